def matmul_kernel(
    a_ptr,
    b_ptr,
    c_ptr,
    M,
    N,
    K,
    stride_am,
    stride_ak,
    stride_bk,
    stride_bn,
    stride_cm,
    stride_cn,
    BLOCK_M: tl.constexpr,
    BLOCK_N: tl.constexpr,
    BLOCK_K: tl.constexpr,
    GROUP_M: tl.constexpr,
):
    pid = tl.program_id(axis=0)
    num_pid_m = tl.cdiv(M, BLOCK_M)
    num_pid_n = tl.cdiv(N, BLOCK_N)
    num_pid_in_group = GROUP_M * num_pid_n
    group_id = pid // num_pid_in_group
    first_pid_m = group_id * GROUP_M
    group_size_m = min(num_pid_m - first_pid_m, GROUP_M)
    pid_m = first_pid_m + ((pid % num_pid_in_group) % group_size_m)
    pid_n = (pid % num_pid_in_group) // group_size_m

    offs_am = (pid_m * BLOCK_M + tl.arange(0, BLOCK_M)) % M
    offs_bn = (pid_n * BLOCK_N + tl.arange(0, BLOCK_N)) % N
    offs_k = tl.arange(0, BLOCK_K)
    a_ptrs = a_ptr + offs_am[:, None] * stride_am + offs_k[None, :] * stride_ak
    b_ptrs = b_ptr + offs_k[:, None] * stride_bk + offs_bn[None, :] * stride_bn

    acc = tl.zeros((BLOCK_M, BLOCK_N), dtype=tl.float32)
    for kk in range(0, tl.cdiv(K, BLOCK_K)):
        a = tl.load(a_ptrs, mask=offs_k[None, :] < K - kk * BLOCK_K, other=0.0)
        b = tl.load(b_ptrs, mask=offs_k[:, None] < K - kk * BLOCK_K, other=0.0)
        acc = tl.dot(a, b, acc)
        a_ptrs += BLOCK_K * stride_ak
        b_ptrs += BLOCK_K * stride_bk

    c = acc.to(c_ptr.dtype.element_ty)
    offs_cm = pid_m * BLOCK_M + tl.arange(0, BLOCK_M)
    offs_cn = pid_n * BLOCK_N + tl.arange(0, BLOCK_N)
    c_ptrs = c_ptr + offs_cm[:, None] * stride_cm + offs_cn[None, :] * stride_cn
    mask = (offs_cm[:, None] < M) & (offs_cn[None, :] < N)
    tl.store(c_ptrs, c, mask=mask)

# config = {"BLOCK_K": 64, "BLOCK_M": 128, "BLOCK_N": 256, "GROUP_M": 8, "arch": "sm_80", "dtype": "fp16", "num_ctas": 1, "num_stages": 3, "num_warps": 4}
# arch = sm_80


// ===== COMPILED SASS (sm_80) =====

	.target	sm_80

	.elftype	@"ET_EXEC"


//--------------------- .note.nv.tkinfo           --------------------------
	.section	.note.nv.tkinfo,"",@"SHT_NOTE"
	.sectionflags	@"SHF_NOTE_NV_TKINFO"
	.tkinfo
        /*0018*/ 	.word	0x00000002
        /*0030*/ 	.string	""
        /*0030*/ 	.string	"ptxas"
        /*0030*/ 	.string	"Cuda compilation tools, release 13.0, V13.0.88"
        /*0030*/ 	.string	"Build cuda_13.0.r13.0/compiler.36424714_0"
        /*0030*/ 	.string	"-v  -suppress-debug-info  -lineinfo  -arch sm_80 "



//--------------------- .note.nv.cuinfo           --------------------------
	.section	.note.nv.cuinfo,"",@"SHT_NOTE"
	.sectionflags	@"SHF_NOTE_NV_CUINFO"
        /*0018*/ 	.short	0x0002
        /*001a*/ 	.short	0x0050
        /*001c*/ 	.short	0x0082
	.zero		2


//--------------------- .nv.info                  --------------------------
	.section	.nv.info,"",@"SHT_CUDA_INFO"
	.align	4


	//----- nvinfo : EIATTR_REGCOUNT
	.align		4
        /*0000*/ 	.byte	0x04, 0x2f
        /*0002*/ 	.short	(.L_1 - .L_0)
	.align		4
.L_0:
        /*0004*/ 	.word	index@(matmul_kernel)
        /*0008*/ 	.word	0x00000020


	//----- nvinfo : EIATTR_FRAME_SIZE
	.align		4
.L_1:
        /*000c*/ 	.byte	0x04, 0x11
        /*000e*/ 	.short	(.L_3 - .L_2)
	.align		4
.L_2:
        /*0010*/ 	.word	index@(matmul_kernel)
        /*0014*/ 	.word	0x00002000


	//----- nvinfo : EIATTR_MIN_STACK_SIZE
	.align		4
.L_3:
        /*0018*/ 	.byte	0x04, 0x12
        /*001a*/ 	.short	(.L_5 - .L_4)
	.align		4
.L_4:
        /*001c*/ 	.word	index@(matmul_kernel)
        /*0020*/ 	.word	0x00002000
.L_5:


//--------------------- .nv.info.matmul_kernel    --------------------------
	.section	.nv.info.matmul_kernel,"",@"SHT_CUDA_INFO"
	.sectionflags	@""
	.align	4


	//----- nvinfo : EIATTR_CUDA_API_VERSION
	.align		4
        /*0000*/ 	.byte	0x04, 0x37
        /*0002*/ 	.short	(.L_7 - .L_6)
.L_6:
        /*0004*/ 	.word	0x00000082


	//----- nvinfo : EIATTR_SW2861232_WAR
	.align		4
.L_7:
        /*0008*/ 	.byte	0x01, 0x35
	.zero		2


	//----- nvinfo : EIATTR_PARAM_CBANK
	.align		4
        /*000c*/ 	.byte	0x04, 0x0a
        /*000e*/ 	.short	(.L_9 - .L_8)
	.align		4
.L_8:
        /*0010*/ 	.word	index@(.nv.constant0.matmul_kernel)
        /*0014*/ 	.short	0x0160
        /*0016*/ 	.short	0x0050


	//----- nvinfo : EIATTR_CBANK_PARAM_SIZE
	.align		4
.L_9:
        /*0018*/ 	.byte	0x03, 0x19
        /*001a*/ 	.short	0x0050


	//----- nvinfo : EIATTR_KPARAM_INFO
	.align		4
        /*001c*/ 	.byte	0x04, 0x17
        /*001e*/ 	.short	(.L_11 - .L_10)
.L_10:
        /*0020*/ 	.word	0x00000000
        /*0024*/ 	.short	0x000d
        /*0026*/ 	.short	0x0048
        /*0028*/ 	.byte	0x00, 0xf4, 0x21, 0x00


	//----- nvinfo : EIATTR_KPARAM_INFO
	.align		4
.L_11:
        /*002c*/ 	.byte	0x04, 0x17
        /*002e*/ 	.short	(.L_13 - .L_12)
.L_12:
        /*0030*/ 	.word	0x00000000
        /*0034*/ 	.short	0x000c
        /*0036*/ 	.short	0x0040
        /*0038*/ 	.byte	0x00, 0xf4, 0x21, 0x00


	//----- nvinfo : EIATTR_KPARAM_INFO
	.align		4
.L_13:
        /*003c*/ 	.byte	0x04, 0x17
        /*003e*/ 	.short	(.L_15 - .L_14)
.L_14:
        /*0040*/ 	.word	0x00000000
        /*0044*/ 	.short	0x000b
        /*0046*/ 	.short	0x0038
        /*0048*/ 	.byte	0x00, 0xf0, 0x11, 0x00


	//----- nvinfo : EIATTR_KPARAM_INFO
	.align		4
.L_15:
        /*004c*/ 	.byte	0x04, 0x17
        /*004e*/ 	.short	(.L_17 - .L_16)
.L_16:
        /*0050*/ 	.word	0x00000000
        /*0054*/ 	.short	0x000a
        /*0056*/ 	.short	0x0034
        /*0058*/ 	.byte	0x00, 0xf0, 0x11, 0x00


	//----- nvinfo : EIATTR_KPARAM_INFO
	.align		4
.L_17:
        /*005c*/ 	.byte	0x04, 0x17
        /*005e*/ 	.short	(.L_19 - .L_18)
.L_18:
        /*0060*/ 	.word	0x00000000
        /*0064*/ 	.short	0x0009
        /*0066*/ 	.short	0x0030
        /*0068*/ 	.byte	0x00, 0xf0, 0x11, 0x00


	//----- nvinfo : EIATTR_KPARAM_INFO
	.align		4
.L_19:
        /*006c*/ 	.byte	0x04, 0x17
        /*006e*/ 	.short	(.L_21 - .L_20)
.L_20:
        /*0070*/ 	.word	0x00000000
        /*0074*/ 	.short	0x0008
        /*0076*/ 	.short	0x002c
        /*0078*/ 	.byte	0x00, 0xf0, 0x11, 0x00


	//----- nvinfo : EIATTR_KPARAM_INFO
	.align		4
.L_21:
        /*007c*/ 	.byte	0x04, 0x17
        /*007e*/ 	.short	(.L_23 - .L_22)
.L_22:
        /*0080*/ 	.word	0x00000000
        /*0084*/ 	.short	0x0007
        /*0086*/ 	.short	0x0028
        /*0088*/ 	.byte	0x00, 0xf0, 0x11, 0x00


	//----- nvinfo : EIATTR_KPARAM_INFO
	.align		4
.L_23:
        /*008c*/ 	.byte	0x04, 0x17
        /*008e*/ 	.short	(.L_25 - .L_24)
.L_24:
        /*0090*/ 	.word	0x00000000
        /*0094*/ 	.short	0x0006
        /*0096*/ 	.short	0x0024
        /*0098*/ 	.byte	0x00, 0xf0, 0x11, 0x00


	//----- nvinfo : EIATTR_KPARAM_INFO
	.align		4
.L_25:
        /*009c*/ 	.byte	0x04, 0x17
        /*009e*/ 	.short	(.L_27 - .L_26)
.L_26:
        /*00a0*/ 	.word	0x00000000
        /*00a4*/ 	.short	0x0005
        /*00a6*/ 	.short	0x0020
        /*00a8*/ 	.byte	0x00, 0xf0, 0x11, 0x00


	//----- nvinfo : EIATTR_KPARAM_INFO
	.align		4
.L_27:
        /*00ac*/ 	.byte	0x04, 0x17
        /*00ae*/ 	.short	(.L_29 - .L_28)
.L_28:
        /*00b0*/ 	.word	0x00000000
        /*00b4*/ 	.short	0x0004
        /*00b6*/ 	.short	0x001c
        /*00b8*/ 	.byte	0x00, 0xf0, 0x11, 0x00


	//----- nvinfo : EIATTR_KPARAM_INFO
	.align		4
.L_29:
        /*00bc*/ 	.byte	0x04, 0x17
        /*00be*/ 	.short	(.L_31 - .L_30)
.L_30:
        /*00c0*/ 	.word	0x00000000
        /*00c4*/ 	.short	0x0003
        /*00c6*/ 	.short	0x0018
        /*00c8*/ 	.byte	0x00, 0xf0, 0x11, 0x00


	//----- nvinfo : EIATTR_KPARAM_INFO
	.align		4
.L_31:
        /*00cc*/ 	.byte	0x04, 0x17
        /*00ce*/ 	.short	(.L_33 - .L_32)
.L_32:
        /*00d0*/ 	.word	0x00000000
        /*00d4*/ 	.short	0x0002
        /*00d6*/ 	.short	0x0010
        /*00d8*/ 	.byte	0x00, 0xf4, 0x21, 0x00


	//----- nvinfo : EIATTR_KPARAM_INFO
	.align		4
.L_33:
        /*00dc*/ 	.byte	0x04, 0x17
        /*00de*/ 	.short	(.L_35 - .L_34)
.L_34:
        /*00e0*/ 	.word	0x00000000
        /*00e4*/ 	.short	0x0001
        /*00e6*/ 	.short	0x0008
        /*00e8*/ 	.byte	0x00, 0xf4, 0x21, 0x00


	//----- nvinfo : EIATTR_KPARAM_INFO
	.align		4
.L_35:
        /*00ec*/ 	.byte	0x04, 0x17
        /*00ee*/ 	.short	(.L_37 - .L_36)
.L_36:
        /*00f0*/ 	.word	0x00000000
        /*00f4*/ 	.short	0x0000
        /*00f6*/ 	.short	0x0000
        /*00f8*/ 	.byte	0x00, 0xf4, 0x21, 0x00


	//----- nvinfo : EIATTR_MAXREG_COUNT
	.align		4
.L_37:
        /*00fc*/ 	.byte	0x03, 0x1b
        /*00fe*/ 	.short	0x00ff


	//----- nvinfo : EIATTR_NUM_BARRIERS
	.align		4
        /*0100*/ 	.byte	0x02, 0x4c
        /*0102*/ 	.byte	0x01
	.zero		1


	//----- nvinfo : EIATTR_ANNOTATIONS
	.align		4
        /*0104*/ 	.byte	0x04, 0x55
        /*0106*/ 	.short	(.L_39 - .L_38)


	//   ....[0]....
.L_38:
        /*0108*/ 	.word	0x00000001
        /*010c*/ 	.byte	0x10, 0x05, 0x00, 0x00, 0x01, 0x00, 0x00, 0x00, 0x80, 0x05, 0x00, 0x00, 0x01, 0x00, 0x00, 0x00
        /* <DEDUP_REMOVED lines=3417> */
        /*d6ac*/ 	.byte	0x40, 0x50, 0x03, 0x00


	//----- nvinfo : EIATTR_MERCURY_ISA_VERSION
	.align		4
.L_39:
        /*d6b0*/ 	.byte	0x03, 0x5f
        /*d6b2*/ 	.short	0x0000


	//----- nvinfo : EIATTR_EXIT_INSTR_OFFSETS
	.align		4
        /*d6b4*/ 	.byte	0x04, 0x1c
        /*d6b6*/ 	.short	(.L_41 - .L_40)


	//   ....[0]....
.L_40:
        /*d6b8*/ 	.word	0x000357e0


	//   ....[1]....
        /*d6bc*/ 	.word	0x00035810


	//----- nvinfo : EIATTR_REQNTID
	.align		4
.L_41:
        /*d6c0*/ 	.byte	0x04, 0x10
        /*d6c2*/ 	.short	(.L_43 - .L_42)
.L_42:
        /*d6c4*/ 	.word	0x00000080
        /*d6c8*/ 	.word	0x00000001
        /*d6cc*/ 	.word	0x00000001
.L_43:


//--------------------- .nv.callgraph             --------------------------
	.section	.nv.callgraph,"",@"SHT_CUDA_CALLGRAPH"
	.align	4
	.sectionentsize	8
	.align		4
        /*0000*/ 	.word	0x00000000
	.align		4
        /*0004*/ 	.word	0xffffffff
	.align		4
        /*0008*/ 	.word	0x00000000
	.align		4
        /*000c*/ 	.word	0xfffffffe
	.align		4
        /*0010*/ 	.word	0x00000000
	.align		4
        /*0014*/ 	.word	0xfffffffd
	.align		4
        /*0018*/ 	.word	0x00000000
	.align		4
        /*001c*/ 	.word	0xfffffffc


//--------------------- .nv.rel.action            --------------------------
	.section	.nv.rel.action,"",@"SHT_CUDA_RELOCINFO"
	.align	8
	.sectionentsize	8
        /*0000*/ 	.byte	0x73, 0x00, 0x00, 0x00, 0x00, 0x00, 0x00, 0x00, 0x00, 0x00, 0x00, 0x11, 0x25, 0x00, 0x05, 0x36


//--------------------- .nv.constant0.matmul_kernel --------------------------
	.section	.nv.constant0.matmul_kernel,"a",@progbits
	.sectionflags	@""
	.align	4
.nv.constant0.matmul_kernel:
	.zero		432


//--------------------- .text.matmul_kernel       --------------------------
	.section	.text.matmul_kernel,"ax",@progbits
	.sectioninfo	@"SHI_REGISTERS=32"
	.align	128
        .global         matmul_kernel
        .type           matmul_kernel,@function
        .size           matmul_kernel,(.L_x_5 - matmul_kernel)
        .other          matmul_kernel,@"STO_CUDA_ENTRY STV_DEFAULT"
matmul_kernel:
.text.matmul_kernel:
[----:B------:R-:W-:-:S03]  /*0000*/  IMAD.MOV.U32 R1, RZ, RZ, c[0x0][0x28] ;  /* 0x00000a00ff017624 */ /* 0x000fc600078e00ff */
[----:B------:R-:W-:Y:S01]  /*0010*/  IMAD.MOV.U32 R0, RZ, RZ, c[0x0][0x17c] ;  /* 0x00005f00ff007624 */ /* 0x000fe200078e00ff */
[----:B------:R-:W0:Y:S01]  /*0020*/  S2R R29, SR_TID.X ;  /* 0x00000000001d7919 */ /* 0x000e220000002100 */
[----:B------:R-:W-:Y:S01]  /*0030*/  IADD3 R1, R1, -0x2000, RZ ;  /* 0xffffe00001017810 */ /* 0x000fe20007ffe0ff */
[----:B------:R-:W-:Y:S02]  /*0040*/  ULDC.64 UR6, c[0x0][0x118] ;  /* 0x0000460000067ab9 */ /* 0x000fe40000000a00 */
[----:B------:R-:W-:-:S04]  /*0050*/  IADD3 R0, R0, 0xff, RZ ;  /* 0x000000ff00007810 */ /* 0x000fc80007ffe0ff */
[----:B------:R-:W-:-:S04]  /*0060*/  SHF.R.S32.HI R3, RZ, 0x1f, R0 ;  /* 0x0000001fff037819 */ /* 0x000fc80000011400 */
[----:B------:R-:W-:-:S04]  /*0070*/  LEA.HI R3, R3, R0, RZ, 0x8 ;  /* 0x0000000003037211 */ /* 0x000fc800078f40ff */
[----:B------:R-:W-:Y:S02]  /*0080*/  SHF.R.S32.HI R0, RZ, 0x8, R3 ;  /* 0x00000008ff007819 */ /* 0x000fe40000011403 */
[----:B------:R-:W1:Y:S03]  /*0090*/  S2R R3, SR_CTAID.X ;  /* 0x0000000000037919 */ /* 0x000e660000002500 */
[----:B------:R-:W-:Y:S01]  /*00a0*/  IMAD.SHL.U32 R0, R0, 0x8, RZ ;  /* 0x0000000800007824 */ /* 0x000fe200078e00ff */
[----:B0-----:R-:W-:-:S04]  /*00b0*/  LOP3.LUT R12, R29, 0x7f, RZ, 0xc0, !PT ;  /* 0x0000007f1d0c7812 */ /* 0x001fc800078ec0ff */
[-C--:B------:R-:W-:Y:S02]  /*00c0*/  IABS R7, R0.reuse ;  /* 0x0000000000077213 */ /* 0x080fe40000000000 */
[----:B------:R-:W-:Y:S02]  /*00d0*/  IABS R10, R0 ;  /* 0x00000000000a7213 */ /* 0x000fe40000000000 */
[----:B------:R-:W0:Y:S01]  /*00e0*/  I2F.RP R2, R7 ;  /* 0x0000000700027306 */ /* 0x000e220000209400 */
[----:B-1----:R-:W-:-:S07]  /*00f0*/  IABS R8, R3 ;  /* 0x0000000300087213 */ /* 0x002fce0000000000 */
[----:B0-----:R-:W0:Y:S02]  /*0100*/  MUFU.RCP R2, R2 ;  /* 0x0000000200027308 */ /* 0x001e240000001000 */
[----:B0-----:R-:W-:Y:S01]  /*0110*/  IADD3 R4, R2, 0xffffffe, RZ ;  /* 0x0ffffffe02047810 */ /* 0x001fe20007ffe0ff */
[----:B------:R-:W-:-:S05]  /*0120*/  IMAD.MOV R2, RZ, RZ, -R10 ;  /* 0x000000ffff027224 */ /* 0x000fca00078e0a0a */
[----:B------:R0:W1:Y:S02]  /*0130*/  F2I.FTZ.U32.TRUNC.NTZ R5, R4 ;  /* 0x0000000400057305 */ /* 0x000064000021f000 */
[----:B0-----:R-:W-:Y:S02]  /*0140*/  IMAD.MOV.U32 R4, RZ, RZ, RZ ;  /* 0x000000ffff047224 */ /* 0x001fe400078e00ff */
[----:B-1----:R-:W-:-:S04]  /*0150*/  IMAD.MOV R6, RZ, RZ, -R5 ;  /* 0x000000ffff067224 */ /* 0x002fc800078e0a05 */
[----:B------:R-:W-:Y:S02]  /*0160*/  IMAD R9, R6, R7, RZ ;  /* 0x0000000706097224 */ /* 0x000fe400078e02ff */
[----:B------:R-:W-:Y:S02]  /*0170*/  IMAD.MOV.U32 R6, RZ, RZ, R8 ;  /* 0x000000ffff067224 */ /* 0x000fe400078e0008 */
[----:B------:R-:W-:-:S06]  /*0180*/  IMAD.HI.U32 R5, R5, R9, R4 ;  /* 0x0000000905057227 */ /* 0x000fcc00078e0004 */
[----:B------:R-:W-:-:S04]  /*0190*/  IMAD.HI.U32 R5, R5, R6, RZ ;  /* 0x0000000605057227 */ /* 0x000fc800078e00ff */
[----:B------:R-:W-:-:S05]  /*01a0*/  IMAD R2, R5, R2, R6 ;  /* 0x0000000205027224 */ /* 0x000fca00078e0206 */
[----:B------:R-:W-:-:S13]  /*01b0*/  ISETP.GT.U32.AND P1, PT, R7, R2, PT ;  /* 0x000000020700720c */ /* 0x000fda0003f24070 */
[----:B------:R-:W-:Y:S01]  /*01c0*/  @!P1 IMAD.IADD R2, R2, 0x1, -R7 ;  /* 0x0000000102029824 */ /* 0x000fe200078e0a07 */
[----:B------:R-:W-:Y:S02]  /*01d0*/  @!P1 IADD3 R5, R5, 0x1, RZ ;  /* 0x0000000105059810 */ /* 0x000fe40007ffe0ff */
[----:B------:R-:W-:Y:S02]  /*01e0*/  ISETP.NE.AND P1, PT, R0, RZ, PT ;  /* 0x000000ff0000720c */ /* 0x000fe40003f25270 */
[----:B------:R-:W-:Y:S02]  /*01f0*/  ISETP.GE.U32.AND P0, PT, R2, R7, PT ;  /* 0x000000070200720c */ /* 0x000fe40003f06070 */
[----:B------:R-:W-:-:S04]  /*0200*/  LOP3.LUT R2, R3, R0, RZ, 0x3c, !PT ;  /* 0x0000000003027212 */ /* 0x000fc800078e3cff */
[----:B------:R-:W-:Y:S01]  /*0210*/  ISETP.GE.AND P2, PT, R2, RZ, PT ;  /* 0x000000ff0200720c */ /* 0x000fe20003f46270 */
[----:B------:R-:W-:-:S05]  /*0220*/  IMAD.MOV.U32 R2, RZ, RZ, c[0x0][0x178] ;  /* 0x00005e00ff027624 */ /* 0x000fca00078e00ff */
[----:B------:R-:W-:Y:S02]  /*0230*/  IADD3 R2, R2, 0x7f, RZ ;  /* 0x0000007f02027810 */ /* 0x000fe40007ffe0ff */
[----:B------:R-:W-:-:S05]  /*0240*/  @P0 IADD3 R5, R5, 0x1, RZ ;  /* 0x0000000105050810 */ /* 0x000fca0007ffe0ff */
[----:B------:R-:W-:Y:S01]  /*0250*/  IMAD.MOV.U32 R4, RZ, RZ, R5 ;  /* 0x000000ffff047224 */ /* 0x000fe200078e0005 */
[----:B------:R-:W-:-:S03]  /*0260*/  SHF.R.S32.HI R5, RZ, 0x1f, R2 ;  /* 0x0000001fff057819 */ /* 0x000fc60000011402 */
[----:B------:R-:W-:Y:S01]  /*0270*/  @!P2 IMAD.MOV R4, RZ, RZ, -R4 ;  /* 0x000000ffff04a224 */ /* 0x000fe200078e0a04 */
[----:B------:R-:W-:Y:S02]  /*0280*/  @!P1 LOP3.LUT R4, RZ, R0, RZ, 0x33, !PT ;  /* 0x00000000ff049212 */ /* 0x000fe400078e33ff */
[----:B------:R-:W-:-:S03]  /*0290*/  LEA.HI R5, R5, R2, RZ, 0x7 ;  /* 0x0000000205057211 */ /* 0x000fc600078f38ff */
[----:B------:R-:W-:Y:S02]  /*02a0*/  IMAD.SHL.U32 R2, R4, 0x8, RZ ;  /* 0x0000000804027824 */ /* 0x000fe400078e00ff */
[----:B------:R-:W-:-:S03]  /*02b0*/  IMAD.MOV R4, RZ, RZ, -R4 ;  /* 0x000000ffff047224 */ /* 0x000fc600078e0a04 */
[----:B------:R-:W-:Y:S01]  /*02c0*/  LEA.HI.SX32 R5, R5, -R2, 0x19 ;  /* 0x8000000205057211 */ /* 0x000fe200078fcaff */
[----:B------:R-:W-:Y:S02]  /*02d0*/  IMAD R13, R0, R4, R3 ;  /* 0x00000004000d7224 */ /* 0x000fe400078e0203 */
[----:B------:R-:W-:Y:S01]  /*02e0*/  IMAD.MOV.U32 R4, RZ, RZ, RZ ;  /* 0x000000ffff047224 */ /* 0x000fe200078e00ff */
[----:B------:R-:W-:Y:S02]  /*02f0*/  IMNMX R6, R5, 0x8, PT ;  /* 0x0000000805067817 */ /* 0x000fe40003800200 */
[----:B------:R-:W-:Y:S02]  /*0300*/  IABS R11, R13 ;  /* 0x0000000d000b7213 */ /* 0x000fe40000000000 */
[----:B------:R-:W-:-:S04]  /*0310*/  IABS R9, R6 ;  /* 0x0000000600097213 */ /* 0x000fc80000000000 */
[----:B------:R-:W0:Y:S08]  /*0320*/  I2F.RP R7, R9 ;  /* 0x0000000900077306 */ /* 0x000e300000209400 */
[----:B0-----:R-:W0:Y:S02]  /*0330*/  MUFU.RCP R7, R7 ;  /* 0x0000000700077308 */ /* 0x001e240000001000 */
[----:B0-----:R-:W-:-:S06]  /*0340*/  IADD3 R5, R7, 0xffffffe, RZ ;  /* 0x0ffffffe07057810 */ /* 0x001fcc0007ffe0ff */
[----:B------:R-:W0:Y:S02]  /*0350*/  F2I.FTZ.U32.TRUNC.NTZ R5, R5 ;  /* 0x0000000500057305 */ /* 0x000e24000021f000 */
[----:B0-----:R-:W-:-:S04]  /*0360*/  IMAD.MOV R8, RZ, RZ, -R5 ;  /* 0x000000ffff087224 */ /* 0x001fc800078e0a05 */
[----:B------:R-:W-:-:S04]  /*0370*/  IMAD.MOV.U32 R0, RZ, RZ, R8 ;  /* 0x000000ffff007224 */ /* 0x000fc800078e0008 */
[----:B------:R-:W-:Y:S01]  /*0380*/  IMAD R3, R0, R9, RZ ;  /* 0x0000000900037224 */ /* 0x000fe200078e02ff */
[----:B------:R-:W-:-:S03]  /*0390*/  IABS R0, R6 ;  /* 0x0000000600007213 */ /* 0x000fc60000000000 */
[----:B------:R-:W-:-:S04]  /*03a0*/  IMAD.HI.U32 R4, R5, R3, R4 ;  /* 0x0000000305047227 */ /* 0x000fc800078e0004 */
[----:B------:R-:W-:Y:S02]  /*03b0*/  IMAD.MOV R0, RZ, RZ, -R0 ;  /* 0x000000ffff007224 */ /* 0x000fe400078e0a00 */
        /* <DEDUP_REMOVED lines=8> */
[----:B------:R-:W-:-:S07]  /*0440*/  ISETP.GE.AND P2, PT, R0, RZ, PT ;  /* 0x000000ff0000720c */ /* 0x000fce0003f46270 */
[----:B------:R-:W-:-:S05]  /*0450*/  @P0 IADD3 R4, R4, 0x1, RZ ;  /* 0x0000000104040810 */ /* 0x000fca0007ffe0ff */
[----:B------:R-:W-:Y:S02]  /*0460*/  IMAD.MOV.U32 R28, RZ, RZ, R4 ;  /* 0x000000ffff1c7224 */ /* 0x000fe400078e0004 */
[----:B------:R-:W-:Y:S02]  /*0470*/  IMAD.MOV.U32 R4, RZ, RZ, 0x3f ;  /* 0x0000003fff047424 */ /* 0x000fe400078e00ff */
[----:B------:R-:W-:Y:S01]  /*0480*/  @!P2 IMAD.MOV R28, RZ, RZ, -R28 ;  /* 0x000000ffff1ca224 */ /* 0x000fe200078e0a1c */
[----:B------:R-:W-:Y:S02]  /*0490*/  @!P1 LOP3.LUT R28, RZ, R6, RZ, 0x33, !PT ;  /* 0x00000006ff1c9212 */ /* 0x000fe400078e33ff */
[----:B------:R-:W-:-:S03]  /*04a0*/  IADD3 R4, R4, c[0x0][0x180], RZ ;  /* 0x0000600004047a10 */ /* 0x000fc60007ffe0ff */
[----:B------:R-:W-:Y:S01]  /*04b0*/  IMAD.MOV R3, RZ, RZ, -R28 ;  /* 0x000000ffff037224 */ /* 0x000fe200078e0a1c */
[----:B------:R-:W-:Y:S01]  /*04c0*/  ISETP.GT.AND P0, PT, R4, 0x3f, PT ;  /* 0x0000003f0400780c */ /* 0x000fe20003f04270 */
[----:B------:R-:W-:Y:S02]  /*04d0*/  IMAD.SHL.U32 R28, R28, 0x100, RZ ;  /* 0x000001001c1c7824 */ /* 0x000fe400078e00ff */
[----:B------:R-:W-:-:S04]  /*04e0*/  IMAD R3, R6, R3, R13 ;  /* 0x0000000306037224 */ /* 0x000fc800078e020d */
[----:B------:R-:W-:-:S04]  /*04f0*/  IMAD.IADD R3, R2, 0x1, R3 ;  /* 0x0000000102037824 */ /* 0x000fc800078e0203 */
[----:B------:R-:W-:-:S05]  /*0500*/  IMAD R0, R3, 0x80, R12 ;  /* 0x0000008003007824 */ /* 0x000fca00078e020c */
[----:B------:R0:W-:Y:S01]  /*0510*/  STL [R1+0xcdc], R0 ;  /* 0x000cdc0001007387 */ /* 0x0001e20000100800 */
[----:B------:R-:W-:Y:S05]  /*0520*/  @P0 BRA `(.L_x_0) ;  /* 0x0000077000000947 */ /* 0x000fea0003800000 */
[----:B0-----:R-:W-:Y:S01]  /*0530*/  IMAD.SHL.U32 R0, R29, 0x20, RZ ;  /* 0x000000201d007824 */ /* 0x001fe200078e00ff */
[----:B------:R-:W-:Y:S01]  /*0540*/  CS2R R24, SRZ ;  /* 0x0000000000187805 */ /* 0x000fe2000001ff00 */
[----:B------:R-:W-:Y:S01]  /*0550*/  CS2R R26, SRZ ;  /* 0x00000000001a7805 */ /* 0x000fe2000001ff00 */
[----:B------:R-:W-:Y:S01]  /*0560*/  CS2R R20, SRZ ;  /* 0x0000000000147805 */ /* 0x000fe2000001ff00 */
[----:B------:R-:W-:Y:S01]  /*0570*/  CS2R R22, SRZ ;  /* 0x0000000000167805 */ /* 0x000fe2000001ff00 */
[----:B------:R0:W-:Y:S01]  /*0580*/  STL [R1+0xce0], R0 ;  /* 0x000ce00001007387 */ /* 0x0001e20000100800 */
[----:B------:R-:W-:Y:S01]  /*0590*/  CS2R R16, SRZ ;  /* 0x0000000000107805 */ /* 0x000fe2000001ff00 */
[----:B------:R-:W-:Y:S01]  /*05a0*/  CS2R R18, SRZ ;  /* 0x0000000000127805 */ /* 0x000fe2000001ff00 */
[----:B------:R-:W-:Y:S01]  /*05b0*/  CS2R R12, SRZ ;  /* 0x00000000000c7805 */ /* 0x000fe2000001ff00 */
[----:B------:R0:W-:Y:S01]  /*05c0*/  STL [R1], RZ ;  /* 0x000000ff01007387 */ /* 0x0001e20000100800 */
[----:B------:R-:W-:Y:S01]  /*05d0*/  CS2R R14, SRZ ;  /* 0x00000000000e7805 */ /* 0x000fe2000001ff00 */
[----:B------:R-:W-:Y:S01]  /*05e0*/  CS2R R8, SRZ ;  /* 0x0000000000087805 */ /* 0x000fe2000001ff00 */
[----:B------:R-:W-:Y:S01]  /*05f0*/  CS2R R10, SRZ ;  /* 0x00000000000a7805 */ /* 0x000fe2000001ff00 */
[----:B------:R0:W-:Y:S01]  /*0600*/  STL [R1+0x4], RZ ;  /* 0x000004ff01007387 */ /* 0x0001e20000100800 */
[----:B------:R-:W-:Y:S01]  /*0610*/  CS2R R4, SRZ ;  /* 0x0000000000047805 */ /* 0x000fe2000001ff00 */
[----:B------:R-:W-:-:S02]  /*0620*/  CS2R R6, SRZ ;  /* 0x0000000000067805 */ /* 0x000fc4000001ff00 */
[----:B------:R0:W-:Y:S04]  /*0630*/  STL [R1+0x8], RZ ;  /* 0x000008ff01007387 */ /* 0x0001e80000100800 */
        /* <DEDUP_REMOVED lines=100> */
[----:B------:R0:W-:Y:S01]  /*0c80*/  STL [R1+0x19c], RZ ;  /* 0x00019cff01007387 */ /* 0x0001e20000100800 */
[----:B------:R-:W-:Y:S05]  /*0c90*/  BRA `(.L_x_1) ;  /* 0x0002c73000007947 */ /* 0x000fea0003800000 */
.L_x_0:
[----:B------:R-:W-:Y:S01]  /*0ca0*/  IABS R15, c[0x0][0x17c] ;  /* 0x00005f00000f7a13 */ /* 0x000fe20000000000 */
[----:B------:R-:W-:Y:S01]  /*0cb0*/  IMAD.MOV.U32 R11, RZ, RZ, R0 ;  /* 0x000000ffff0b7224 */ /* 0x000fe200078e0000 */
[----:B0-----:R-:W-:Y:S01]  /*0cc0*/  IABS R0, c[0x0][0x178] ;  /* 0x00005e0000007a13 */ /* 0x001fe20000000000 */
[----:B------:R-:W-:Y:S01]  /*0cd0*/  STL [R1+0xce4], R28 ;  /* 0x000ce41c01007387 */ /* 0x000fe20000100800 */
[----:B------:R-:W0:Y:S01]  /*0ce0*/  I2F.RP R7, R15 ;  /* 0x0000000f00077306 */ /* 0x000e220000209400 */
[----:B------:R-:W-:-:S02]  /*0cf0*/  SHF.R.U32.HI R17, RZ, 0x6, R29 ;  /* 0x00000006ff117819 */ /* 0x000fc4000001161d */
[----:B------:R-:W-:Y:S02]  /*0d00*/  SHF.R.S32.HI R9, RZ, 0x1f, R4 ;  /* 0x0000001fff097819 */ /* 0x000fe40000011404 */
[----:B------:R-:W-:Y:S02]  /*0d10*/  SGXT.U32 R17, R17, 0x1 ;  /* 0x000000011111781a */ /* 0x000fe40000000000 */
[----:B------:R-:W-:Y:S01]  /*0d20*/  LOP3.LUT R12, R29, 0x3f, RZ, 0xc0, !PT ;  /* 0x0000003f1d0c7812 */ /* 0x000fe200078ec0ff */
[----:B------:R-:W1:Y:S01]  /*0d30*/  I2F.RP R6, R0 ;  /* 0x0000000000067306 */ /* 0x000e620000209400 */
[----:B------:R-:W-:-:S04]  /*0d40*/  LOP3.LUT R17, R28, R17, RZ, 0xfc, !PT ;  /* 0x000000111c117212 */ /* 0x000fc800078efcff */
[----:B------:R-:W-:Y:S02]  /*0d50*/  IABS R24, R17 ;  /* 0x0000001100187213 */ /* 0x000fe40000000000 */
[C---:B------:R-:W-:Y:S01]  /*0d60*/  ISETP.GE.AND P3, PT, R17.reuse, RZ, PT ;  /* 0x000000ff1100720c */ /* 0x040fe20003f66270 */
[----:B0-----:R-:W0:Y:S01]  /*0d70*/  MUFU.RCP R7, R7 ;  /* 0x0000000700077308 */ /* 0x001e220000001000 */
[C---:B------:R-:W-:Y:S02]  /*0d80*/  LOP3.LUT R18, R17.reuse, 0xea, RZ, 0xfc, !PT ;  /* 0x000000ea11127812 */ /* 0x040fe400078efcff */
[C---:B------:R-:W-:Y:S02]  /*0d90*/  LOP3.LUT R20, R17.reuse, 0xe8, RZ, 0xfc, !PT ;  /* 0x000000e811147812 */ /* 0x040fe400078efcff */
[C---:B------:R-:W-:Y:S02]  /*0da0*/  LOP3.LUT R16, R17.reuse, 0xe4, RZ, 0xfc, !PT ;  /* 0x000000e411107812 */ /* 0x040fe400078efcff */
[----:B------:R-:W-:Y:S01]  /*0db0*/  LOP3.LUT R25, R17, 0x1c, RZ, 0xfc, !PT ;  /* 0x0000001c11197812 */ /* 0x000fe200078efcff */
[----:B-1----:R-:W1:Y:S01]  /*0dc0*/  MUFU.RCP R6, R6 ;  /* 0x0000000600067308 */ /* 0x002e620000001000 */
[----:B0-----:R-:W-:-:S07]  /*0dd0*/  IADD3 R2, R7, 0xffffffe, RZ ;  /* 0x0ffffffe07027810 */ /* 0x001fce0007ffe0ff */
[----:B------:R0:W2:Y:S01]  /*0de0*/  F2I.FTZ.U32.TRUNC.NTZ R3, R2 ;  /* 0x0000000200037305 */ /* 0x0000a2000021f000 */
[----:B-1----:R-:W-:Y:S02]  /*0df0*/  IADD3 R5, R6, 0xffffffe, RZ ;  /* 0x0ffffffe06057810 */ /* 0x002fe40007ffe0ff */
[----:B------:R-:W-:Y:S01]  /*0e00*/  LEA.HI R6, R9, R4, RZ, 0x6 ;  /* 0x0000000409067211 */ /* 0x000fe200078f30ff */
[----:B------:R-:W-:Y:S01]  /*0e10*/  IMAD.MOV.U32 R4, RZ, RZ, RZ ;  /* 0x000000ffff047224 */ /* 0x000fe200078e00ff */
[----:B------:R-:W-:Y:S01]  /*0e20*/  IABS R9, R11 ;  /* 0x0000000b00097213 */ /* 0x000fe20000000000 */
[----:B0-----:R-:W-:Y:S02]  /*0e30*/  IMAD.MOV.U32 R2, RZ, RZ, RZ ;  /* 0x000000ffff027224 */ /* 0x001fe400078e00ff */
[----:B------:R-:W0:Y:S01]  /*0e40*/  F2I.FTZ.U32.TRUNC.NTZ R5, R5 ;  /* 0x0000000500057305 */ /* 0x000e22000021f000 */
[----:B------:R1:W-:Y:S01]  /*0e50*/  STL [R1+0x218], R6 ;  /* 0x0002180601007387 */ /* 0x0003e20000100800 */
[----:B--2---:R-:W-:-:S04]  /*0e60*/  IMAD.MOV R8, RZ, RZ, -R3 ;  /* 0x000000ffff087224 */ /* 0x004fc800078e0a03 */
[----:B------:R-:W-:Y:S02]  /*0e70*/  IMAD R19, R8, R15, RZ ;  /* 0x0000000f08137224 */ /* 0x000fe400078e02ff */
[----:B-1----:R-:W-:Y:S02]  /*0e80*/  IMAD.SHL.U32 R6, R29, 0x2, RZ ;  /* 0x000000021d067824 */ /* 0x002fe400078e00ff */
[----:B------:R-:W-:-:S04]  /*0e90*/  IMAD.HI.U32 R19, R3, R19, R2 ;  /* 0x0000001303137227 */ /* 0x000fc800078e0002 */
[----:B0-----:R-:W-:Y:S02]  /*0ea0*/  IMAD.MOV R7, RZ, RZ, -R5 ;  /* 0x000000ffff077224 */ /* 0x001fe400078e0a05 */
[----:B------:R-:W-:-:S04]  /*0eb0*/  IMAD.HI.U32 R2, R19, R24, RZ ;  /* 0x0000001813027227 */ /* 0x000fc800078e00ff */
[----:B------:R-:W-:Y:S02]  /*0ec0*/  IMAD R3, R7, R0, RZ ;  /* 0x0000000007037224 */ /* 0x000fe400078e02ff */
[----:B------:R-:W-:Y:S02]  /*0ed0*/  IMAD.SHL.U32 R8, R29, 0x20, RZ ;  /* 0x000000201d087824 */ /* 0x000fe400078e00ff */
[----:B------:R-:W-:Y:S01]  /*0ee0*/  IMAD.HI.U32 R4, R5, R3, R4 ;  /* 0x0000000305047227 */ /* 0x000fe200078e0004 */
[----:B------:R-:W-:Y:S02]  /*0ef0*/  LOP3.LUT R5, R29, 0x7, RZ, 0xc0, !PT ;  /* 0x000000071d057812 */ /* 0x000fe400078ec0ff */
[----:B------:R0:W-:Y:S03]  /*0f00*/  STL [R1+0xce0], R8 ;  /* 0x000ce00801007387 */ /* 0x0001e60000100800 */
[----:B------:R-:W-:-:S02]  /*0f10*/  IMAD R7, R5, 0x110, RZ ;  /* 0x0000011005077824 */ /* 0x000fc400078e02ff */
[----:B------:R-:W-:-:S03]  /*0f20*/  IMAD.HI.U32 R4, R4, R9, RZ ;  /* 0x0000000904047227 */ /* 0x000fc600078e00ff */
[----:B------:R-:W-:Y:S01]  /*0f30*/  LOP3.LUT R10, R7, 0x10, R6, 0x78, !PT ;  /* 0x00000010070a7812 */ /* 0x000fe200078e7806 */
[----:B------:R-:W-:Y:S01]  /*0f40*/  IMAD.MOV R7, RZ, RZ, -R2 ;  /* 0x000000ffff077224 */ /* 0x000fe200078e0a02 */
[----:B0-----:R-:W-:Y:S01]  /*0f50*/  LOP3.LUT R8, R8, 0xc00, RZ, 0xc0, !PT ;  /* 0x00000c0008087812 */ /* 0x001fe200078ec0ff */
[----:B------:R-:W-:Y:S02]  /*0f60*/  IMAD.MOV R2, RZ, RZ, -R4 ;  /* 0x000000ffff027224 */ /* 0x000fe400078e0a04 */
[----:B------:R-:W-:Y:S01]  /*0f70*/  IMAD.SHL.U32 R3, R5, 0x10, RZ ;  /* 0x0000001005037824 */ /* 0x000fe200078e00ff */
[----:B------:R0:W-:Y:S01]  /*0f80*/  STL [R1+0x1a4], R10 ;  /* 0x0001a40a01007387 */ /* 0x0001e20000100800 */
[----:B------:R-:W-:Y:S01]  /*0f90*/  IMAD R11, R0, R2, R9 ;  /* 0x00000002000b7224 */ /* 0x000fe200078e0209 */
[----:B------:R-:W-:Y:S01]  /*0fa0*/  SHF.R.S32.HI R2, RZ, 0x6, R29 ;  /* 0x00000006ff027819 */ /* 0x000fe2000001141d */
[----:B------:R-:W-:Y:S01]  /*0fb0*/  IMAD.SHL.U32 R9, R12, 0x2, RZ ;  /* 0x000000020c097824 */ /* 0x000fe200078e00ff */
[----:B------:R-:W-:Y:S01]  /*0fc0*/  LOP3.LUT R3, R3, 0x30, R6, 0x78, !PT ;  /* 0x0000003003037812 */ /* 0x000fe200078e7806 */
[----:B------:R-:W-:Y:S01]  /*0fd0*/  IMAD R24, R15, R7, R24 ;  /* 0x000000070f187224 */ /* 0x000fe200078e0218 */
[----:B------:R-:W-:Y:S01]  /*0fe0*/  ISETP.GT.U32.AND P0, PT, R0, R11, PT ;  /* 0x0000000b0000720c */ /* 0x000fe20003f04070 */
[----:B------:R-:W-:Y:S01]  /*0ff0*/  IMAD R4, R5, 0x80, R8 ;  /* 0x0000008005047824 */ /* 0x000fe200078e0208 */
[----:B------:R-:W-:-:S02]  /*1000*/  SGXT R2, R2, 0x1 ;  /* 0x000000010202781a */ /* 0x000fc40000000200 */
[C---:B0-----:R-:W-:Y:S01]  /*1010*/  LOP3.LUT R10, R17.reuse, 0xfe, RZ, 0xfc, !PT ;  /* 0x000000fe110a7812 */ /* 0x041fe200078efcff */
[----:B------:R-:W-:Y:S01]  /*1020*/  IMAD.IADD R28, R4, 0x1, R3 ;  /* 0x00000001041c7824 */ /* 0x000fe200078e0203 */
[----:B------:R-:W-:Y:S02]  /*1030*/  LOP3.LUT R7, R17, 0xfa, RZ, 0xfc, !PT ;  /* 0x000000fa11077812 */ /* 0x000fe400078efcff */
[----:B------:R-:W-:Y:S02]  /*1040*/  IABS R6, R10 ;  /* 0x0000000a00067213 */ /* 0x000fe40000000000 */
[----:B------:R-:W-:Y:S02]  /*1050*/  LOP3.LUT R2, R9, 0x90, R2, 0x78, !PT ;  /* 0x0000009009027812 */ /* 0x000fe400078e7802 */
[----:B------:R-:W-:Y:S01]  /*1060*/  IABS R9, R7 ;  /* 0x0000000700097213 */ /* 0x000fe20000000000 */
[----:B------:R-:W-:Y:S01]  /*1070*/  IMAD.HI.U32 R5, R19, R6, RZ ;  /* 0x0000000613057227 */ /* 0x000fe200078e00ff */
[----:B------:R-:W-:Y:S01]  /*1080*/  ISETP.GT.U32.AND P1, PT, R15, R24, PT ;  /* 0x000000180f00720c */ /* 0x000fe20003f24070 */
[----:B------:R-:W-:Y:S01]  /*1090*/  STL [R1+0xce8], R2 ;  /* 0x000ce80201007387 */ /* 0x000fe20000100800 */
[----:B------:R-:W-:Y:S01]  /*10a0*/  LOP3.LUT R8, R17, 0xfc, RZ, 0xfc, !PT ;  /* 0x000000fc11087812 */ /* 0x000fe200078efcff */
[----:B------:R-:W-:Y:S01]  /*10b0*/  IMAD.MOV R5, RZ, RZ, -R5 ;  /* 0x000000ffff057224 */ /* 0x000fe200078e0a05 */
[----:B------:R-:W-:Y:S01]  /*10c0*/  ISETP.GE.AND P5, PT, R10, RZ, PT ;  /* 0x000000ff0a00720c */ /* 0x000fe20003fa6270 */
[----:B------:R-:W-:Y:S01]  /*10d0*/  @!P0 IMAD.IADD R11, R11, 0x1, -R0 ;  /* 0x000000010b0b8824 */ /* 0x000fe200078e0a00 */
[----:B------:R-:W-:Y:S01]  /*10e0*/  IABS R12, R8 ;  /* 0x00000008000c7213 */ /* 0x000fe20000000000 */
[----:B------:R-:W-:Y:S01]  /*10f0*/  IMAD.MOV.U32 R4, RZ, RZ, R9 ;  /* 0x000000ffff047224 */ /* 0x000fe200078e0009 */
[----:B------:R-:W-:Y:S01]  /*1100*/  STL [R1+0x698], R28 ;  /* 0x0006981c01007387 */ /* 0x000fe20000100800 */
[----:B------:R-:W-:Y:S01]  /*1110*/  IMAD R6, R15, R5, R6 ;  /* 0x000000050f067224 */ /* 0x000fe200078e0206 */
[----:B------:R-:W-:Y:S01]  /*1120*/  ISETP.GT.U32.AND P0, PT, R0, R11, PT ;  /* 0x0000000b0000720c */ /* 0x000fe20003f04070 */
[----:B------:R-:W-:Y:S01]  /*1130*/  IMAD.HI.U32 R5, R19, R4, RZ ;  /* 0x0000000413057227 */ /* 0x000fe200078e00ff */
[----:B------:R-:W-:Y:S01]  /*1140*/  STL [R1+0xcec], R28 ;  /* 0x000cec1c01007387 */ /* 0x000fe20000100800 */
[----:B------:R-:W-:-:S02]  /*1150*/  ISETP.GE.AND P4, PT, R8, RZ, PT ;  /* 0x000000ff0800720c */ /* 0x000fc40003f86270 */
[----:B------:R-:W-:Y:S01]  /*1160*/  ISETP.GT.U32.AND P2, PT, R15, R6, PT ;  /* 0x000000060f00720c */ /* 0x000fe20003f44070 */
[----:B------:R-:W-:Y:S01]  /*1170*/  IMAD.MOV R5, RZ, RZ, -R5 ;  /* 0x000000ffff057224 */ /* 0x000fe200078e0a05 */
[----:B------:R-:W-:Y:S01]  /*1180*/  LOP3.LUT R29, R17, 0x1a, RZ, 0xfc, !PT ;  /* 0x0000001a111d7812 */ /* 0x000fe200078efcff */
[----:B------:R-:W-:Y:S02]  /*1190*/  @!P1 IMAD.IADD R24, R24, 0x1, -R15 ;  /* 0x0000000118189824 */ /* 0x000fe400078e0a0f */
[----:B------:R-:W-:Y:S02]  /*11a0*/  IMAD R4, R15, R5, R4 ;  /* 0x000000050f047224 */ /* 0x000fe400078e0204 */
[----:B------:R-:W-:Y:S01]  /*11b0*/  IMAD.HI.U32 R3, R19, R12, RZ ;  /* 0x0000000c13037227 */ /* 0x000fe200078e00ff */
[C---:B------:R-:W-:Y:S02]  /*11c0*/  ISETP.GT.U32.AND P1, PT, R15.reuse, R24, PT ;  /* 0x000000180f00720c */ /* 0x040fe40003f24070 */
[----:B------:R-:W-:Y:S01]  /*11d0*/  ISETP.GT.U32.AND P6, PT, R15, R4, PT ;  /* 0x000000040f00720c */ /* 0x000fe20003fc4070 */
[----:B------:R-:W-:Y:S01]  /*11e0*/  IMAD.MOV R9, RZ, RZ, -R3 ;  /* 0x000000ffff097224 */ /* 0x000fe200078e0a03 */
[----:B------:R-:W-:Y:S01]  /*11f0*/  LOP3.LUT R3, R17, 0xf8, RZ, 0xfc, !PT ;  /* 0x000000f811037812 */ /* 0x000fe200078efcff */
[----:B------:R-:W-:-:S02]  /*1200*/  @!P0 IMAD.IADD R11, R11, 0x1, -R0 ;  /* 0x000000010b0b8824 */ /* 0x000fc400078e0a00 */
[--C-:B------:R-:W-:Y:S01]  /*1210*/  @!P2 IMAD.IADD R6, R6, 0x1, -R15.reuse ;  /* 0x000000010606a824 */ /* 0x100fe200078e0a0f */
[----:B------:R-:W-:Y:S01]  /*1220*/  IABS R10, R3 ;  /* 0x00000003000a7213 */ /* 0x000fe20000000000 */
[----:B------:R-:W-:Y:S01]  /*1230*/  IMAD R12, R15, R9, R12 ;  /* 0x000000090f0c7224 */ /* 0x000fe200078e020c */
[----:B------:R0:W-:Y:S01]  /*1240*/  STL [R1+0x214], R11 ;  /* 0x0002140b01007387 */ /* 0x0001e20000100800 */
[----:B------:R-:W-:Y:S02]  /*1250*/  LOP3.LUT R9, R17, 0xf4, RZ, 0xfc, !PT ;  /* 0x000000f411097812 */ /* 0x000fe400078efcff */
[----:B------:R-:W-:Y:S01]  /*1260*/  ISETP.GT.U32.AND P2, PT, R15, R6, PT ;  /* 0x000000060f00720c */ /* 0x000fe20003f44070 */
[----:B------:R-:W-:Y:S01]  /*1270*/  IMAD.HI.U32 R0, R19, R10, RZ ;  /* 0x0000000a13007227 */ /* 0x000fe200078e00ff */
[----:B------:R-:W-:Y:S02]  /*1280*/  ISETP.GT.U32.AND P0, PT, R15, R12, PT ;  /* 0x0000000c0f00720c */ /* 0x000fe40003f04070 */
[----:B------:R-:W-:Y:S01]  /*1290*/  IABS R13, R9 ;  /* 0x00000009000d7213 */ /* 0x000fe20000000000 */
[--C-:B------:R-:W-:Y:S01]  /*12a0*/  @!P1 IMAD.IADD R24, R24, 0x1, -R15.reuse ;  /* 0x0000000118189824 */ /* 0x100fe200078e0a0f */
[----:B------:R-:W-:Y:S01]  /*12b0*/  ISETP.GE.AND P1, PT, R7, RZ, PT ;  /* 0x000000ff0700720c */ /* 0x000fe20003f26270 */
[--C-:B------:R-:W-:Y:S01]  /*12c0*/  @!P6 IMAD.IADD R4, R4, 0x1, -R15.reuse ;  /* 0x000000010404e824 */ /* 0x100fe200078e0a0f */
[----:B0-----:R-:W-:Y:S01]  /*12d0*/  LOP3.LUT R11, R17, 0xf6, RZ, 0xfc, !PT ;  /* 0x000000f6110b7812 */ /* 0x001fe200078efcff */
[----:B------:R-:W-:Y:S01]  /*12e0*/  IMAD.MOV R5, RZ, RZ, -R0 ;  /* 0x000000ffff057224 */ /* 0x000fe200078e0a00 */
[----:B------:R-:W-:Y:S01]  /*12f0*/  ISETP.GE.AND P6, PT, R3, RZ, PT ;  /* 0x000000ff0300720c */ /* 0x000fe20003fc6270 */
[----:B------:R-:W-:Y:S01]  /*1300*/  @!P3 IMAD.MOV R24, RZ, RZ, -R24 ;  /* 0x000000ffff18b224 */ /* 0x000fe200078e0a18 */
[----:B------:R-:W-:Y:S01]  /*1310*/  IABS R8, R11 ;  /* 0x0000000b00087213 */ /* 0x000fe20000000000 */
[C---:B------:R-:W-:Y:S01]  /*1320*/  IMAD R10, R15.reuse, R5, R10 ;  /* 0x000000050f0a7224 */ /* 0x040fe200078e020a */
[----:B------:R-:W-:Y:S01]  /*1330*/  ISETP.GT.U32.AND P3, PT, R15, R4, PT ;  /* 0x000000040f00720c */ /* 0x000fe20003f64070 */
[----:B------:R-:W-:Y:S01]  /*1340*/  @!P2 IMAD.IADD R6, R6, 0x1, -R15 ;  /* 0x000000010606a824 */ /* 0x000fe200078e0a0f */
[----:B------:R-:W-:Y:S01]  /*1350*/  LOP3.LUT R3, R17, 0xf0, RZ, 0xfc, !PT ;  /* 0x000000f011037812 */ /* 0x000fe200078efcff */
[----:B------:R-:W-:Y:S01]  /*1360*/  IMAD.MOV.U32 R0, RZ, RZ, R8 ;  /* 0x000000ffff007224 */ /* 0x000fe200078e0008 */
[----:B------:R-:W-:Y:S01]  /*1370*/  ISETP.GT.U32.AND P2, PT, R15, R10, PT ;  /* 0x0000000a0f00720c */ /* 0x000fe20003f44070 */
[----:B------:R-:W-:Y:S01]  /*1380*/  IMAD.MOV.U32 R2, RZ, RZ, R6 ;  /* 0x000000ffff027224 */ /* 0x000fe200078e0006 */
[----:B------:R0:W-:Y:S01]  /*1390*/  STL [R1+0xe5c], R24 ;  /* 0x000e5c1801007387 */ /* 0x0001e20000100800 */
[----:B------:R-:W-:-:S04]  /*13a0*/  IMAD.HI.U32 R5, R19, R0, RZ ;  /* 0x0000000013057227 */ /* 0x000fc800078e00ff */
[----:B------:R-:W-:Y:S02]  /*13b0*/  IMAD.MOV R5, RZ, RZ, -R5 ;  /* 0x000000ffff057224 */ /* 0x000fe400078e0a05 */
[--C-:B------:R-:W-:Y:S02]  /*13c0*/  @!P3 IMAD.IADD R4, R4, 0x1, -R15.reuse ;  /* 0x000000010404b824 */ /* 0x100fe400078e0a0f */
[----:B------:R-:W-:Y:S01]  /*13d0*/  IMAD R6, R15, R5, R0 ;  /* 0x000000050f067224 */ /* 0x000fe200078e0200 */
[C---:B------:R-:W-:Y:S01]  /*13e0*/  LOP3.LUT R0, R17.reuse, 0xf2, RZ, 0xfc, !PT ;  /* 0x000000f211007812 */ /* 0x040fe200078efcff */
[----:B------:R-:W-:Y:S01]  /*13f0*/  @!P0 IMAD.IADD R12, R12, 0x1, -R15 ;  /* 0x000000010c0c8824 */ /* 0x000fe200078e0a0f */
[----:B------:R-:W-:Y:S01]  /*1400*/  LOP3.LUT R5, R17, 0xec, RZ, 0xfc, !PT ;  /* 0x000000ec11057812 */ /* 0x000fe200078efcff */
[----:B------:R-:W-:Y:S01]  /*1410*/  IMAD.MOV.U32 R8, RZ, RZ, R13 ;  /* 0x000000ffff087224 */ /* 0x000fe200078e000d */
[C---:B------:R-:W-:Y:S01]  /*1420*/  ISETP.GT.U32.AND P3, PT, R15.reuse, R6, PT ;  /* 0x000000060f00720c */ /* 0x040fe20003f64070 */
[----:B------:R-:W-:Y:S01]  /*1430*/  @!P2 IMAD.IADD R10, R10, 0x1, -R15 ;  /* 0x000000010a0aa824 */ /* 0x000fe200078e0a0f */
[----:B------:R-:W-:Y:S01]  /*1440*/  ISETP.GT.U32.AND P0, PT, R15, R12, PT ;  /* 0x0000000c0f00720c */ /* 0x000fe20003f04070 */
[----:B------:R-:W-:Y:S01]  /*1450*/  IMAD.HI.U32 R7, R19, R8, RZ ;  /* 0x0000000813077227 */ /* 0x000fe200078e00ff */
[----:B------:R-:W-:-:S02]  /*1460*/  IABS R14, R0 ;  /* 0x00000000000e7213 */ /* 0x000fc40000000000 */
[----:B------:R-:W-:Y:S01]  /*1470*/  ISETP.GT.U32.AND P2, PT, R15, R10, PT ;  /* 0x0000000a0f00720c */ /* 0x000fe20003f44070 */
[----:B------:R-:W-:Y:S01]  /*1480*/  IMAD.MOV R7, RZ, RZ, -R7 ;  /* 0x000000ffff077224 */ /* 0x000fe200078e0a07 */
[----:B0-----:R-:W-:Y:S01]  /*1490*/  LOP3.LUT R24, R17, 0xe, RZ, 0xfc, !PT ;  /* 0x0000000e11187812 */ /* 0x001fe200078efcff */
[----:B------:R-:W-:Y:S01]  /*14a0*/  @!P5 IMAD.MOV R2, RZ, RZ, -R2 ;  /* 0x000000ffff02d224 */ /* 0x000fe200078e0a02 */
[----:B------:R-:W-:Y:S01]  /*14b0*/  ISETP.GE.AND P5, PT, R11, RZ, PT ;  /* 0x000000ff0b00720c */ /* 0x000fe20003fa6270 */
[----:B------:R-:W-:Y:S02]  /*14c0*/  IMAD R8, R15, R7, R8 ;  /* 0x000000070f087224 */ /* 0x000fe400078e0208 */
[--C-:B------:R-:W-:Y:S01]  /*14d0*/  @!P3 IMAD.IADD R6, R6, 0x1, -R15.reuse ;  /* 0x000000010606b824 */ /* 0x100fe200078e0a0f */
[----:B------:R0:W-:Y:S01]  /*14e0*/  STL [R1+0x5c], R2 ;  /* 0x00005c0201007387 */ /* 0x0001e20000100800 */
[----:B------:R-:W-:Y:S01]  /*14f0*/  @!P0 IMAD.IADD R12, R12, 0x1, -R15 ;  /* 0x000000010c0c8824 */ /* 0x000fe200078e0a0f */
[----:B------:R-:W-:Y:S01]  /*1500*/  ISETP.GE.AND P0, PT, R9, RZ, PT ;  /* 0x000000ff0900720c */ /* 0x000fe20003f06270 */
[----:B------:R-:W-:Y:S01]  /*1510*/  IMAD.HI.U32 R7, R19, R14, RZ ;  /* 0x0000000e13077227 */ /* 0x000fe200078e00ff */
[----:B------:R-:W-:-:S03]  /*1520*/  ISETP.GT.U32.AND P3, PT, R15, R6, PT ;  /* 0x000000060f00720c */ /* 0x000fc60003f64070 */
[----:B------:R-:W-:Y:S01]  /*1530*/  IMAD.MOV.U32 R13, RZ, RZ, R12 ;  /* 0x000000ffff0d7224 */ /* 0x000fe200078e000c */
[----:B------:R-:W-:Y:S01]  /*1540*/  IABS R12, R3 ;  /* 0x00000003000c7213 */ /* 0x000fe20000000000 */
[----:B------:R-:W-:Y:S02]  /*1550*/  IMAD.MOV R7, RZ, RZ, -R7 ;  /* 0x000000ffff077224 */ /* 0x000fe400078e0a07 */
[----:B------:R-:W-:Y:S01]  /*1560*/  @!P2 IMAD.IADD R10, R10, 0x1, -R15 ;  /* 0x000000010a0aa824 */ /* 0x000fe200078e0a0f */
[C---:B------:R-:W-:Y:S01]  /*1570*/  ISETP.GT.U32.AND P2, PT, R15.reuse, R8, PT ;  /* 0x000000080f00720c */ /* 0x040fe20003f44070 */
[----:B------:R-:W-:Y:S02]  /*1580*/  IMAD R7, R15, R7, R14 ;  /* 0x000000070f077224 */ /* 0x000fe400078e020e */
[----:B------:R-:W-:-:S04]  /*1590*/  IMAD.HI.U32 R21, R19, R12, RZ ;  /* 0x0000000c13157227 */ /* 0x000fc800078e00ff */
[----:B------:R-:W-:Y:S01]  /*15a0*/  @!P3 IMAD.IADD R6, R6, 0x1, -R15 ;  /* 0x000000010606b824 */ /* 0x000fe200078e0a0f */
[C---:B------:R-:W-:Y:S01]  /*15b0*/  ISETP.GT.U32.AND P3, PT, R15.reuse, R7, PT ;  /* 0x000000070f00720c */ /* 0x040fe20003f64070 */
[----:B------:R-:W-:Y:S02]  /*15c0*/  IMAD.MOV R21, RZ, RZ, -R21 ;  /* 0x000000ffff157224 */ /* 0x000fe400078e0a15 */
[----:B0-----:R-:W-:Y:S02]  /*15d0*/  IMAD.MOV.U32 R2, RZ, RZ, R4 ;  /* 0x000000ffff027224 */ /* 0x001fe400078e0004 */
[----:B------:R-:W-:Y:S01]  /*15e0*/  IMAD R21, R15, R21, R12 ;  /* 0x000000150f157224 */ /* 0x000fe200078e020c */
[----:B------:R-:W-:Y:S01]  /*15f0*/  IABS R12, R20 ;  /* 0x00000014000c7213 */ /* 0x000fe20000000000 */
[----:B------:R-:W-:Y:S01]  /*1600*/  IMAD.MOV.U32 R11, RZ, RZ, R10 ;  /* 0x000000ffff0b7224 */ /* 0x000fe200078e000a */
[----:B------:R-:W-:Y:S01]  /*1610*/  LOP3.LUT R10, R17, 0xe2, RZ, 0xfc, !PT ;  /* 0x000000e2110a7812 */ /* 0x000fe200078efcff */
[----:B------:R-:W-:Y:S01]  /*1620*/  @!P1 IMAD.MOV R2, RZ, RZ, -R2 ;  /* 0x000000ffff029224 */ /* 0x000fe200078e0a02 */
[----:B------:R-:W-:Y:S01]  /*1630*/  ISETP.GE.AND P1, PT, R3, RZ, PT ;  /* 0x000000ff0300720c */ /* 0x000fe20003f26270 */
[----:B------:R-:W-:Y:S01]  /*1640*/  @!P6 IMAD.MOV R11, RZ, RZ, -R11 ;  /* 0x000000ffff0be224 */ /* 0x000fe200078e0a0b */
[----:B------:R-:W-:Y:S01]  /*1650*/  LOP3.LUT R3, R17, 0xee, RZ, 0xfc, !PT ;  /* 0x000000ee11037812 */ /* 0x000fe200078efcff */
[----:B------:R-:W-:Y:S01]  /*1660*/  @!P3 IMAD.IADD R7, R7, 0x1, -R15 ;  /* 0x000000010707b824 */ /* 0x000fe200078e0a0f */
[C---:B------:R-:W-:Y:S01]  /*1670*/  ISETP.GT.U32.AND P6, PT, R15.reuse, R21, PT ;  /* 0x000000150f00720c */ /* 0x040fe20003fc4070 */
[----:B------:R-:W-:Y:S01]  /*1680*/  @!P4 IMAD.MOV R13, RZ, RZ, -R13 ;  /* 0x000000ffff0dc224 */ /* 0x000fe200078e0a0d */
[----:B------:R-:W-:Y:S01]  /*1690*/  IABS R4, R3 ;  /* 0x0000000300047213 */ /* 0x000fe20000000000 */
[----:B------:R-:W-:Y:S01]  /*16a0*/  @!P2 IMAD.IADD R8, R8, 0x1, -R15 ;  /* 0x000000010808a824 */ /* 0x000fe200078e0a0f */
[----:B------:R-:W-:Y:S01]  /*16b0*/  ISETP.GT.U32.AND P3, PT, R15, R7, PT ;  /* 0x000000070f00720c */ /* 0x000fe20003f64070 */
[C---:B------:R-:W-:Y:S01]  /*16c0*/  IMAD.HI.U32 R23, R19.reuse, R12, RZ ;  /* 0x0000000c13177227 */ /* 0x040fe200078e00ff */
[----:B------:R-:W-:Y:S01]  /*16d0*/  ISETP.GE.AND P4, PT, R0, RZ, PT ;  /* 0x000000ff0000720c */ /* 0x000fe20003f86270 */
[----:B------:R0:W-:Y:S01]  /*16e0*/  STL [R1+0x34], R13 ;  /* 0x0000340d01007387 */ /* 0x0001e20000100800 */
[----:B------:R-:W-:Y:S01]  /*16f0*/  IABS R0, R5 ;  /* 0x0000000500007213 */ /* 0x000fe20000000000 */
[----:B------:R-:W-:Y:S01]  /*1700*/  IMAD.HI.U32 R9, R19, R4, RZ ;  /* 0x0000000413097227 */ /* 0x000fe200078e00ff */
[----:B------:R-:W-:Y:S01]  /*1710*/  ISETP.GT.U32.AND P2, PT, R15, R8, PT ;  /* 0x000000080f00720c */ /* 0x000fe20003f44070 */
[----:B------:R1:W-:Y:S02]  /*1720*/  STL [R1+0x194], R2 ;  /* 0x0001940201007387 */ /* 0x0003e40000100800 */
[----:B------:R-:W-:-:S02]  /*1730*/  IMAD.MOV R9, RZ, RZ, -R9 ;  /* 0x000000ffff097224 */ /* 0x000fc400078e0a09 */
[----:B------:R-:W-:Y:S01]  /*1740*/  @!P6 IMAD.IADD R21, R21, 0x1, -R15 ;  /* 0x000000011515e824 */ /* 0x000fe200078e0a0f */
[----:B------:R2:W-:Y:S01]  /*1750*/  STL [R1+0x198], R11 ;  /* 0x0001980b01007387 */ /* 0x0005e20000100800 */
[----:B------:R-:W-:Y:S01]  /*1760*/  IMAD R9, R15, R9, R4 ;  /* 0x000000090f097224 */ /* 0x000fe200078e0204 */
[----:B------:R-:W-:Y:S01]  /*1770*/  IABS R4, R18 ;  /* 0x0000001200047213 */ /* 0x000fe20000000000 */
[----:B0-----:R-:W-:Y:S01]  /*1780*/  IMAD.HI.U32 R13, R19, R0, RZ ;  /* 0x00000000130d7227 */ /* 0x001fe200078e00ff */
[----:B------:R-:W-:-:S03]  /*1790*/  ISETP.GT.U32.AND P6, PT, R15, R21, PT ;  /* 0x000000150f00720c */ /* 0x000fc60003fc4070 */
[----:B------:R-:W-:Y:S01]  /*17a0*/  @!P3 IMAD.IADD R7, R7, 0x1, -R15 ;  /* 0x000000010707b824 */ /* 0x000fe200078e0a0f */
[----:B------:R-:W-:Y:S01]  /*17b0*/  ISETP.GT.U32.AND P3, PT, R15, R9, PT ;  /* 0x000000090f00720c */ /* 0x000fe20003f64070 */
[----:B-1----:R-:W-:Y:S02]  /*17c0*/  IMAD.MOV.U32 R2, RZ, RZ, R6 ;  /* 0x000000ffff027224 */ /* 0x002fe400078e0006 */
[----:B------:R-:W-:Y:S02]  /*17d0*/  IMAD.MOV R13, RZ, RZ, -R13 ;  /* 0x000000ffff0d7224 */ /* 0x000fe400078e0a0d */
[----:B------:R-:W-:-:S04]  /*17e0*/  IMAD.HI.U32 R6, R19, R4, RZ ;  /* 0x0000000413067227 */ /* 0x000fc800078e00ff */
[----:B------:R-:W-:Y:S01]  /*17f0*/  IMAD R13, R15, R13, R0 ;  /* 0x0000000d0f0d7224 */ /* 0x000fe200078e0200 */
[----:B------:R-:W-:Y:S01]  /*1800*/  IABS R0, R10 ;  /* 0x0000000a00007213 */ /* 0x000fe20000000000 */
[----:B------:R-:W-:Y:S02]  /*1810*/  IMAD.MOV R6, RZ, RZ, -R6 ;  /* 0x000000ffff067224 */ /* 0x000fe400078e0a06 */
[----:B------:R-:W-:Y:S01]  /*1820*/  @!P5 IMAD.MOV R2, RZ, RZ, -R2 ;  /* 0x000000ffff02d224 */ /* 0x000fe200078e0a02 */
[----:B------:R-:W-:Y:S01]  /*1830*/  ISETP.GE.AND P5, PT, R3, RZ, PT ;  /* 0x000000ff0300720c */ /* 0x000fe20003fa6270 */
[--C-:B------:R-:W-:Y:S01]  /*1840*/  @!P6 IMAD.IADD R21, R21, 0x1, -R15.reuse ;  /* 0x000000011515e824 */ /* 0x100fe200078e0a0f */
[C---:B------:R-:W-:Y:S01]  /*1850*/  ISETP.GT.U32.AND P6, PT, R15.reuse, R13, PT ;  /* 0x0000000d0f00720c */ /* 0x040fe20003fc4070 */
[----:B------:R-:W-:Y:S01]  /*1860*/  IMAD R4, R15, R6, R4 ;  /* 0x000000060f047224 */ /* 0x000fe200078e0204 */
[----:B------:R0:W-:Y:S01]  /*1870*/  STL [R1+0x1a0], R2 ;  /* 0x0001a00201007387 */ /* 0x0001e20000100800 */
[--C-:B------:R-:W-:Y:S01]  /*1880*/  @!P2 IMAD.IADD R8, R8, 0x1, -R15.reuse ;  /* 0x000000010808a824 */ /* 0x100fe200078e0a0f */
[----:B------:R-:W-:Y:S01]  /*1890*/  LOP3.LUT R3, R17, 0xe6, RZ, 0xfc, !PT ;  /* 0x000000e611037812 */ /* 0x000fe200078efcff */
[----:B------:R-:W-:Y:S01]  /*18a0*/  @!P3 IMAD.IADD R9, R9, 0x1, -R15 ;  /* 0x000000010909b824 */ /* 0x000fe200078e0a0f */
[----:B------:R-:W-:Y:S01]  /*18b0*/  ISETP.GT.U32.AND P3, PT, R15, R4, PT ;  /* 0x000000040f00720c */ /* 0x000fe20003f64070 */
[----:B------:R-:W-:Y:S01]  /*18c0*/  IMAD.MOV R23, RZ, RZ, -R23 ;  /* 0x000000ffff177224 */ /* 0x000fe200078e0a17 */
[----:B------:R-:W-:Y:S01]  /*18d0*/  IABS R14, R3 ;  /* 0x00000003000e7213 */ /* 0x000fe20000000000 */
[----:B--2---:R-:W-:Y:S01]  /*18e0*/  IMAD.HI.U32 R11, R19, R0, RZ ;  /* 0x00000000130b7227 */ /* 0x004fe200078e00ff */
[----:B------:R-:W-:-:S02]  /*18f0*/  ISETP.GE.AND P2, PT, R5, RZ, PT ;  /* 0x000000ff0500720c */ /* 0x000fc40003f46270 */
[----:B------:R-:W-:Y:S01]  /*1900*/  IABS R5, R16 ;  /* 0x0000001000057213 */ /* 0x000fe20000000000 */
[----:B0-----:R-:W-:Y:S01]  /*1910*/  IMAD.MOV.U32 R2, RZ, RZ, R8 ;  /* 0x000000ffff027224 */ /* 0x001fe200078e0008 */
[----:B------:R-:W-:Y:S01]  /*1920*/  LOP3.LUT R8, R17, 0xde, RZ, 0xfc, !PT ;  /* 0x000000de11087812 */ /* 0x000fe200078efcff */
[----:B------:R-:W-:Y:S02]  /*1930*/  IMAD R12, R15, R23, R12 ;  /* 0x000000170f0c7224 */ /* 0x000fe400078e020c */
[----:B------:R-:W-:Y:S02]  /*1940*/  @!P0 IMAD.MOV R2, RZ, RZ, -R2 ;  /* 0x000000ffff028224 */ /* 0x000fe400078e0a02 */
[--C-:B------:R-:W-:Y:S01]  /*1950*/  @!P6 IMAD.IADD R13, R13, 0x1, -R15.reuse ;  /* 0x000000010d0de824 */ /* 0x100fe200078e0a0f */
[----:B------:R-:W-:Y:S01]  /*1960*/  ISETP.GT.U32.AND P6, PT, R15, R12, PT ;  /* 0x0000000c0f00720c */ /* 0x000fe20003fc4070 */
[----:B------:R-:W-:Y:S01]  /*1970*/  IMAD.HI.U32 R22, R19, R14, RZ ;  /* 0x0000000e13167227 */ /* 0x000fe200078e00ff */
[----:B------:R0:W-:Y:S02]  /*1980*/  STL [R1+0x1c], R2 ;  /* 0x00001c0201007387 */ /* 0x0001e40000100800 */
[C---:B------:R-:W-:Y:S01]  /*1990*/  ISETP.GT.U32.AND P0, PT, R15.reuse, R13, PT ;  /* 0x0000000d0f00720c */ /* 0x040fe20003f04070 */
[----:B------:R-:W-:Y:S01]  /*19a0*/  @!P3 IMAD.IADD R4, R4, 0x1, -R15 ;  /* 0x000000010404b824 */ /* 0x000fe200078e0a0f */
[----:B------:R-:W-:Y:S01]  /*19b0*/  ISETP.GT.U32.AND P3, PT, R15, R9, PT ;  /* 0x000000090f00720c */ /* 0x000fe20003f64070 */
[----:B------:R-:W-:-:S04]  /*19c0*/  IMAD.HI.U32 R6, R19, R5, RZ ;  /* 0x0000000513067227 */ /* 0x000fc800078e00ff */
[----:B------:R-:W-:Y:S02]  /*19d0*/  IMAD.MOV R22, RZ, RZ, -R22 ;  /* 0x000000ffff167224 */ /* 0x000fe400078e0a16 */
[----:B0-----:R-:W-:Y:S01]  /*19e0*/  IMAD.MOV.U32 R2, RZ, RZ, R7 ;  /* 0x000000ffff027224 */ /* 0x001fe200078e0007 */
[----:B------:R-:W-:Y:S01]  /*19f0*/  IABS R7, R8 ;  /* 0x0000000800077213 */ /* 0x000fe20000000000 */
[----:B------:R-:W-:Y:S02]  /*1a00*/  IMAD.MOV R23, RZ, RZ, -R6 ;  /* 0x000000ffff177224 */ /* 0x000fe400078e0a06 */
[----:B------:R-:W-:Y:S02]  /*1a10*/  @!P4 IMAD.MOV R2, RZ, RZ, -R2 ;  /* 0x000000ffff02c224 */ /* 0x000fe400078e0a02 */
[C---:B------:R-:W-:Y:S02]  /*1a20*/  IMAD R6, R15.reuse, R22, R14 ;  /* 0x000000160f067224 */ /* 0x040fe400078e020e */
[C---:B------:R-:W-:Y:S01]  /*1a30*/  IMAD R5, R15.reuse, R23, R5 ;  /* 0x000000170f057224 */ /* 0x040fe200078e0205 */
[----:B------:R0:W-:Y:S01]  /*1a40*/  STL [R1+0x18], R2 ;  /* 0x0000180201007387 */ /* 0x0001e20000100800 */
[--C-:B------:R-:W-:Y:S01]  /*1a50*/  @!P6 IMAD.IADD R12, R12, 0x1, -R15.reuse ;  /* 0x000000010c0ce824 */ /* 0x100fe200078e0a0f */
[----:B------:R-:W-:Y:S01]  /*1a60*/  ISETP.GT.U32.AND P6, PT, R15, R4, PT ;  /* 0x000000040f00720c */ /* 0x000fe20003fc4070 */
[----:B------:R-:W-:Y:S01]  /*1a70*/  @!P3 IMAD.IADD R9, R9, 0x1, -R15 ;  /* 0x000000010909b824 */ /* 0x000fe200078e0a0f */
[C---:B------:R-:W-:Y:S01]  /*1a80*/  ISETP.GT.U32.AND P3, PT, R15.reuse, R5, PT ;  /* 0x000000050f00720c */ /* 0x040fe20003f64070 */
[----:B------:R-:W-:Y:S01]  /*1a90*/  IMAD.MOV R14, RZ, RZ, -R11 ;  /* 0x000000ffff0e7224 */ /* 0x000fe200078e0a0b */
[----:B------:R-:W-:Y:S01]  /*1aa0*/  ISETP.GT.U32.AND P4, PT, R15, R12, PT ;  /* 0x0000000c0f00720c */ /* 0x000fe20003f84070 */
[----:B------:R-:W-:Y:S01]  /*1ab0*/  @!P0 IMAD.IADD R13, R13, 0x1, -R15 ;  /* 0x000000010d0d8824 */ /* 0x000fe200078e0a0f */
[----:B------:R-:W-:Y:S01]  /*1ac0*/  LOP3.LUT R11, R17, 0xe0, RZ, 0xfc, !PT ;  /* 0x000000e0110b7812 */ /* 0x000fe200078efcff */
[----:B------:R-:W-:Y:S01]  /*1ad0*/  IMAD R0, R15, R14, R0 ;  /* 0x0000000e0f007224 */ /* 0x000fe200078e0200 */
[----:B------:R-:W-:Y:S01]  /*1ae0*/  ISETP.GE.AND P0, PT, R18, RZ, PT ;  /* 0x000000ff1200720c */ /* 0x000fe20003f06270 */
[----:B0-----:R-:W-:Y:S01]  /*1af0*/  IMAD.MOV.U32 R2, RZ, RZ, R21 ;  /* 0x000000ffff027224 */ /* 0x001fe200078e0015 */
[----:B------:R-:W-:Y:S01]  /*1b00*/  IABS R14, R11 ;  /* 0x0000000b000e7213 */ /* 0x000fe20000000000 */
[----:B------:R-:W-:Y:S01]  /*1b10*/  IMAD.MOV.U32 R22, RZ, RZ, R9 ;  /* 0x000000ffff167224 */ /* 0x000fe200078e0009 */
[----:B------:R-:W-:Y:S01]  /*1b20*/  LOP3.LUT R9, R17, 0xdc, RZ, 0xfc, !PT ;  /* 0x000000dc11097812 */ /* 0x000fe200078efcff */
[----:B------:R-:W-:Y:S01]  /*1b30*/  @!P1 IMAD.MOV R2, RZ, RZ, -R2 ;  /* 0x000000ffff029224 */ /* 0x000fe200078e0a02 */
[C---:B------:R-:W-:Y:S01]  /*1b40*/  ISETP.GT.U32.AND P1, PT, R15.reuse, R6, PT ;  /* 0x000000060f00720c */ /* 0x040fe20003f24070 */
[--C-:B------:R-:W-:Y:S01]  /*1b50*/  @!P6 IMAD.IADD R4, R4, 0x1, -R15.reuse ;  /* 0x000000010404e824 */ /* 0x100fe200078e0a0f */
[----:B------:R-:W-:Y:S01]  /*1b60*/  ISETP.GT.U32.AND P6, PT, R15, R0, PT ;  /* 0x000000000f00720c */ /* 0x000fe20003fc4070 */
[--C-:B------:R-:W-:Y:S01]  /*1b70*/  @!P3 IMAD.IADD R5, R5, 0x1, -R15.reuse ;  /* 0x000000010505b824 */ /* 0x100fe200078e0a0f */
[----:B------:R0:W-:Y:S01]  /*1b80*/  STL [R1+0x190], R2 ;  /* 0x0001900201007387 */ /* 0x0001e20000100800 */
[----:B------:R-:W-:Y:S01]  /*1b90*/  @!P4 IMAD.IADD R12, R12, 0x1, -R15 ;  /* 0x000000010c0cc824 */ /* 0x000fe200078e0a0f */
[----:B------:R-:W-:Y:S01]  /*1ba0*/  ISETP.GE.AND P4, PT, R20, RZ, PT ;  /* 0x000000ff1400720c */ /* 0x000fe20003f86270 */
[----:B------:R-:W-:Y:S01]  /*1bb0*/  @!P5 IMAD.MOV R22, RZ, RZ, -R22 ;  /* 0x000000ffff16d224 */ /* 0x000fe200078e0a16 */
[----:B------:R-:W-:Y:S01]  /*1bc0*/  ISETP.GE.AND P3, PT, R16, RZ, PT ;  /* 0x000000ff1000720c */ /* 0x000fe20003f66270 */
[----:B------:R-:W-:-:S03]  /*1bd0*/  IMAD.HI.U32 R18, R19, R7, RZ ;  /* 0x0000000713127227 */ /* 0x000fc600078e00ff */
[----:B------:R-:W-:Y:S01]  /*1be0*/  STL [R1+0xc], R22 ;  /* 0x00000c1601007387 */ /* 0x000fe20000100800 */
[----:B------:R-:W-:Y:S01]  /*1bf0*/  @!P1 IMAD.IADD R6, R6, 0x1, -R15 ;  /* 0x0000000106069824 */ /* 0x000fe200078e0a0f */
[----:B------:R-:W-:Y:S01]  /*1c00*/  ISETP.GE.AND P1, PT, R3, RZ, PT ;  /* 0x000000ff0300720c */ /* 0x000fe20003f26270 */
[----:B0-----:R-:W-:Y:S02]  /*1c10*/  IMAD.MOV.U32 R2, RZ, RZ, R13 ;  /* 0x000000ffff027224 */ /* 0x001fe400078e000d */
[----:B------:R-:W-:Y:S01]  /*1c20*/  IMAD.HI.U32 R21, R19, R14, RZ ;  /* 0x0000000e13157227 */ /* 0x000fe200078e00ff */
[----:B------:R-:W-:-:S03]  /*1c30*/  ISETP.GT.U32.AND P5, PT, R15, R6, PT ;  /* 0x000000060f00720c */ /* 0x000fc60003fa4070 */
[----:B------:R-:W-:Y:S01]  /*1c40*/  @!P2 IMAD.MOV R2, RZ, RZ, -R2 ;  /* 0x000000ffff02a224 */ /* 0x000fe200078e0a02 */
[----:B------:R-:W-:Y:S01]  /*1c50*/  ISETP.GT.U32.AND P2, PT, R15, R5, PT ;  /* 0x000000050f00720c */ /* 0x000fe20003f44070 */
[----:B------:R-:W-:Y:S02]  /*1c60*/  IMAD.MOV R18, RZ, RZ, -R18 ;  /* 0x000000ffff127224 */ /* 0x000fe400078e0a12 */
[----:B------:R-:W-:Y:S01]  /*1c70*/  IMAD.MOV R21, RZ, RZ, -R21 ;  /* 0x000000ffff157224 */ /* 0x000fe200078e0a15 */
[----:B------:R0:W-:Y:S01]  /*1c80*/  STL [R1+0x8], R2 ;  /* 0x0000080201007387 */ /* 0x0001e20000100800 */
[----:B------:R-:W-:Y:S01]  /*1c90*/  IMAD.MOV.U32 R13, RZ, RZ, R4 ;  /* 0x000000ffff0d7224 */ /* 0x000fe200078e0004 */
[----:B------:R-:W-:Y:S01]  /*1ca0*/  LOP3.LUT R4, R17, 0xda, RZ, 0xfc, !PT ;  /* 0x000000da11047812 */ /* 0x000fe200078efcff */
[----:B------:R-:W-:Y:S02]  /*1cb0*/  @!P6 IMAD.IADD R0, R0, 0x1, -R15 ;  /* 0x000000010000e824 */ /* 0x000fe400078e0a0f */
[----:B------:R-:W-:-:S02]  /*1cc0*/  IMAD R7, R15, R18, R7 ;  /* 0x000000120f077224 */ /* 0x000fc400078e0207 */
[C---:B------:R-:W-:Y:S01]  /*1cd0*/  IMAD R3, R15.reuse, R21, R14 ;  /* 0x000000150f037224 */ /* 0x040fe200078e020e */
[----:B------:R-:W-:Y:S01]  /*1ce0*/  ISETP.GT.U32.AND P6, PT, R15, R0, PT ;  /* 0x000000000f00720c */ /* 0x000fe20003fc4070 */
[----:B------:R-:W-:Y:S01]  /*1cf0*/  @!P0 IMAD.MOV R13, RZ, RZ, -R13 ;  /* 0x000000ffff0d8224 */ /* 0x000fe200078e0a0d */
[----:B------:R-:W-:Y:S01]  /*1d00*/  LOP3.LUT R21, R17, 0x5c, RZ, 0xfc, !PT ;  /* 0x0000005c11157812 */ /* 0x000fe200078efcff */
[----:B0-----:R-:W-:Y:S01]  /*1d10*/  IMAD.MOV.U32 R2, RZ, RZ, R12 ;  /* 0x000000ffff027224 */ /* 0x001fe200078e000c */
[C---:B------:R-:W-:Y:S01]  /*1d20*/  ISETP.GT.U32.AND P0, PT, R15.reuse, R3, PT ;  /* 0x000000030f00720c */ /* 0x040fe20003f04070 */
[--C-:B------:R-:W-:Y:S01]  /*1d30*/  @!P5 IMAD.IADD R6, R6, 0x1, -R15.reuse ;  /* 0x000000010606d824 */ /* 0x100fe200078e0a0f */
[----:B------:R-:W-:Y:S01]  /*1d40*/  ISETP.GT.U32.AND P5, PT, R15, R7, PT ;  /* 0x000000070f00720c */ /* 0x000fe20003fa4070 */
[----:B------:R-:W-:Y:S01]  /*1d50*/  @!P4 IMAD.MOV R2, RZ, RZ, -R2 ;  /* 0x000000ffff02c224 */ /* 0x000fe200078e0a02 */
[----:B------:R0:W-:Y:S01]  /*1d60*/  STL [R1+0x70], R13 ;  /* 0x0000700d01007387 */ /* 0x0001e20000100800 */
[--C-:B------:R-:W-:Y:S01]  /*1d70*/  @!P2 IMAD.IADD R5, R5, 0x1, -R15.reuse ;  /* 0x000000010505a824 */ /* 0x100fe200078e0a0f */
[----:B------:R-:W-:Y:S01]  /*1d80*/  ISETP.GE.AND P4, PT, R10, RZ, PT ;  /* 0x000000ff0a00720c */ /* 0x000fe20003f86270 */
[----:B------:R-:W-:Y:S01]  /*1d90*/  IMAD.MOV.U32 R12, RZ, RZ, R6 ;  /* 0x000000ffff0c7224 */ /* 0x000fe200078e0006 */
[----:B------:R1:W-:Y:S01]  /*1da0*/  STL [R1+0x11c], R2 ;  /* 0x00011c0201007387 */ /* 0x0003e20000100800 */
[----:B------:R-:W-:Y:S01]  /*1db0*/  ISETP.GE.AND P2, PT, R11, RZ, PT ;  /* 0x000000ff0b00720c */ /* 0x000fe20003f46270 */
[--C-:B------:R-:W-:Y:S01]  /*1dc0*/  @!P6 IMAD.IADD R0, R0, 0x1, -R15.reuse ;  /* 0x000000010000e824 */ /* 0x100fe200078e0a0f */
[----:B------:R-:W-:Y:S01]  /*1dd0*/  IABS R10, R4 ;  /* 0x00000004000a7213 */ /* 0x000fe20000000000 */
[----:B------:R-:W-:Y:S01]  /*1de0*/  @!P1 IMAD.MOV R12, RZ, RZ, -R12 ;  /* 0x000000ffff0c9224 */ /* 0x000fe200078e0a0c */
[----:B------:R-:W-:Y:S01]  /*1df0*/  ISETP.GE.AND P6, PT, R8, RZ, PT ;  /* 0x000000ff0800720c */ /* 0x000fe20003fc6270 */
[--C-:B------:R-:W-:Y:S01]  /*1e00*/  @!P0 IMAD.IADD R3, R3, 0x1, -R15.reuse ;  /* 0x0000000103038824 */ /* 0x100fe200078e0a0f */
[----:B0-----:R-:W-:Y:S01]  /*1e10*/  IABS R13, R9 ;  /* 0x00000009000d7213 */ /* 0x001fe20000000000 */
[----:B------:R-:W-:Y:S01]  /*1e20*/  @!P5 IMAD.IADD R7, R7, 0x1, -R15 ;  /* 0x000000010707d824 */ /* 0x000fe200078e0a0f */
[----:B------:R0:W-:Y:S01]  /*1e30*/  STL [R1+0x170], R12 ;  /* 0x0001700c01007387 */ /* 0x0001e20000100800 */
[----:B-1----:R-:W-:Y:S01]  /*1e40*/  IMAD.MOV.U32 R2, RZ, RZ, R5 ;  /* 0x000000ffff027224 */ /* 0x002fe200078e0005 */
[----:B------:R-:W-:Y:S01]  /*1e50*/  ISETP.GT.U32.AND P1, PT, R15, R3, PT ;  /* 0x000000030f00720c */ /* 0x000fe20003f24070 */
[----:B------:R-:W-:Y:S01]  /*1e60*/  IMAD.HI.U32 R11, R19, R13, RZ ;  /* 0x0000000d130b7227 */ /* 0x000fe200078e00ff */
[----:B------:R-:W-:-:S02]  /*1e70*/  ISETP.GT.U32.AND P5, PT, R15, R7, PT ;  /* 0x000000070f00720c */ /* 0x000fc40003fa4070 */
[----:B------:R-:W-:Y:S01]  /*1e80*/  ISETP.GE.AND P0, PT, R9, RZ, PT ;  /* 0x000000ff0900720c */ /* 0x000fe20003f06270 */
[----:B------:R-:W-:Y:S01]  /*1e90*/  @!P3 IMAD.MOV R2, RZ, RZ, -R2 ;  /* 0x000000ffff02b224 */ /* 0x000fe200078e0a02 */
[----:B------:R-:W-:Y:S01]  /*1ea0*/  ISETP.GE.AND P3, PT, R4, RZ, PT ;  /* 0x000000ff0400720c */ /* 0x000fe20003f66270 */
[----:B------:R-:W-:Y:S01]  /*1eb0*/  IMAD.MOV R11, RZ, RZ, -R11 ;  /* 0x000000ffff0b7224 */ /* 0x000fe200078e0a0b */
[----:B0-----:R-:W-:Y:S01]  /*1ec0*/  LOP3.LUT R12, R17, 0xd8, RZ, 0xfc, !PT ;  /* 0x000000d8110c7812 */ /* 0x001fe200078efcff */
[----:B------:R-:W-:Y:S01]  /*1ed0*/  IMAD.HI.U32 R8, R19, R10, RZ ;  /* 0x0000000a13087227 */ /* 0x000fe200078e00ff */
[----:B------:R0:W-:Y:S01]  /*1ee0*/  STL [R1+0x174], R2 ;  /* 0x0001740201007387 */ /* 0x0001e20000100800 */
[----:B------:R-:W-:Y:S02]  /*1ef0*/  LOP3.LUT R4, R17, 0xd4, RZ, 0xfc, !PT ;  /* 0x000000d411047812 */ /* 0x000fe400078efcff */
[----:B------:R-:W-:Y:S01]  /*1f00*/  IMAD R13, R15, R11, R13 ;  /* 0x0000000b0f0d7224 */ /* 0x000fe200078e020d */
[----:B------:R-:W-:Y:S01]  /*1f10*/  LOP3.LUT R9, R17, 0xd0, RZ, 0xfc, !PT ;  /* 0x000000d011097812 */ /* 0x000fe200078efcff */
[----:B------:R-:W-:-:S02]  /*1f20*/  IMAD.MOV R8, RZ, RZ, -R8 ;  /* 0x000000ffff087224 */ /* 0x000fc400078e0a08 */
[--C-:B------:R-:W-:Y:S01]  /*1f30*/  @!P5 IMAD.IADD R7, R7, 0x1, -R15.reuse ;  /* 0x000000010707d824 */ /* 0x100fe200078e0a0f */
[----:B------:R-:W-:Y:S01]  /*1f40*/  IABS R14, R9 ;  /* 0x00000009000e7213 */ /* 0x000fe20000000000 */
[----:B------:R-:W-:Y:S01]  /*1f50*/  IMAD R10, R15, R8, R10 ;  /* 0x000000080f0a7224 */ /* 0x000fe200078e020a */
[----:B------:R-:W-:Y:S01]  /*1f60*/  IABS R8, R4 ;  /* 0x0000000400087213 */ /* 0x000fe20000000000 */
[----:B0-----:R-:W-:Y:S01]  /*1f70*/  IMAD.MOV.U32 R2, RZ, RZ, R0 ;  /* 0x000000ffff027224 */ /* 0x001fe200078e0000 */
[----:B------:R-:W-:Y:S01]  /*1f80*/  LOP3.LUT R0, R17, 0xd6, RZ, 0xfc, !PT ;  /* 0x000000d611007812 */ /* 0x000fe200078efcff */
[----:B------:R-:W-:Y:S01]  /*1f90*/  @!P1 IMAD.IADD R3, R3, 0x1, -R15 ;  /* 0x0000000103039824 */ /* 0x000fe200078e0a0f */
[C---:B------:R-:W-:Y:S01]  /*1fa0*/  ISETP.GT.U32.AND P5, PT, R15.reuse, R10, PT ;  /* 0x0000000a0f00720c */ /* 0x040fe20003fa4070 */
[----:B------:R-:W-:Y:S01]  /*1fb0*/  @!P4 IMAD.MOV R2, RZ, RZ, -R2 ;  /* 0x000000ffff02c224 */ /* 0x000fe200078e0a02 */
[----:B------:R-:W-:Y:S02]  /*1fc0*/  ISETP.GT.U32.AND P4, PT, R15, R13, PT ;  /* 0x0000000d0f00720c */ /* 0x000fe40003f84070 */
[----:B------:R-:W-:-:S02]  /*1fd0*/  ISETP.GE.AND P1, PT, R12, RZ, PT ;  /* 0x000000ff0c00720c */ /* 0x000fc40003f26270 */
[----:B------:R-:W-:Y:S01]  /*1fe0*/  IABS R12, R12 ;  /* 0x0000000c000c7213 */ /* 0x000fe20000000000 */
[----:B------:R0:W-:Y:S01]  /*1ff0*/  STL [R1+0x180], R2 ;  /* 0x0001800201007387 */ /* 0x0001e20000100800 */
[----:B------:R-:W-:-:S03]  /*2000*/  IABS R6, R0 ;  /* 0x0000000000067213 */ /* 0x000fc60000000000 */
[----:B------:R-:W-:-:S04]  /*2010*/  IMAD.HI.U32 R5, R19, R12, RZ ;  /* 0x0000000c13057227 */ /* 0x000fc800078e00ff */
[----:B------:R-:W-:Y:S02]  /*2020*/  @!P4 IMAD.IADD R13, R13, 0x1, -R15 ;  /* 0x000000010d0dc824 */ /* 0x000fe400078e0a0f */
[----:B0-----:R-:W-:Y:S02]  /*2030*/  IMAD.MOV.U32 R2, RZ, RZ, R3 ;  /* 0x000000ffff027224 */ /* 0x001fe400078e0003 */
[----:B------:R-:W-:Y:S01]  /*2040*/  IMAD.MOV R5, RZ, RZ, -R5 ;  /* 0x000000ffff057224 */ /* 0x000fe200078e0a05 */
[C---:B------:R-:W-:Y:S01]  /*2050*/  ISETP.GT.U32.AND P4, PT, R15.reuse, R13, PT ;  /* 0x0000000d0f00720c */ /* 0x040fe20003f84070 */
[----:B------:R-:W-:Y:S01]  /*2060*/  @!P2 IMAD.MOV R2, RZ, RZ, -R2 ;  /* 0x000000ffff02a224 */ /* 0x000fe200078e0a02 */
[----:B------:R-:W-:Y:S01]  /*2070*/  ISETP.GE.AND P2, PT, R0, RZ, PT ;  /* 0x000000ff0000720c */ /* 0x000fe20003f46270 */
[----:B------:R-:W-:Y:S02]  /*2080*/  @!P5 IMAD.IADD R10, R10, 0x1, -R15 ;  /* 0x000000010a0ad824 */ /* 0x000fe400078e0a0f */
[----:B------:R-:W-:Y:S01]  /*2090*/  IMAD R12, R15, R5, R12 ;  /* 0x000000050f0c7224 */ /* 0x000fe200078e020c */
[----:B------:R0:W-:Y:S01]  /*20a0*/  STL [R1+0x18c], R2 ;  /* 0x00018c0201007387 */ /* 0x0001e20000100800 */
[----:B------:R-:W-:Y:S01]  /*20b0*/  IMAD.HI.U32 R0, R19, R8, RZ ;  /* 0x0000000813007227 */ /* 0x000fe200078e00ff */
[----:B------:R-:W-:-:S03]  /*20c0*/  ISETP.GT.U32.AND P5, PT, R15, R10, PT ;  /* 0x0000000a0f00720c */ /* 0x000fc60003fa4070 */
[----:B------:R-:W-:-:S04]  /*20d0*/  IMAD.HI.U32 R3, R19, R6, RZ ;  /* 0x0000000613037227 */ /* 0x000fc800078e00ff */
[----:B------:R-:W-:Y:S01]  /*20e0*/  @!P4 IMAD.IADD R13, R13, 0x1, -R15 ;  /* 0x000000010d0dc824 */ /* 0x000fe200078e0a0f */
[----:B------:R-:W-:Y:S01]  /*20f0*/  ISETP.GT.U32.AND P4, PT, R15, R12, PT ;  /* 0x0000000c0f00720c */ /* 0x000fe20003f84070 */
[----:B0-----:R-:W-:Y:S01]  /*2100*/  IMAD.MOV.U32 R2, RZ, RZ, R7 ;  /* 0x000000ffff027224 */ /* 0x001fe200078e0007 */
[C---:B------:R-:W-:Y:S01]  /*2110*/  LOP3.LUT R7, R17.reuse, 0xce, RZ, 0xfc, !PT ;  /* 0x000000ce11077812 */ /* 0x040fe200078efcff */
[----:B------:R-:W-:Y:S02]  /*2120*/  IMAD.MOV R3, RZ, RZ, -R3 ;  /* 0x000000ffff037224 */ /* 0x000fe400078e0a03 */
[----:B------:R-:W-:Y:S01]  /*2130*/  @!P6 IMAD.MOV R2, RZ, RZ, -R2 ;  /* 0x000000ffff02e224 */ /* 0x000fe200078e0a02 */
[----:B------:R-:W-:Y:S01]  /*2140*/  ISETP.GE.AND P6, PT, R4, RZ, PT ;  /* 0x000000ff0400720c */ /* 0x000fe20003fc6270 */
[----:B------:R-:W-:Y:S01]  /*2150*/  IMAD.MOV R4, RZ, RZ, -R0 ;  /* 0x000000ffff047224 */ /* 0x000fe200078e0a00 */
[----:B------:R-:W-:Y:S01]  /*2160*/  LOP3.LUT R0, R17, 0xd2, RZ, 0xfc, !PT ;  /* 0x000000d211007812 */ /* 0x000fe200078efcff */
[C---:B------:R-:W-:Y:S01]  /*2170*/  IMAD R6, R15.reuse, R3, R6 ;  /* 0x000000030f067224 */ /* 0x040fe200078e0206 */
[----:B------:R0:W-:Y:S01]  /*2180*/  STL [R1+0x188], R2 ;  /* 0x0001880201007387 */ /* 0x0001e20000100800 */
[C---:B------:R-:W-:Y:S01]  /*2190*/  IMAD R8, R15.reuse, R4, R8 ;  /* 0x000000040f087224 */ /* 0x040fe200078e0208 */
[----:B------:R-:W-:Y:S01]  /*21a0*/  IABS R5, R0 ;  /* 0x0000000000057213 */ /* 0x000fe20000000000 */
[--C-:B------:R-:W-:Y:S01]  /*21b0*/  @!P5 IMAD.IADD R10, R10, 0x1, -R15.reuse ;  /* 0x000000010a0ad824 */ /* 0x100fe200078e0a0f */
[----:B------:R-:W-:Y:S01]  /*21c0*/  ISETP.GT.U32.AND P5, PT, R15, R6, PT ;  /* 0x000000060f00720c */ /* 0x000fe20003fa4070 */
[----:B------:R-:W-:Y:S01]  /*21d0*/  @!P4 IMAD.IADD R12, R12, 0x1, -R15 ;  /* 0x000000010c0cc824 */ /* 0x000fe200078e0a0f */
[----:B------:R-:W-:-:S02]  /*21e0*/  IABS R11, R7 ;  /* 0x00000007000b7213 */ /* 0x000fc40000000000 */
[----:B------:R-:W-:Y:S01]  /*21f0*/  LOP3.LUT R3, R17, 0xcc, RZ, 0xfc, !PT ;  /* 0x000000cc11037812 */ /* 0x000fe200078efcff */
[----:B0-----:R-:W-:Y:S01]  /*2200*/  IMAD.MOV.U32 R2, RZ, RZ, R13 ;  /* 0x000000ffff027224 */ /* 0x001fe200078e000d */
[C---:B------:R-:W-:Y:S01]  /*2210*/  ISETP.GT.U32.AND P4, PT, R15.reuse, R12, PT ;  /* 0x0000000c0f00720c */ /* 0x040fe20003f84070 */
[----:B------:R-:W-:Y:S01]  /*2220*/  IMAD.MOV.U32 R13, RZ, RZ, R14 ;  /* 0x000000ffff0d7224 */ /* 0x000fe200078e000e */
[----:B------:R-:W-:Y:S01]  /*2230*/  IABS R4, R3 ;  /* 0x0000000300047213 */ /* 0x000fe20000000000 */
[----:B------:R-:W-:Y:S01]  /*2240*/  @!P0 IMAD.MOV R2, RZ, RZ, -R2 ;  /* 0x000000ffff028224 */ /* 0x000fe200078e0a02 */
[----:B------:R-:W-:Y:S01]  /*2250*/  ISETP.GT.U32.AND P0, PT, R15, R8, PT ;  /* 0x000000080f00720c */ /* 0x000fe20003f04070 */
[----:B------:R-:W-:-:S03]  /*2260*/  IMAD.HI.U32 R14, R19, R5, RZ ;  /* 0x00000005130e7227 */ /* 0x000fc600078e00ff */
[----:B------:R0:W-:Y:S01]  /*2270*/  STL [R1+0x184], R2 ;  /* 0x0001840201007387 */ /* 0x0001e20000100800 */
[----:B------:R-:W-:Y:S02]  /*2280*/  IMAD.MOV R14, RZ, RZ, -R14 ;  /* 0x000000ffff0e7224 */ /* 0x000fe400078e0a0e */
[--C-:B------:R-:W-:Y:S02]  /*2290*/  @!P5 IMAD.IADD R6, R6, 0x1, -R15.reuse ;  /* 0x000000010606d824 */ /* 0x100fe400078e0a0f */
[----:B------:R-:W-:-:S03]  /*22a0*/  @!P4 IMAD.IADD R12, R12, 0x1, -R15 ;  /* 0x000000010c0cc824 */ /* 0x000fc600078e0a0f */
[C---:B------:R-:W-:Y:S01]  /*22b0*/  ISETP.GT.U32.AND P5, PT, R15.reuse, R6, PT ;  /* 0x000000060f00720c */ /* 0x040fe20003fa4070 */
[----:B------:R-:W-:Y:S02]  /*22c0*/  @!P0 IMAD.IADD R8, R8, 0x1, -R15 ;  /* 0x0000000108088824 */ /* 0x000fe400078e0a0f */
[----:B0-----:R-:W-:Y:S02]  /*22d0*/  IMAD.MOV.U32 R2, RZ, RZ, R10 ;  /* 0x000000ffff027224 */ /* 0x001fe400078e000a */
[----:B------:R-:W-:Y:S01]  /*22e0*/  IMAD.MOV.U32 R10, RZ, RZ, R11 ;  /* 0x000000ffff0a7224 */ /* 0x000fe200078e000b */
[C---:B------:R-:W-:Y:S01]  /*22f0*/  ISETP.GT.U32.AND P0, PT, R15.reuse, R8, PT ;  /* 0x000000080f00720c */ /* 0x040fe20003f04070 */
[----:B------:R-:W-:Y:S01]  /*2300*/  @!P3 IMAD.MOV R2, RZ, RZ, -R2 ;  /* 0x000000ffff02b224 */ /* 0x000fe200078e0a02 */
[----:B------:R-:W-:Y:S01]  /*2310*/  ISETP.GE.AND P3, PT, R0, RZ, PT ;  /* 0x000000ff0000720c */ /* 0x000fe20003f66270 */
[----:B------:R-:W-:Y:S02]  /*2320*/  IMAD R0, R15, R14, R5 ;  /* 0x0000000e0f007224 */ /* 0x000fe400078e0205 */
[----:B------:R-:W-:Y:S01]  /*2330*/  IMAD.HI.U32 R5, R19, R10, RZ ;  /* 0x0000000a13057227 */ /* 0x000fe200078e00ff */
[----:B------:R0:W-:Y:S02]  /*2340*/  STL [R1+0x178], R2 ;  /* 0x0001780201007387 */ /* 0x0001e40000100800 */
[----:B------:R-:W-:Y:S01]  /*2350*/  ISETP.GT.U32.AND P4, PT, R15, R0, PT ;  /* 0x000000000f00720c */ /* 0x000fe20003f84070 */
[----:B------:R-:W-:-:S04]  /*2360*/  IMAD.HI.U32 R14, R19, R13, RZ ;  /* 0x0000000d130e7227 */ /* 0x000fc800078e00ff */
[----:B------:R-:W-:-:S04]  /*2370*/  IMAD.HI.U32 R11, R19, R4, RZ ;  /* 0x00000004130b7227 */ /* 0x000fc800078e00ff */
[----:B0-----:R-:W-:Y:S02]  /*2380*/  IMAD.MOV.U32 R2, RZ, RZ, R12 ;  /* 0x000000ffff027224 */ /* 0x001fe400078e000c */
[----:B------:R-:W-:Y:S02]  /*2390*/  IMAD.MOV R5, RZ, RZ, -R5 ;  /* 0x000000ffff057224 */ /* 0x000fe400078e0a05 */
[----:B------:R-:W-:Y:S02]  /*23a0*/  @!P1 IMAD.MOV R2, RZ, RZ, -R2 ;  /* 0x000000ffff029224 */ /* 0x000fe400078e0a02 */
[----:B------:R-:W-:Y:S02]  /*23b0*/  IMAD.MOV R14, RZ, RZ, -R14 ;  /* 0x000000ffff0e7224 */ /* 0x000fe400078e0a0e */
[----:B------:R-:W-:Y:S01]  /*23c0*/  IMAD.MOV R11, RZ, RZ, -R11 ;  /* 0x000000ffff0b7224 */ /* 0x000fe200078e0a0b */
[----:B------:R0:W-:Y:S01]  /*23d0*/  STL [R1+0x150], R2 ;  /* 0x0001500201007387 */ /* 0x0001e20000100800 */
[----:B------:R-:W-:Y:S01]  /*23e0*/  IMAD R10, R15, R5, R10 ;  /* 0x000000050f0a7224 */ /* 0x000fe200078e020a */
[----:B------:R-:W-:Y:S01]  /*23f0*/  LOP3.LUT R5, R17, 0xca, RZ, 0xfc, !PT ;  /* 0x000000ca11057812 */ /* 0x000fe200078efcff */
[----:B------:R-:W-:-:S02]  /*2400*/  @!P0 IMAD.IADD R8, R8, 0x1, -R15 ;  /* 0x0000000108088824 */ /* 0x000fc400078e0a0f */
[----:B------:R-:W-:Y:S01]  /*2410*/  @!P5 IMAD.IADD R6, R6, 0x1, -R15 ;  /* 0x000000010606d824 */ /* 0x000fe200078e0a0f */
[----:B------:R-:W-:Y:S01]  /*2420*/  ISETP.GE.AND P5, PT, R9, RZ, PT ;  /* 0x000000ff0900720c */ /* 0x000fe20003fa6270 */
[C---:B------:R-:W-:Y:S01]  /*2430*/  IMAD R9, R15.reuse, R14, R13 ;  /* 0x0000000e0f097224 */ /* 0x040fe200078e020d */
[C---:B------:R-:W-:Y:S01]  /*2440*/  ISETP.GT.U32.AND P0, PT, R15.reuse, R10, PT ;  /* 0x0000000a0f00720c */ /* 0x040fe20003f04070 */
[C---:B------:R-:W-:Y:S01]  /*2450*/  IMAD R4, R15.reuse, R11, R4 ;  /* 0x0000000b0f047224 */ /* 0x040fe200078e0204 */
[----:B------:R-:W-:Y:S01]  /*2460*/  IABS R11, R5 ;  /* 0x00000005000b7213 */ /* 0x000fe20000000000 */
[----:B0-----:R-:W-:Y:S01]  /*2470*/  IMAD.MOV.U32 R2, RZ, RZ, R8 ;  /* 0x000000ffff027224 */ /* 0x001fe200078e0008 */
[C---:B------:R-:W-:Y:S01]  /*2480*/  ISETP.GT.U32.AND P1, PT, R15.reuse, R9, PT ;  /* 0x000000090f00720c */ /* 0x040fe20003f24070 */
[----:B------:R-:W-:Y:S02]  /*2490*/  @!P4 IMAD.IADD R0, R0, 0x1, -R15 ;  /* 0x000000010000c824 */ /* 0x000fe400078e0a0f */
[----:B------:R-:W-:Y:S01]  /*24a0*/  @!P6 IMAD.MOV R2, RZ, RZ, -R2 ;  /* 0x000000ffff02e224 */ /* 0x000fe200078e0a02 */
[C---:B------:R-:W-:Y:S01]  /*24b0*/  ISETP.GT.U32.AND P6, PT, R15.reuse, R4, PT ;  /* 0x000000040f00720c */ /* 0x040fe20003fc4070 */
[----:B------:R-:W-:Y:S01]  /*24c0*/  IMAD.MOV.U32 R12, RZ, RZ, R6 ;  /* 0x000000ffff0c7224 */ /* 0x000fe200078e0006 */
[----:B------:R-:W-:Y:S01]  /*24d0*/  ISETP.GT.U32.AND P4, PT, R15, R0, PT ;  /* 0x000000000f00720c */ /* 0x000fe20003f84070 */
[----:B------:R-:W-:-:S02]  /*24e0*/  IMAD.MOV.U32 R6, RZ, RZ, R11 ;  /* 0x000000ffff067224 */ /* 0x000fc400078e000b */
[----:B------:R-:W-:Y:S01]  /*24f0*/  @!P2 IMAD.MOV R12, RZ, RZ, -R12 ;  /* 0x000000ffff0ca224 */ /* 0x000fe200078e0a0c */
[----:B------:R-:W-:Y:S01]  /*2500*/  ISETP.GE.AND P2, PT, R7, RZ, PT ;  /* 0x000000ff0700720c */ /* 0x000fe20003f46270 */
[----:B------:R-:W-:Y:S01]  /*2510*/  IMAD.HI.U32 R8, R19, R6, RZ ;  /* 0x0000000613087227 */ /* 0x000fe200078e00ff */
[----:B------:R-:W-:Y:S02]  /*2520*/  LOP3.LUT R7, R17, 0xc8, RZ, 0xfc, !PT ;  /* 0x000000c811077812 */ /* 0x000fe400078efcff */
[----:B------:R-:W-:Y:S01]  /*2530*/  STL [R1+0x158], R12 ;  /* 0x0001580c01007387 */ /* 0x000fe20000100800 */
[--C-:B------:R-:W-:Y:S01]  /*2540*/  @!P0 IMAD.IADD R10, R10, 0x1, -R15.reuse ;  /* 0x000000010a0a8824 */ /* 0x100fe200078e0a0f */
[----:B------:R-:W-:Y:S01]  /*2550*/  IABS R11, R7 ;  /* 0x00000007000b7213 */ /* 0x000fe20000000000 */
[----:B------:R-:W-:Y:S01]  /*2560*/  IMAD.MOV R8, RZ, RZ, -R8 ;  /* 0x000000ffff087224 */ /* 0x000fe200078e0a08 */
[----:B------:R0:W-:Y:S01]  /*2570*/  STL [R1+0x15c], R2 ;  /* 0x00015c0201007387 */ /* 0x0001e20000100800 */
[--C-:B------:R-:W-:Y:S01]  /*2580*/  @!P1 IMAD.IADD R9, R9, 0x1, -R15.reuse ;  /* 0x0000000109099824 */ /* 0x100fe200078e0a0f */
[----:B------:R-:W-:Y:S01]  /*2590*/  ISETP.GE.AND P1, PT, R5, RZ, PT ;  /* 0x000000ff0500720c */ /* 0x000fe20003f26270 */
[--C-:B------:R-:W-:Y:S01]  /*25a0*/  @!P6 IMAD.IADD R4, R4, 0x1, -R15.reuse ;  /* 0x000000010404e824 */ /* 0x100fe200078e0a0f */
[C---:B------:R-:W-:Y:S01]  /*25b0*/  ISETP.GT.U32.AND P6, PT, R15.reuse, R10, PT ;  /* 0x0000000a0f00720c */ /* 0x040fe20003fc4070 */
[----:B------:R-:W-:Y:S01]  /*25c0*/  @!P4 IMAD.IADD R0, R0, 0x1, -R15 ;  /* 0x000000010000c824 */ /* 0x000fe200078e0a0f */
[C---:B------:R-:W-:Y:S01]  /*25d0*/  ISETP.GT.U32.AND P0, PT, R15.reuse, R9, PT ;  /* 0x000000090f00720c */ /* 0x040fe20003f04070 */
[----:B------:R-:W-:Y:S01]  /*25e0*/  IMAD R6, R15, R8, R6 ;  /* 0x000000080f067224 */ /* 0x000fe200078e0206 */
[----:B------:R-:W-:Y:S01]  /*25f0*/  ISETP.GE.AND P4, PT, R3, RZ, PT ;  /* 0x000000ff0300720c */ /* 0x000fe20003f86270 */
[----:B------:R-:W-:Y:S01]  /*2600*/  IMAD.HI.U32 R8, R19, R11, RZ ;  /* 0x0000000b13087227 */ /* 0x000fe200078e00ff */
[----:B------:R-:W-:-:S02]  /*2610*/  LOP3.LUT R5, R17, 0xc2, RZ, 0xfc, !PT ;  /* 0x000000c211057812 */ /* 0x000fc400078efcff */
[C---:B------:R-:W-:Y:S01]  /*2620*/  LOP3.LUT R3, R17.reuse, 0xc6, RZ, 0xfc, !PT ;  /* 0x000000c611037812 */ /* 0x040fe200078efcff */
[----:B0-----:R-:W-:Y:S01]  /*2630*/  IMAD.MOV.U32 R2, RZ, RZ, R0 ;  /* 0x000000ffff027224 */ /* 0x001fe200078e0000 */
[----:B------:R-:W-:Y:S01]  /*2640*/  IABS R13, R5 ;  /* 0x00000005000d7213 */ /* 0x000fe20000000000 */
[----:B------:R-:W-:Y:S01]  /*2650*/  IMAD.MOV R8, RZ, RZ, -R8 ;  /* 0x000000ffff087224 */ /* 0x000fe200078e0a08 */
[----:B------:R-:W-:Y:S01]  /*2660*/  LOP3.LUT R0, R17, 0xc4, RZ, 0xfc, !PT ;  /* 0x000000c411007812 */ /* 0x000fe200078efcff */
[----:B------:R-:W-:Y:S01]  /*2670*/  @!P3 IMAD.MOV R2, RZ, RZ, -R2 ;  /* 0x000000ffff02b224 */ /* 0x000fe200078e0a02 */
[C---:B------:R-:W-:Y:S01]  /*2680*/  ISETP.GT.U32.AND P3, PT, R15.reuse, R4, PT ;  /* 0x000000040f00720c */ /* 0x040fe20003f64070 */
[----:B------:R-:W-:Y:S01]  /*2690*/  IMAD R11, R15, R8, R11 ;  /* 0x000000080f0b7224 */ /* 0x000fe200078e020b */
[----:B------:R-:W-:Y:S01]  /*26a0*/  IABS R12, R3 ;  /* 0x00000003000c7213 */ /* 0x000fe20000000000 */
[--C-:B------:R-:W-:Y:S01]  /*26b0*/  @!P6 IMAD.IADD R10, R10, 0x1, -R15.reuse ;  /* 0x000000010a0ae824 */ /* 0x100fe200078e0a0f */
[----:B------:R-:W-:Y:S01]  /*26c0*/  IABS R8, R0 ;  /* 0x0000000000087213 */ /* 0x000fe20000000000 */
[----:B------:R-:W-:Y:S01]  /*26d0*/  @!P0 IMAD.IADD R9, R9, 0x1, -R15 ;  /* 0x0000000109098824 */ /* 0x000fe200078e0a0f */
[C---:B------:R-:W-:Y:S01]  /*26e0*/  ISETP.GT.U32.AND P6, PT, R15.reuse, R11, PT ;  /* 0x0000000b0f00720c */ /* 0x040fe20003fc4070 */
[----:B------:R0:W-:Y:S01]  /*26f0*/  STL [R1+0x168], R2 ;  /* 0x0001680201007387 */ /* 0x0001e20000100800 */
[----:B------:R-:W-:Y:S01]  /*2700*/  ISETP.GT.U32.AND P0, PT, R15, R6, PT ;  /* 0x000000060f00720c */ /* 0x000fe20003f04070 */
[----:B------:R-:W-:-:S04]  /*2710*/  IMAD.HI.U32 R14, R19, R8, RZ ;  /* 0x00000008130e7227 */ /* 0x000fc800078e00ff */
[----:B------:R-:W-:Y:S01]  /*2720*/  @!P3 IMAD.IADD R4, R4, 0x1, -R15 ;  /* 0x000000010404b824 */ /* 0x000fe200078e0a0f */
[----:B------:R-:W-:Y:S01]  /*2730*/  ISETP.GE.AND P3, PT, R7, RZ, PT ;  /* 0x000000ff0700720c */ /* 0x000fe20003f66270 */
[----:B------:R-:W-:Y:S02]  /*2740*/  IMAD.MOV.U32 R7, RZ, RZ, R13 ;  /* 0x000000ffff077224 */ /* 0x000fe400078e000d */
[----:B------:R-:W-:-:S04]  /*2750*/  IMAD.HI.U32 R13, R19, R12, RZ ;  /* 0x0000000c130d7227 */ /* 0x000fc800078e00ff */
[----:B0-----:R-:W-:Y:S02]  /*2760*/  IMAD.MOV.U32 R2, RZ, RZ, R9 ;  /* 0x000000ffff027224 */ /* 0x001fe400078e0009 */
[----:B------:R-:W-:Y:S02]  /*2770*/  @!P6 IMAD.IADD R11, R11, 0x1, -R15 ;  /* 0x000000010b0be824 */ /* 0x000fe400078e0a0f */
[----:B------:R-:W-:Y:S02]  /*2780*/  IMAD.MOV R13, RZ, RZ, -R13 ;  /* 0x000000ffff0d7224 */ /* 0x000fe400078e0a0d */
[----:B------:R-:W-:Y:S01]  /*2790*/  @!P0 IMAD.IADD R6, R6, 0x1, -R15 ;  /* 0x0000000106068824 */ /* 0x000fe200078e0a0f */
[----:B------:R-:W-:Y:S01]  /*27a0*/  ISETP.GE.AND P0, PT, R3, RZ, PT ;  /* 0x000000ff0300720c */ /* 0x000fe20003f06270 */
[----:B------:R-:W-:Y:S01]  /*27b0*/  @!P5 IMAD.MOV R2, RZ, RZ, -R2 ;  /* 0x000000ffff02d224 */ /* 0x000fe200078e0a02 */
[----:B------:R-:W-:Y:S01]  /*27c0*/  ISETP.GT.U32.AND P6, PT, R15, R11, PT ;  /* 0x0000000b0f00720c */ /* 0x000fe20003fc4070 */
[----:B------:R-:W-:Y:S01]  /*27d0*/  IMAD.HI.U32 R3, R19, R7, RZ ;  /* 0x0000000713037227 */ /* 0x000fe200078e00ff */
[----:B------:R-:W-:-:S02]  /*27e0*/  ISETP.GT.U32.AND P5, PT, R15, R6, PT ;  /* 0x000000060f00720c */ /* 0x000fc40003fa4070 */
[----:B------:R0:W-:Y:S01]  /*27f0*/  STL [R1+0x154], R2 ;  /* 0x0001540201007387 */ /* 0x0001e20000100800 */
[----:B------:R-:W-:Y:S02]  /*2800*/  IMAD.MOV R9, RZ, RZ, -R14 ;  /* 0x000000ffff097224 */ /* 0x000fe400078e0a0e */
[----:B------:R-:W-:Y:S01]  /*2810*/  IMAD R12, R15, R13, R12 ;  /* 0x0000000d0f0c7224 */ /* 0x000fe200078e020c */
[----:B------:R-:W-:Y:S01]  /*2820*/  LOP3.LUT R13, R17, 0xc0, RZ, 0xfc, !PT ;  /* 0x000000c0110d7812 */ /* 0x000fe200078efcff */
[----:B------:R-:W-:Y:S02]  /*2830*/  IMAD.MOV R3, RZ, RZ, -R3 ;  /* 0x000000ffff037224 */ /* 0x000fe400078e0a03 */
[----:B------:R-:W-:Y:S01]  /*2840*/  IMAD R8, R15, R9, R8 ;  /* 0x000000090f087224 */ /* 0x000fe200078e0208 */
[----:B------:R-:W-:Y:S01]  /*2850*/  LOP3.LUT R9, R17, 0xbc, RZ, 0xfc, !PT ;  /* 0x000000bc11097812 */ /* 0x000fe200078efcff */
[----:B------:R-:W-:Y:S01]  /*2860*/  @!P2 IMAD.MOV R10, RZ, RZ, -R10 ;  /* 0x000000ffff0aa224 */ /* 0x000fe200078e0a0a */
[C---:B------:R-:W-:Y:S01]  /*2870*/  ISETP.GT.U32.AND P2, PT, R15.reuse, R12, PT ;  /* 0x0000000c0f00720c */ /* 0x040fe20003f44070 */
[----:B0-----:R-:W-:Y:S01]  /*2880*/  IMAD.MOV.U32 R2, RZ, RZ, R4 ;  /* 0x000000ffff027224 */ /* 0x001fe200078e0004 */
[----:B------:R-:W-:Y:S01]  /*2890*/  IABS R16, R9 ;  /* 0x0000000900107213 */ /* 0x000fe20000000000 */
[C---:B------:R-:W-:Y:S01]  /*28a0*/  IMAD R7, R15.reuse, R3, R7 ;  /* 0x000000030f077224 */ /* 0x040fe200078e0207 */
[----:B------:R-:W-:Y:S01]  /*28b0*/  IABS R3, R13 ;  /* 0x0000000d00037213 */ /* 0x000fe20000000000 */
[----:B------:R-:W-:Y:S01]  /*28c0*/  @!P4 IMAD.MOV R2, RZ, RZ, -R2 ;  /* 0x000000ffff02c224 */ /* 0x000fe200078e0a02 */
[----:B------:R-:W-:Y:S01]  /*28d0*/  ISETP.GT.U32.AND P4, PT, R15, R8, PT ;  /* 0x000000080f00720c */ /* 0x000fe20003f84070 */
[--C-:B------:R-:W-:Y:S01]  /*28e0*/  @!P6 IMAD.IADD R11, R11, 0x1, -R15.reuse ;  /* 0x000000010b0be824 */ /* 0x100fe200078e0a0f */
[----:B------:R-:W-:Y:S01]  /*28f0*/  ISETP.GT.U32.AND P6, PT, R15, R7, PT ;  /* 0x000000070f00720c */ /* 0x000fe20003fc4070 */
[--C-:B------:R-:W-:Y:S01]  /*2900*/  @!P5 IMAD.IADD R6, R6, 0x1, -R15.reuse ;  /* 0x000000010606d824 */ /* 0x100fe200078e0a0f */
[----:B------:R-:W-:Y:S01]  /*2910*/  ISETP.GE.AND P5, PT, R0, RZ, PT ;  /* 0x000000ff0000720c */ /* 0x000fe20003fa6270 */
[----:B------:R0:W-:Y:S01]  /*2920*/  STL [R1+0x144], R10 ;  /* 0x0001440a01007387 */ /* 0x0001e20000100800 */
[----:B------:R-:W-:Y:S01]  /*2930*/  LOP3.LUT R0, R17, 0xbe, RZ, 0xfc, !PT ;  /* 0x000000be11007812 */ /* 0x000fe200078efcff */
[--C-:B------:R-:W-:Y:S01]  /*2940*/  @!P2 IMAD.IADD R12, R12, 0x1, -R15.reuse ;  /* 0x000000010c0ca824 */ /* 0x100fe200078e0a0f */
[----:B------:R-:W-:Y:S01]  /*2950*/  ISETP.GE.AND P2, PT, R5, RZ, PT ;  /* 0x000000ff0500720c */ /* 0x000fe20003f46270 */
[----:B------:R-:W-:Y:S01]  /*2960*/  IMAD.HI.U32 R5, R19, R3, RZ ;  /* 0x0000000313057227 */ /* 0x000fe200078e00ff */
[----:B------:R-:W-:Y:S01]  /*2970*/  IABS R4, R0 ;  /* 0x0000000000047213 */ /* 0x000fe20000000000 */
[----:B------:R1:W-:Y:S02]  /*2980*/  STL [R1+0x148], R2 ;  /* 0x0001480201007387 */ /* 0x0003e40000100800 */
[--C-:B------:R-:W-:Y:S01]  /*2990*/  @!P4 IMAD.IADD R8, R8, 0x1, -R15.reuse ;  /* 0x000000010808c824 */ /* 0x100fe200078e0a0f */
[----:B------:R-:W-:Y:S01]  /*29a0*/  ISETP.GT.U32.AND P4, PT, R15, R12, PT ;  /* 0x0000000c0f00720c */ /* 0x000fe20003f84070 */
[----:B------:R-:W-:Y:S01]  /*29b0*/  @!P6 IMAD.IADD R7, R7, 0x1, -R15 ;  /* 0x000000010707e824 */ /* 0x000fe200078e0a0f */
[----:B0-----:R-:W-:Y:S01]  /*29c0*/  LOP3.LUT R10, R17, 0xb8, RZ, 0xfc, !PT ;  /* 0x000000b8110a7812 */ /* 0x001fe200078efcff */
[----:B------:R-:W-:Y:S01]  /*29d0*/  IMAD.MOV R5, RZ, RZ, -R5 ;  /* 0x000000ffff057224 */ /* 0x000fe200078e0a05 */
[----:B------:R-:W-:Y:S01]  /*29e0*/  ISETP.GT.U32.AND P6, PT, R15, R8, PT ;  /* 0x000000080f00720c */ /* 0x000fe20003fc4070 */
[----:B------:R-:W-:-:S04]  /*29f0*/  IMAD.HI.U32 R18, R19, R16, RZ ;  /* 0x0000001013127227 */ /* 0x000fc800078e00ff */
[----:B-1----:R-:W-:Y:S02]  /*2a00*/  IMAD.MOV.U32 R2, RZ, RZ, R6 ;  /* 0x000000ffff027224 */ /* 0x002fe400078e0006 */
[----:B------:R-:W-:-:S04]  /*2a10*/  IMAD.HI.U32 R6, R19, R4, RZ ;  /* 0x0000000413067227 */ /* 0x000fc800078e00ff */
[----:B------:R-:W-:Y:S01]  /*2a20*/  IMAD R3, R15, R5, R3 ;  /* 0x000000050f037224 */ /* 0x000fe200078e0203 */
[----:B------:R-:W-:Y:S01]  /*2a30*/  LOP3.LUT R5, R17, 0xba, RZ, 0xfc, !PT ;  /* 0x000000ba11057812 */ /* 0x000fe200078efcff */
[----:B------:R-:W-:Y:S02]  /*2a40*/  IMAD.MOV R6, RZ, RZ, -R6 ;  /* 0x000000ffff067224 */ /* 0x000fe400078e0a06 */
[--C-:B------:R-:W-:Y:S01]  /*2a50*/  @!P4 IMAD.IADD R12, R12, 0x1, -R15.reuse ;  /* 0x000000010c0cc824 */ /* 0x100fe200078e0a0f */
[C---:B------:R-:W-:Y:S01]  /*2a60*/  ISETP.GT.U32.AND P4, PT, R15.reuse, R3, PT ;  /* 0x000000030f00720c */ /* 0x040fe20003f84070 */
[C---:B------:R-:W-:Y:S01]  /*2a70*/  IMAD R4, R15.reuse, R6, R4 ;  /* 0x000000060f047224 */ /* 0x040fe200078e0204 */
[----:B------:R-:W-:Y:S01]  /*2a80*/  IABS R6, R5 ;  /* 0x0000000500067213 */ /* 0x000fe20000000000 */
[----:B------:R-:W-:Y:S02]  /*2a90*/  @!P6 IMAD.IADD R8, R8, 0x1, -R15 ;  /* 0x000000010808e824 */ /* 0x000fe400078e0a0f */
[----:B------:R-:W-:Y:S01]  /*2aa0*/  @!P1 IMAD.MOV R2, RZ, RZ, -R2 ;  /* 0x000000ffff029224 */ /* 0x000fe200078e0a02 */
[C---:B------:R-:W-:Y:S01]  /*2ab0*/  ISETP.GT.U32.AND P6, PT, R15.reuse, R4, PT ;  /* 0x000000040f00720c */ /* 0x040fe20003fc4070 */
[----:B------:R-:W-:Y:S01]  /*2ac0*/  @!P3 IMAD.MOV R11, RZ, RZ, -R11 ;  /* 0x000000ffff0bb224 */ /* 0x000fe200078e0a0b */
[----:B------:R-:W-:Y:S01]  /*2ad0*/  ISETP.GT.U32.AND P1, PT, R15, R7, PT ;  /* 0x000000070f00720c */ /* 0x000fe20003f24070 */
[----:B------:R-:W-:Y:S01]  /*2ae0*/  IMAD.MOV R18, RZ, RZ, -R18 ;  /* 0x000000ffff127224 */ /* 0x000fe200078e0a12 */
[----:B------:R0:W-:Y:S01]  /*2af0*/  STL [R1+0x14c], R2 ;  /* 0x00014c0201007387 */ /* 0x0001e20000100800 */
[----:B------:R-:W-:-:S03]  /*2b00*/  IMAD.HI.U32 R14, R19, R6, RZ ;  /* 0x00000006130e7227 */ /* 0x000fc600078e00ff */
[----:B------:R-:W-:Y:S01]  /*2b10*/  STL [R1+0x140], R11 ;  /* 0x0001400b01007387 */ /* 0x000fe20000100800 */
[--C-:B------:R-:W-:Y:S01]  /*2b20*/  @!P4 IMAD.IADD R3, R3, 0x1, -R15.reuse ;  /* 0x000000010303c824 */ /* 0x100fe200078e0a0f */
[----:B------:R-:W-:Y:S01]  /*2b30*/  ISETP.GE.AND P4, PT, R0, RZ, PT ;  /* 0x000000ff0000720c */ /* 0x000fe20003f86270 */
[C---:B------:R-:W-:Y:S02]  /*2b40*/  IMAD R0, R15.reuse, R18, R16 ;  /* 0x000000120f007224 */ /* 0x040fe400078e0210 */
[--C-:B------:R-:W-:Y:S01]  /*2b50*/  @!P6 IMAD.IADD R4, R4, 0x1, -R15.reuse ;  /* 0x000000010404e824 */ /* 0x100fe200078e0a0f */
[C---:B------:R-:W-:Y:S01]  /*2b60*/  ISETP.GT.U32.AND P6, PT, R15.reuse, R3, PT ;  /* 0x000000030f00720c */ /* 0x040fe20003fc4070 */
[----:B0-----:R-:W-:Y:S01]  /*2b70*/  IMAD.MOV.U32 R2, RZ, RZ, R12 ;  /* 0x000000ffff027224 */ /* 0x001fe200078e000c */
[----:B------:R-:W-:Y:S01]  /*2b80*/  ISETP.GT.U32.AND P3, PT, R15, R0, PT ;  /* 0x000000000f00720c */ /* 0x000fe20003f64070 */
[--C-:B------:R-:W-:Y:S01]  /*2b90*/  @!P1 IMAD.IADD R7, R7, 0x1, -R15.reuse ;  /* 0x0000000107079824 */ /* 0x100fe200078e0a0f */
[----:B------:R-:W-:Y:S01]  /*2ba0*/  ISETP.GE.AND P1, PT, R13, RZ, PT ;  /* 0x000000ff0d00720c */ /* 0x000fe20003f26270 */
[----:B------:R-:W-:Y:S01]  /*2bb0*/  @!P0 IMAD.MOV R2, RZ, RZ, -R2 ;  /* 0x000000ffff028224 */ /* 0x000fe200078e0a02 */
[C---:B------:R-:W-:Y:S01]  /*2bc0*/  ISETP.GT.U32.AND P0, PT, R15.reuse, R4, PT ;  /* 0x000000040f00720c */ /* 0x040fe20003f04070 */
[----:B------:R-:W-:Y:S01]  /*2bd0*/  IMAD.MOV R14, RZ, RZ, -R14 ;  /* 0x000000ffff0e7224 */ /* 0x000fe200078e0a0e */
[----:B------:R-:W-:Y:S01]  /*2be0*/  IABS R13, R10 ;  /* 0x0000000a000d7213 */ /* 0x000fe20000000000 */
[----:B------:R-:W-:Y:S01]  /*2bf0*/  @!P5 IMAD.MOV R8, RZ, RZ, -R8 ;  /* 0x000000ffff08d224 */ /* 0x000fe200078e0a08 */
[----:B------:R0:W-:Y:S01]  /*2c00*/  STL [R1+0x13c], R2 ;  /* 0x00013c0201007387 */ /* 0x0001e20000100800 */
[----:B------:R-:W-:Y:S01]  /*2c10*/  IMAD R6, R15, R14, R6 ;  /* 0x0000000e0f067224 */ /* 0x000fe200078e0206 */
[----:B------:R-:W-:Y:S01]  /*2c20*/  ISETP.GE.AND P5, PT, R9, RZ, PT ;  /* 0x000000ff0900720c */ /* 0x000fe20003fa6270 */
[--C-:B------:R-:W-:Y:S01]  /*2c30*/  @!P6 IMAD.IADD R3, R3, 0x1, -R15.reuse ;  /* 0x000000010303e824 */ /* 0x100fe200078e0a0f */
[----:B------:R1:W-:Y:S01]  /*2c40*/  STL [R1+0x138], R8 ;  /* 0x0001380801007387 */ /* 0x0003e20000100800 */
[----:B------:R-:W-:Y:S01]  /*2c50*/  @!P3 IMAD.IADD R0, R0, 0x1, -R15 ;  /* 0x000000010000b824 */ /* 0x000fe200078e0a0f */
[----:B------:R-:W-:-:S02]  /*2c60*/  ISETP.GT.U32.AND P6, PT, R15, R6, PT ;  /* 0x000000060f00720c */ /* 0x000fc40003fc4070 */
[----:B------:R-:W-:Y:S01]  /*2c70*/  LOP3.LUT R9, R17, 0xa8, RZ, 0xfc, !PT ;  /* 0x000000a811097812 */ /* 0x000fe200078efcff */
[----:B------:R-:W-:Y:S01]  /*2c80*/  @!P0 IMAD.IADD R4, R4, 0x1, -R15 ;  /* 0x0000000104048824 */ /* 0x000fe200078e0a0f */
[----:B------:R-:W-:Y:S01]  /*2c90*/  ISETP.GE.AND P0, PT, R10, RZ, PT ;  /* 0x000000ff0a00720c */ /* 0x000fe20003f06270 */
[----:B0-----:R-:W-:Y:S02]  /*2ca0*/  IMAD.MOV.U32 R2, RZ, RZ, R7 ;  /* 0x000000ffff027224 */ /* 0x001fe400078e0007 */
[----:B------:R-:W-:Y:S01]  /*2cb0*/  IMAD.HI.U32 R7, R19, R13, RZ ;  /* 0x0000000d13077227 */ /* 0x000fe200078e00ff */
[----:B-1----:R-:W-:-:S03]  /*2cc0*/  LOP3.LUT R8, R17, 0xb4, RZ, 0xfc, !PT ;  /* 0x000000b411087812 */ /* 0x002fc600078efcff */
[----:B------:R-:W-:Y:S01]  /*2cd0*/  @!P2 IMAD.MOV R2, RZ, RZ, -R2 ;  /* 0x000000ffff02a224 */ /* 0x000fe200078e0a02 */
[----:B------:R-:W-:Y:S01]  /*2ce0*/  ISETP.GE.AND P2, PT, R5, RZ, PT ;  /* 0x000000ff0500720c */ /* 0x000fe20003f46270 */
[----:B------:R-:W-:Y:S01]  /*2cf0*/  IMAD.MOV R7, RZ, RZ, -R7 ;  /* 0x000000ffff077224 */ /* 0x000fe200078e0a07 */
[----:B------:R-:W-:Y:S01]  /*2d00*/  LOP3.LUT R5, R17, 0xb6, RZ, 0xfc, !PT ;  /* 0x000000b611057812 */ /* 0x000fe200078efcff */
[----:B------:R-:W-:Y:S01]  /*2d10*/  @!P6 IMAD.IADD R6, R6, 0x1, -R15 ;  /* 0x000000010606e824 */ /* 0x000fe200078e0a0f */
[----:B------:R0:W-:Y:S01]  /*2d20*/  STL [R1+0x134], R2 ;  /* 0x0001340201007387 */ /* 0x0001e20000100800 */
[C---:B------:R-:W-:Y:S01]  /*2d30*/  IMAD R16, R15.reuse, R7, R13 ;  /* 0x000000070f107224 */ /* 0x040fe200078e020d */
[----:B------:R-:W-:Y:S02]  /*2d40*/  IABS R10, R5 ;  /* 0x00000005000a7213 */ /* 0x000fe40000000000 */
[----:B------:R-:W-:Y:S02]  /*2d50*/  ISETP.GT.U32.AND P6, PT, R15, R0, PT ;  /* 0x000000000f00720c */ /* 0x000fe40003fc4070 */
[----:B------:R-:W-:-:S02]  /*2d60*/  ISETP.GE.AND P3, PT, R5, RZ, PT ;  /* 0x000000ff0500720c */ /* 0x000fc40003f66270 */
[----:B------:R-:W-:Y:S01]  /*2d70*/  LOP3.LUT R5, R17, 0xb2, RZ, 0xfc, !PT ;  /* 0x000000b211057812 */ /* 0x000fe200078efcff */
[----:B0-----:R-:W-:Y:S01]  /*2d80*/  IMAD.MOV.U32 R2, RZ, RZ, R3 ;  /* 0x000000ffff027224 */ /* 0x001fe200078e0003 */
[----:B------:R-:W-:Y:S01]  /*2d90*/  IABS R11, R8 ;  /* 0x00000008000b7213 */ /* 0x000fe20000000000 */
[----:B------:R-:W-:Y:S01]  /*2da0*/  IMAD.HI.U32 R3, R19, R10, RZ ;  /* 0x0000000a13037227 */ /* 0x000fe200078e00ff */
[----:B------:R-:W-:Y:S02]  /*2db0*/  IABS R13, R5 ;  /* 0x00000005000d7213 */ /* 0x000fe40000000000 */
[----:B------:R-:W-:Y:S01]  /*2dc0*/  LOP3.LUT R7, R17, 0xb0, RZ, 0xfc, !PT ;  /* 0x000000b011077812 */ /* 0x000fe200078efcff */
[----:B------:R-:W-:Y:S01]  /*2dd0*/  @!P1 IMAD.MOV R2, RZ, RZ, -R2 ;  /* 0x000000ffff029224 */ /* 0x000fe200078e0a02 */
[C---:B------:R-:W-:Y:S01]  /*2de0*/  ISETP.GT.U32.AND P1, PT, R15.reuse, R6, PT ;  /* 0x000000060f00720c */ /* 0x040fe20003f24070 */
[----:B------:R-:W-:Y:S01]  /*2df0*/  IMAD.MOV R3, RZ, RZ, -R3 ;  /* 0x000000ffff037224 */ /* 0x000fe200078e0a03 */
[----:B------:R-:W-:Y:S01]  /*2e00*/  IABS R12, R7 ;  /* 0x00000007000c7213 */ /* 0x000fe20000000000 */
[----:B------:R-:W-:Y:S01]  /*2e10*/  @!P6 IMAD.IADD R0, R0, 0x1, -R15 ;  /* 0x000000010000e824 */ /* 0x000fe200078e0a0f */
[----:B------:R0:W-:Y:S01]  /*2e20*/  STL [R1+0x130], R2 ;  /* 0x0001300201007387 */ /* 0x0001e20000100800 */
[----:B------:R-:W-:-:S02]  /*2e30*/  IMAD R10, R15, R3, R10 ;  /* 0x000000030f0a7224 */ /* 0x000fc400078e020a */
[----:B------:R-:W-:-:S03]  /*2e40*/  IMAD.HI.U32 R3, R19, R11, RZ ;  /* 0x0000000b13037227 */ /* 0x000fc600078e00ff */
[----:B------:R-:W-:-:S03]  /*2e50*/  ISETP.GT.U32.AND P6, PT, R15, R10, PT ;  /* 0x0000000a0f00720c */ /* 0x000fc60003fc4070 */
[----:B------:R-:W-:Y:S01]  /*2e60*/  @!P1 IMAD.IADD R6, R6, 0x1, -R15 ;  /* 0x0000000106069824 */ /* 0x000fe200078e0a0f */
[----:B------:R-:W-:Y:S01]  /*2e70*/  ISETP.GE.AND P1, PT, R8, RZ, PT ;  /* 0x000000ff0800720c */ /* 0x000fe20003f26270 */
[----:B0-----:R-:W-:Y:S02]  /*2e80*/  IMAD.MOV.U32 R2, RZ, RZ, R4 ;  /* 0x000000ffff027224 */ /* 0x001fe400078e0004 */
[----:B------:R-:W-:-:S04]  /*2e90*/  IMAD.HI.U32 R4, R19, R13, RZ ;  /* 0x0000000d13047227 */ /* 0x000fc800078e00ff */
[----:B------:R-:W-:Y:S01]  /*2ea0*/  @!P4 IMAD.MOV R2, RZ, RZ, -R2 ;  /* 0x000000ffff02c224 */ /* 0x000fe200078e0a02 */
[C---:B------:R-:W-:Y:S01]  /*2eb0*/  ISETP.GT.U32.AND P4, PT, R15.reuse, R16, PT ;  /* 0x000000100f00720c */ /* 0x040fe20003f84070 */
[----:B------:R-:W-:Y:S02]  /*2ec0*/  IMAD.MOV R8, RZ, RZ, -R3 ;  /* 0x000000ffff087224 */ /* 0x000fe400078e0a03 */
[----:B------:R-:W-:Y:S01]  /*2ed0*/  IMAD.MOV R4, RZ, RZ, -R4 ;  /* 0x000000ffff047224 */ /* 0x000fe200078e0a04 */
[----:B------:R0:W-:Y:S01]  /*2ee0*/  STL [R1+0x12c], R2 ;  /* 0x00012c0201007387 */ /* 0x0001e20000100800 */
[C---:B------:R-:W-:Y:S02]  /*2ef0*/  IMAD R11, R15.reuse, R8, R11 ;  /* 0x000000080f0b7224 */ /* 0x040fe400078e020b */
[----:B------:R-:W-:Y:S02]  /*2f00*/  @!P6 IMAD.IADD R10, R10, 0x1, -R15 ;  /* 0x000000010a0ae824 */ /* 0x000fe400078e0a0f */
[----:B------:R-:W-:Y:S01]  /*2f10*/  IMAD R13, R15, R4, R13 ;  /* 0x000000040f0d7224 */ /* 0x000fe200078e020d */
[----:B------:R-:W-:Y:S01]  /*2f20*/  IABS R4, R9 ;  /* 0x0000000900047213 */ /* 0x000fe20000000000 */
[----:B------:R-:W-:Y:S01]  /*2f30*/  IMAD.HI.U32 R3, R19, R12, RZ ;  /* 0x0000000c13037227 */ /* 0x000fe200078e00ff */
[----:B------:R-:W-:-:S03]  /*2f40*/  ISETP.GT.U32.AND P6, PT, R15, R10, PT ;  /* 0x0000000a0f00720c */ /* 0x000fc60003fc4070 */
[----:B------:R-:W-:Y:S01]  /*2f50*/  @!P4 IMAD.IADD R16, R16, 0x1, -R15 ;  /* 0x000000011010c824 */ /* 0x000fe200078e0a0f */
[----:B------:R-:W-:Y:S01]  /*2f60*/  ISETP.GE.AND P4, PT, R5, RZ, PT ;  /* 0x000000ff0500720c */ /* 0x000fe20003f86270 */
[----:B0-----:R-:W-:Y:S01]  /*2f70*/  IMAD.MOV.U32 R2, RZ, RZ, R0 ;  /* 0x000000ffff027224 */ /* 0x001fe200078e0000 */
[C---:B------:R-:W-:Y:S01]  /*2f80*/  LOP3.LUT R0, R17.reuse, 0xaa, RZ, 0xfc, !PT ;  /* 0x000000aa11007812 */ /* 0x040fe200078efcff */
[----:B------:R-:W-:Y:S01]  /*2f90*/  IMAD.MOV R3, RZ, RZ, -R3 ;  /* 0x000000ffff037224 */ /* 0x000fe200078e0a03 */
[----:B------:R-:W-:Y:S01]  /*2fa0*/  LOP3.LUT R5, R17, 0xac, RZ, 0xfc, !PT ;  /* 0x000000ac11057812 */ /* 0x000fe200078efcff */
[----:B------:R-:W-:Y:S01]  /*2fb0*/  @!P5 IMAD.MOV R2, RZ, RZ, -R2 ;  /* 0x000000ffff02d224 */ /* 0x000fe200078e0a02 */
[C---:B------:R-:W-:Y:S01]  /*2fc0*/  ISETP.GT.U32.AND P5, PT, R15.reuse, R16, PT ;  /* 0x000000100f00720c */ /* 0x040fe20003fa4070 */
[----:B------:R-:W-:Y:S01]  /*2fd0*/  IMAD R12, R15, R3, R12 ;  /* 0x000000030f0c7224 */ /* 0x000fe200078e020c */
[----:B------:R-:W-:Y:S01]  /*2fe0*/  LOP3.LUT R3, R17, 0xae, RZ, 0xfc, !PT ;  /* 0x000000ae11037812 */ /* 0x000fe200078efcff */
[----:B------:R-:W-:Y:S01]  /*2ff0*/  @!P6 IMAD.IADD R10, R10, 0x1, -R15 ;  /* 0x000000010a0ae824 */ /* 0x000fe200078e0a0f */
[----:B------:R0:W-:Y:S01]  /*3000*/  STL [R1+0x128], R2 ;  /* 0x0001280201007387 */ /* 0x0001e20000100800 */
[----:B------:R-:W-:-:S02]  /*3010*/  IABS R8, R0 ;  /* 0x0000000000087213 */ /* 0x000fc40000000000 */
[----:B------:R-:W-:Y:S02]  /*3020*/  IABS R14, R3 ;  /* 0x00000003000e7213 */ /* 0x000fe40000000000 */
[----:B------:R-:W-:-:S03]  /*3030*/  ISETP.GT.U32.AND P6, PT, R15, R12, PT ;  /* 0x0000000c0f00720c */ /* 0x000fc60003fc4070 */
[----:B------:R-:W-:-:S04]  /*3040*/  IMAD.HI.U32 R18, R19, R14, RZ ;  /* 0x0000000e13127227 */ /* 0x000fc800078e00ff */
[----:B0-----:R-:W-:Y:S01]  /*3050*/  IMAD.MOV.U32 R2, RZ, RZ, R6 ;  /* 0x000000ffff027224 */ /* 0x001fe200078e0006 */
[----:B------:R-:W-:Y:S01]  /*3060*/  IABS R6, R5 ;  /* 0x0000000500067213 */ /* 0x000fe20000000000 */
[--C-:B------:R-:W-:Y:S01]  /*3070*/  @!P5 IMAD.IADD R16, R16, 0x1, -R15.reuse ;  /* 0x000000011010d824 */ /* 0x100fe200078e0a0f */
[C---:B------:R-:W-:Y:S01]  /*3080*/  ISETP.GT.U32.AND P5, PT, R15.reuse, R13, PT ;  /* 0x0000000d0f00720c */ /* 0x040fe20003fa4070 */
[----:B------:R-:W-:Y:S01]  /*3090*/  @!P2 IMAD.MOV R2, RZ, RZ, -R2 ;  /* 0x000000ffff02a224 */ /* 0x000fe200078e0a02 */
[----:B------:R-:W-:Y:S01]  /*30a0*/  ISETP.GT.U32.AND P2, PT, R15, R11, PT ;  /* 0x0000000b0f00720c */ /* 0x000fe20003f44070 */
[----:B------:R-:W-:Y:S02]  /*30b0*/  IMAD.MOV R18, RZ, RZ, -R18 ;  /* 0x000000ffff127224 */ /* 0x000fe400078e0a12 */
[----:B------:R-:W-:Y:S01]  /*30c0*/  IMAD.MOV.U32 R20, RZ, RZ, R16 ;  /* 0x000000ffff147224 */ /* 0x000fe200078e0010 */
[----:B------:R0:W-:Y:S01]  /*30d0*/  STL [R1+0x120], R2 ;  /* 0x0001200201007387 */ /* 0x0001e20000100800 */
[----:B------:R-:W-:-:S02]  /*30e0*/  @!P6 IMAD.IADD R12, R12, 0x1, -R15 ;  /* 0x000000010c0ce824 */ /* 0x000fc400078e0a0f */
[----:B------:R-:W-:-:S03]  /*30f0*/  @!P0 IMAD.MOV R20, RZ, RZ, -R20 ;  /* 0x000000ffff148224 */ /* 0x000fc600078e0a14 */
[----:B------:R-:W-:Y:S01]  /*3100*/  ISETP.GT.U32.AND P0, PT, R15, R12, PT ;  /* 0x0000000c0f00720c */ /* 0x000fe20003f04070 */
[--C-:B------:R-:W-:Y:S01]  /*3110*/  @!P5 IMAD.IADD R13, R13, 0x1, -R15.reuse ;  /* 0x000000010d0dd824 */ /* 0x100fe200078e0a0f */
[----:B------:R-:W-:Y:S01]  /*3120*/  STL [R1+0x118], R20 ;  /* 0x0001181401007387 */ /* 0x000fe20000100800 */
[----:B------:R-:W-:Y:S01]  /*3130*/  @!P2 IMAD.IADD R11, R11, 0x1, -R15 ;  /* 0x000000010b0ba824 */ /* 0x000fe200078e0a0f */
[----:B------:R-:W-:Y:S01]  /*3140*/  ISETP.GE.AND P2, PT, R7, RZ, PT ;  /* 0x000000ff0700720c */ /* 0x000fe20003f46270 */
[----:B------:R-:W-:Y:S01]  /*3150*/  IMAD.MOV.U32 R7, RZ, RZ, R8 ;  /* 0x000000ffff077224 */ /* 0x000fe200078e0008 */
[----:B------:R-:W-:Y:S01]  /*3160*/  ISETP.GT.U32.AND P6, PT, R15, R13, PT ;  /* 0x0000000d0f00720c */ /* 0x000fe20003fc4070 */
[----:B------:R-:W-:Y:S01]  /*3170*/  IMAD.HI.U32 R8, R19, R6, RZ ;  /* 0x0000000613087227 */ /* 0x000fe200078e00ff */
[----:B------:R-:W-:-:S03]  /*3180*/  ISETP.GT.U32.AND P5, PT, R15, R11, PT ;  /* 0x0000000b0f00720c */ /* 0x000fc60003fa4070 */
[----:B------:R-:W-:Y:S02]  /*3190*/  IMAD.MOV R16, RZ, RZ, -R8 ;  /* 0x000000ffff107224 */ /* 0x000fe400078e0a08 */
[----:B------:R-:W-:Y:S01]  /*31a0*/  IMAD R8, R15, R18, R14 ;  /* 0x000000120f087224 */ /* 0x000fe200078e020e */
[----:B------:R-:W-:Y:S01]  /*31b0*/  LOP3.LUT R18, R17, 0x9a, RZ, 0xfc, !PT ;  /* 0x0000009a11127812 */ /* 0x000fe200078efcff */
[----:B0-----:R-:W-:Y:S02]  /*31c0*/  IMAD.MOV.U32 R2, RZ, RZ, R10 ;  /* 0x000000ffff027224 */ /* 0x001fe400078e000a */
[----:B------:R-:W-:Y:S02]  /*31d0*/  IMAD R6, R15, R16, R6 ;  /* 0x000000100f067224 */ /* 0x000fe400078e0206 */
[----:B------:R-:W-:Y:S01]  /*31e0*/  @!P3 IMAD.MOV R2, RZ, RZ, -R2 ;  /* 0x000000ffff02b224 */ /* 0x000fe200078e0a02 */
[----:B------:R-:W-:Y:S01]  /*31f0*/  ISETP.GE.AND P3, PT, R3, RZ, PT ;  /* 0x000000ff0300720c */ /* 0x000fe20003f66270 */
[----:B------:R-:W-:Y:S01]  /*3200*/  @!P5 IMAD.IADD R11, R11, 0x1, -R15 ;  /* 0x000000010b0bd824 */ /* 0x000fe200078e0a0f */
[----:B------:R-:W-:Y:S01]  /*3210*/  ISETP.GT.U32.AND P5, PT, R15, R8, PT ;  /* 0x000000080f00720c */ /* 0x000fe20003fa4070 */
[----:B------:R-:W-:Y:S01]  /*3220*/  IMAD.HI.U32 R16, R19, R7, RZ ;  /* 0x0000000713107227 */ /* 0x000fe200078e00ff */
[----:B------:R0:W-:Y:S01]  /*3230*/  STL [R1+0x114], R2 ;  /* 0x0001140201007387 */ /* 0x0001e20000100800 */
[----:B------:R-:W-:-:S02]  /*3240*/  LOP3.LUT R3, R17, 0xa6, RZ, 0xfc, !PT ;  /* 0x000000a611037812 */ /* 0x000fc400078efcff */
[----:B------:R-:W-:Y:S02]  /*3250*/  IMAD.HI.U32 R14, R19, R4, RZ ;  /* 0x00000004130e7227 */ /* 0x000fe400078e00ff */
[----:B------:R-:W-:Y:S02]  /*3260*/  IABS R10, R3 ;  /* 0x00000003000a7213 */ /* 0x000fe40000000000 */
[--C-:B------:R-:W-:Y:S01]  /*3270*/  @!P6 IMAD.IADD R13, R13, 0x1, -R15.reuse ;  /* 0x000000010d0de824 */ /* 0x100fe200078e0a0f */
[----:B------:R-:W-:Y:S01]  /*3280*/  ISETP.GT.U32.AND P6, PT, R15, R6, PT ;  /* 0x000000060f00720c */ /* 0x000fe20003fc4070 */
[----:B------:R-:W-:Y:S02]  /*3290*/  IMAD.MOV R16, RZ, RZ, -R16 ;  /* 0x000000ffff107224 */ /* 0x000fe400078e0a10 */
[----:B------:R-:W-:Y:S02]  /*32a0*/  IMAD.MOV R14, RZ, RZ, -R14 ;  /* 0x000000ffff0e7224 */ /* 0x000fe400078e0a0e */
[----:B------:R-:W-:-:S02]  /*32b0*/  @!P5 IMAD.IADD R8, R8, 0x1, -R15 ;  /* 0x000000010808d824 */ /* 0x000fc400078e0a0f */
[----:B0-----:R-:W-:Y:S02]  /*32c0*/  IMAD.MOV.U32 R2, RZ, RZ, R11 ;  /* 0x000000ffff027224 */ /* 0x001fe400078e000b */
[----:B------:R-:W-:Y:S01]  /*32d0*/  @!P0 IMAD.IADD R12, R12, 0x1, -R15 ;  /* 0x000000010c0c8824 */ /* 0x000fe200078e0a0f */
[----:B------:R-:W-:Y:S01]  /*32e0*/  ISETP.GE.AND P0, PT, R5, RZ, PT ;  /* 0x000000ff0500720c */ /* 0x000fe20003f06270 */
[----:B------:R-:W-:Y:S01]  /*32f0*/  IMAD R5, R15, R16, R7 ;  /* 0x000000100f057224 */ /* 0x000fe200078e0207 */
[----:B------:R-:W-:Y:S01]  /*3300*/  LOP3.LUT R7, R17, 0xa4, RZ, 0xfc, !PT ;  /* 0x000000a411077812 */ /* 0x000fe200078efcff */
[C---:B------:R-:W-:Y:S02]  /*3310*/  IMAD R4, R15.reuse, R14, R4 ;  /* 0x0000000e0f047224 */ /* 0x040fe400078e0204 */
[----:B------:R-:W-:Y:S01]  /*3320*/  @!P1 IMAD.MOV R2, RZ, RZ, -R2 ;  /* 0x000000ffff029224 */ /* 0x000fe200078e0a02 */
[C---:B------:R-:W-:Y:S01]  /*3330*/  ISETP.GT.U32.AND P1, PT, R15.reuse, R8, PT ;  /* 0x000000080f00720c */ /* 0x040fe20003f24070 */
[----:B------:R-:W-:Y:S01]  /*3340*/  IMAD.MOV.U32 R16, RZ, RZ, R13 ;  /* 0x000000ffff107224 */ /* 0x000fe200078e000d */
[----:B------:R-:W-:Y:S01]  /*3350*/  IABS R11, R7 ;  /* 0x00000007000b7213 */ /* 0x000fe20000000000 */
[----:B------:R-:W-:Y:S01]  /*3360*/  @!P6 IMAD.IADD R6, R6, 0x1, -R15 ;  /* 0x000000010606e824 */ /* 0x000fe200078e0a0f */
[----:B------:R0:W-:Y:S01]  /*3370*/  STL [R1+0xe4], R2 ;  /* 0x0000e40201007387 */ /* 0x0001e20000100800 */
[----:B------:R-:W-:Y:S01]  /*3380*/  @!P4 IMAD.MOV R16, RZ, RZ, -R16 ;  /* 0x000000ffff10c224 */ /* 0x000fe200078e0a10 */
[----:B------:R-:W-:Y:S01]  /*3390*/  ISETP.GT.U32.AND P4, PT, R15, R4, PT ;  /* 0x000000040f00720c */ /* 0x000fe20003f84070 */
[----:B------:R-:W-:Y:S01]  /*33a0*/  IMAD.HI.U32 R14, R19, R10, RZ ;  /* 0x0000000a130e7227 */ /* 0x000fe200078e00ff */
[----:B------:R-:W-:-:S02]  /*33b0*/  ISETP.GT.U32.AND P6, PT, R15, R6, PT ;  /* 0x000000060f00720c */ /* 0x000fc40003fc4070 */
[----:B------:R1:W-:Y:S01]  /*33c0*/  STL [R1+0xf0], R16 ;  /* 0x0000f01001007387 */ /* 0x0003e20000100800 */
[----:B------:R-:W-:Y:S01]  /*33d0*/  IMAD.MOV R13, RZ, RZ, -R14 ;  /* 0x000000ffff0d7224 */ /* 0x000fe200078e0a0e */
[----:B------:R-:W-:Y:S01]  /*33e0*/  ISETP.GT.U32.AND P5, PT, R15, R5, PT ;  /* 0x000000050f00720c */ /* 0x000fe20003fa4070 */
[----:B------:R-:W-:Y:S01]  /*33f0*/  @!P1 IMAD.IADD R8, R8, 0x1, -R15 ;  /* 0x0000000108089824 */ /* 0x000fe200078e0a0f */
[----:B------:R-:W-:Y:S01]  /*3400*/  ISETP.GE.AND P1, PT, R9, RZ, PT ;  /* 0x000000ff0900720c */ /* 0x000fe20003f26270 */
[----:B0-----:R-:W-:Y:S01]  /*3410*/  IMAD.MOV.U32 R2, RZ, RZ, R12 ;  /* 0x000000ffff027224 */ /* 0x001fe200078e000c */
[----:B------:R-:W-:Y:S01]  /*3420*/  LOP3.LUT R12, R17, 0x98, RZ, 0xfc, !PT ;  /* 0x00000098110c7812 */ /* 0x000fe200078efcff */
[----:B------:R-:W-:-:S03]  /*3430*/  IMAD.HI.U32 R9, R19, R11, RZ ;  /* 0x0000000b13097227 */ /* 0x000fc600078e00ff */
[----:B------:R-:W-:Y:S01]  /*3440*/  IABS R14, R12 ;  /* 0x0000000c000e7213 */ /* 0x000fe20000000000 */
[----:B------:R-:W-:Y:S01]  /*3450*/  @!P2 IMAD.MOV R2, RZ, RZ, -R2 ;  /* 0x000000ffff02a224 */ /* 0x000fe200078e0a02 */
[----:B------:R-:W-:Y:S01]  /*3460*/  ISETP.GE.AND P2, PT, R0, RZ, PT ;  /* 0x000000ff0000720c */ /* 0x000fe20003f46270 */
[--C-:B------:R-:W-:Y:S01]  /*3470*/  @!P4 IMAD.IADD R4, R4, 0x1, -R15.reuse ;  /* 0x000000010404c824 */ /* 0x100fe200078e0a0f */
[----:B------:R-:W-:Y:S01]  /*3480*/  ISETP.GE.AND P4, PT, R3, RZ, PT ;  /* 0x000000ff0300720c */ /* 0x000fe20003f86270 */
[----:B------:R-:W-:Y:S01]  /*3490*/  IMAD R0, R15, R13, R10 ;  /* 0x0000000d0f007224 */ /* 0x000fe200078e020a */
[----:B------:R0:W-:Y:S01]  /*34a0*/  STL [R1+0xf4], R2 ;  /* 0x0000f40201007387 */ /* 0x0001e20000100800 */
[----:B------:R-:W-:Y:S01]  /*34b0*/  @!P6 IMAD.IADD R6, R6, 0x1, -R15 ;  /* 0x000000010606e824 */ /* 0x000fe200078e0a0f */
[----:B------:R-:W-:Y:S01]  /*34c0*/  LOP3.LUT R10, R17, 0xa2, RZ, 0xfc, !PT ;  /* 0x000000a2110a7812 */ /* 0x000fe200078efcff */
[----:B------:R-:W-:Y:S01]  /*34d0*/  IMAD.MOV R9, RZ, RZ, -R9 ;  /* 0x000000ffff097224 */ /* 0x000fe200078e0a09 */
[----:B------:R-:W-:Y:S01]  /*34e0*/  ISETP.GT.U32.AND P6, PT, R15, R0, PT ;  /* 0x000000000f00720c */ /* 0x000fe20003fc4070 */
[----:B------:R-:W-:Y:S01]  /*34f0*/  @!P5 IMAD.IADD R5, R5, 0x1, -R15 ;  /* 0x000000010505d824 */ /* 0x000fe200078e0a0f */
[----:B-1----:R-:W-:Y:S01]  /*3500*/  IABS R16, R10 ;  /* 0x0000000a00107213 */ /* 0x002fe20000000000 */
[----:B------:R-:W-:Y:S01]  /*3510*/  IMAD R3, R15, R9, R11 ;  /* 0x000000090f037224 */ /* 0x000fe200078e020b */
[----:B------:R-:W-:Y:S01]  /*3520*/  LOP3.LUT R9, R17, 0xa0, RZ, 0xfc, !PT ;  /* 0x000000a011097812 */ /* 0x000fe200078efcff */
[----:B0-----:R-:W-:Y:S01]  /*3530*/  IMAD.MOV.U32 R2, RZ, RZ, R8 ;  /* 0x000000ffff027224 */ /* 0x001fe200078e0008 */
[----:B------:R-:W-:-:S02]  /*3540*/  ISETP.GT.U32.AND P5, PT, R15, R5, PT ;  /* 0x000000050f00720c */ /* 0x000fc40003fa4070 */
[----:B------:R-:W-:Y:S01]  /*3550*/  LOP3.LUT R8, R17, 0x9e, RZ, 0xfc, !PT ;  /* 0x0000009e11087812 */ /* 0x000fe200078efcff */
[----:B------:R-:W-:Y:S01]  /*3560*/  @!P3 IMAD.MOV R2, RZ, RZ, -R2 ;  /* 0x000000ffff02b224 */ /* 0x000fe200078e0a02 */
[----:B------:R-:W-:-:S03]  /*3570*/  ISETP.GT.U32.AND P3, PT, R15, R4, PT ;  /* 0x000000040f00720c */ /* 0x000fc60003f64070 */
[--C-:B------:R-:W-:Y:S01]  /*3580*/  @!P6 IMAD.IADD R0, R0, 0x1, -R15.reuse ;  /* 0x000000010000e824 */ /* 0x100fe200078e0a0f */
[----:B------:R0:W-:Y:S04]  /*3590*/  STL [R1+0xf8], R2 ;  /* 0x0000f80201007387 */ /* 0x0001e80000100800 */
[----:B------:R-:W-:Y:S01]  /*35a0*/  ISETP.GT.U32.AND P6, PT, R15, R0, PT ;  /* 0x000000000f00720c */ /* 0x000fe20003fc4070 */
[--C-:B------:R-:W-:Y:S01]  /*35b0*/  @!P5 IMAD.IADD R5, R5, 0x1, -R15.reuse ;  /* 0x000000010505d824 */ /* 0x100fe200078e0a0f */
[----:B------:R-:W-:Y:S02]  /*35c0*/  ISETP.GE.AND P5, PT, R7, RZ, PT ;  /* 0x000000ff0700720c */ /* 0x000fe40003fa6270 */
[----:B------:R-:W-:Y:S01]  /*35d0*/  LOP3.LUT R7, R17, 0x9c, RZ, 0xfc, !PT ;  /* 0x0000009c11077812 */ /* 0x000fe200078efcff */
[----:B------:R-:W-:Y:S01]  /*35e0*/  @!P3 IMAD.IADD R4, R4, 0x1, -R15 ;  /* 0x000000010404b824 */ /* 0x000fe200078e0a0f */
[----:B------:R-:W-:Y:S01]  /*35f0*/  ISETP.GT.U32.AND P3, PT, R15, R3, PT ;  /* 0x000000030f00720c */ /* 0x000fe20003f64070 */
[----:B0-----:R-:W-:-:S02]  /*3600*/  IMAD.MOV.U32 R2, RZ, RZ, R6 ;  /* 0x000000ffff027224 */ /* 0x001fc400078e0006 */
[----:B------:R-:W-:Y:S01]  /*3610*/  @!P2 IMAD.MOV R5, RZ, RZ, -R5 ;  /* 0x000000ffff05a224 */ /* 0x000fe200078e0a05 */
[----:B------:R-:W-:Y:S01]  /*3620*/  ISETP.GE.AND P2, PT, R9, RZ, PT ;  /* 0x000000ff0900720c */ /* 0x000fe20003f46270 */
[----:B------:R-:W-:Y:S01]  /*3630*/  @!P0 IMAD.MOV R2, RZ, RZ, -R2 ;  /* 0x000000ffff028224 */ /* 0x000fe200078e0a02 */
[----:B------:R-:W-:Y:S01]  /*3640*/  IABS R9, R9 ;  /* 0x0000000900097213 */ /* 0x000fe20000000000 */
[----:B------:R-:W-:Y:S01]  /*3650*/  IMAD.HI.U32 R6, R19, R16, RZ ;  /* 0x0000001013067227 */ /* 0x000fe200078e00ff */
[----:B------:R-:W-:Y:S02]  /*3660*/  ISETP.GE.AND P0, PT, R10, RZ, PT ;  /* 0x000000ff0a00720c */ /* 0x000fe40003f06270 */
[----:B------:R0:W-:Y:S01]  /*3670*/  STL [R1+0x108], R2 ;  /* 0x0001080201007387 */ /* 0x0001e20000100800 */
[--C-:B------:R-:W-:Y:S01]  /*3680*/  @!P6 IMAD.IADD R0, R0, 0x1, -R15.reuse ;  /* 0x000000010000e824 */ /* 0x100fe200078e0a0f */
[----:B------:R-:W-:Y:S01]  /*3690*/  ISETP.GE.AND P6, PT, R7, RZ, PT ;  /* 0x000000ff0700720c */ /* 0x000fe20003fc6270 */
[----:B------:R-:W-:Y:S01]  /*36a0*/  @!P3 IMAD.IADD R3, R3, 0x1, -R15 ;  /* 0x000000010303b824 */ /* 0x000fe200078e0a0f */
[----:B------:R1:W-:Y:S01]  /*36b0*/  STL [R1+0x10c], R5 ;  /* 0x00010c0501007387 */ /* 0x0003e20000100800 */
[----:B------:R-:W-:Y:S01]  /*36c0*/  IMAD.MOV R6, RZ, RZ, -R6 ;  /* 0x000000ffff067224 */ /* 0x000fe200078e0a06 */
[----:B------:R-:W-:-:S02]  /*36d0*/  IABS R7, R7 ;  /* 0x0000000700077213 */ /* 0x000fc40000000000 */
[C---:B------:R-:W-:Y:S01]  /*36e0*/  ISETP.GT.U32.AND P3, PT, R15.reuse, R3, PT ;  /* 0x000000030f00720c */ /* 0x040fe20003f64070 */
[----:B------:R-:W-:Y:S02]  /*36f0*/  IMAD R16, R15, R6, R16 ;  /* 0x000000060f107224 */ /* 0x000fe400078e0210 */
[----:B0-----:R-:W-:Y:S02]  /*3700*/  IMAD.MOV.U32 R2, RZ, RZ, R4 ;  /* 0x000000ffff027224 */ /* 0x001fe400078e0004 */
[----:B-1----:R-:W-:-:S04]  /*3710*/  IMAD.HI.U32 R5, R19, R9, RZ ;  /* 0x0000000913057227 */ /* 0x002fc800078e00ff */
[----:B------:R-:W-:Y:S01]  /*3720*/  @!P1 IMAD.MOV R2, RZ, RZ, -R2 ;  /* 0x000000ffff029224 */ /* 0x000fe200078e0a02 */
[----:B------:R-:W-:Y:S01]  /*3730*/  ISETP.GE.AND P1, PT, R8, RZ, PT ;  /* 0x000000ff0800720c */ /* 0x000fe20003f26270 */
[----:B------:R-:W-:Y:S01]  /*3740*/  IMAD.MOV R5, RZ, RZ, -R5 ;  /* 0x000000ffff057224 */ /* 0x000fe200078e0a05 */
[----:B------:R-:W-:Y:S01]  /*3750*/  IABS R8, R8 ;  /* 0x0000000800087213 */ /* 0x000fe20000000000 */
[----:B------:R-:W-:Y:S01]  /*3760*/  @!P3 IMAD.IADD R3, R3, 0x1, -R15 ;  /* 0x000000010303b824 */ /* 0x000fe200078e0a0f */
[----:B------:R0:W-:Y:S01]  /*3770*/  STL [R1+0x110], R2 ;  /* 0x0001100201007387 */ /* 0x0001e20000100800 */
[----:B------:R-:W-:Y:S01]  /*3780*/  IMAD R9, R15, R5, R9 ;  /* 0x000000050f097224 */ /* 0x000fe200078e0209 */
[----:B------:R-:W-:Y:S01]  /*3790*/  LOP3.LUT R5, R17, 0x94, RZ, 0xfc, !PT ;  /* 0x0000009411057812 */ /* 0x000fe200078efcff */
[----:B------:R-:W-:-:S03]  /*37a0*/  IMAD.HI.U32 R4, R19, R8, RZ ;  /* 0x0000000813047227 */ /* 0x000fc600078e00ff */
[C---:B------:R-:W-:Y:S01]  /*37b0*/  ISETP.GT.U32.AND P3, PT, R15.reuse, R9, PT ;  /* 0x000000090f00720c */ /* 0x040fe20003f64070 */
[----:B------:R-:W-:Y:S01]  /*37c0*/  IMAD.MOV R4, RZ, RZ, -R4 ;  /* 0x000000ffff047224 */ /* 0x000fe200078e0a04 */
[----:B------:R-:W-:Y:S01]  /*37d0*/  IABS R13, R5 ;  /* 0x00000005000d7213 */ /* 0x000fe20000000000 */
[----:B0-----:R-:W-:Y:S02]  /*37e0*/  IMAD.MOV.U32 R2, RZ, RZ, R0 ;  /* 0x000000ffff027224 */ /* 0x001fe400078e0000 */
[C---:B------:R-:W-:Y:S02]  /*37f0*/  IMAD R8, R15.reuse, R4, R8 ;  /* 0x000000040f087224 */ /* 0x040fe400078e0208 */
[----:B------:R-:W-:Y:S01]  /*3800*/  @!P4 IMAD.MOV R2, RZ, RZ, -R2 ;  /* 0x000000ffff02c224 */ /* 0x000fe200078e0a02 */
[----:B------:R-:W-:Y:S01]  /*3810*/  ISETP.GT.U32.AND P4, PT, R15, R16, PT ;  /* 0x000000100f00720c */ /* 0x000fe20003f84070 */
[----:B------:R-:W-:-:S03]  /*3820*/  IMAD.HI.U32 R0, R19, R7, RZ ;  /* 0x0000000713007227 */ /* 0x000fc600078e00ff */
[----:B------:R0:W-:Y:S01]  /*3830*/  STL [R1+0x20c], R2 ;  /* 0x00020c0201007387 */ /* 0x0001e20000100800 */
[----:B------:R-:W-:Y:S02]  /*3840*/  @!P3 IMAD.IADD R9, R9, 0x1, -R15 ;  /* 0x000000010909b824 */ /* 0x000fe400078e0a0f */
[----:B------:R-:W-:Y:S02]  /*3850*/  IMAD.MOV R0, RZ, RZ, -R0 ;  /* 0x000000ffff007224 */ /* 0x000fe400078e0a00 */
[----:B------:R-:W-:Y:S01]  /*3860*/  IMAD.HI.U32 R4, R19, R14, RZ ;  /* 0x0000000e13047227 */ /* 0x000fe200078e00ff */
[----:B------:R-:W-:-:S03]  /*3870*/  ISETP.GT.U32.AND P3, PT, R15, R9, PT ;  /* 0x000000090f00720c */ /* 0x000fc60003f64070 */
[----:B------:R-:W-:Y:S02]  /*3880*/  @!P4 IMAD.IADD R16, R16, 0x1, -R15 ;  /* 0x000000011010c824 */ /* 0x000fe400078e0a0f */
[----:B0-----:R-:W-:Y:S01]  /*3890*/  IMAD.MOV.U32 R2, RZ, RZ, R3 ;  /* 0x000000ffff027224 */ /* 0x001fe200078e0003 */
[----:B------:R-:W-:Y:S01]  /*38a0*/  IABS R3, R18 ;  /* 0x0000001200037213 */ /* 0x000fe20000000000 */
[C---:B------:R-:W-:Y:S01]  /*38b0*/  IMAD R7, R15.reuse, R0, R7 ;  /* 0x000000000f077224 */ /* 0x040fe200078e0207 */
[C---:B------:R-:W-:Y:S01]  /*38c0*/  ISETP.GT.U32.AND P4, PT, R15.reuse, R16, PT ;  /* 0x000000100f00720c */ /* 0x040fe20003f84070 */
[----:B------:R-:W-:Y:S01]  /*38d0*/  @!P5 IMAD.MOV R2, RZ, RZ, -R2 ;  /* 0x000000ffff02d224 */ /* 0x000fe200078e0a02 */
[----:B------:R-:W-:Y:S01]  /*38e0*/  ISETP.GT.U32.AND P5, PT, R15, R8, PT ;  /* 0x000000080f00720c */ /* 0x000fe20003fa4070 */
[----:B------:R-:W-:Y:S01]  /*38f0*/  IMAD.HI.U32 R10, R19, R3, RZ ;  /* 0x00000003130a7227 */ /* 0x000fe200078e00ff */
[----:B------:R-:W-:Y:S02]  /*3900*/  LOP3.LUT R0, R17, 0x96, RZ, 0xfc, !PT ;  /* 0x0000009611007812 */ /* 0x000fe400078efcff */
[----:B------:R0:W-:Y:S01]  /*3910*/  STL [R1+0x210], R2 ;  /* 0x0002100201007387 */ /* 0x0001e20000100800 */
[----:B------:R-:W-:Y:S01]  /*3920*/  IMAD.MOV R10, RZ, RZ, -R10 ;  /* 0x000000ffff0a7224 */ /* 0x000fe200078e0a0a */
[----:B------:R-:W-:Y:S01]  /*3930*/  IABS R6, R0 ;  /* 0x0000000000067213 */ /* 0x000fe20000000000 */
[----:B------:R-:W-:-:S02]  /*3940*/  IMAD.MOV R4, RZ, RZ, -R4 ;  /* 0x000000ffff047224 */ /* 0x000fc400078e0a04 */
[C---:B------:R-:W-:Y:S02]  /*3950*/  IMAD R3, R15.reuse, R10, R3 ;  /* 0x0000000a0f037224 */ /* 0x040fe400078e0203 */
[--C-:B------:R-:W-:Y:S01]  /*3960*/  @!P4 IMAD.IADD R16, R16, 0x1, -R15.reuse ;  /* 0x000000011010c824 */ /* 0x100fe200078e0a0f */
[C---:B------:R-:W-:Y:S01]  /*3970*/  ISETP.GT.U32.AND P4, PT, R15.reuse, R7, PT ;  /* 0x000000070f00720c */ /* 0x040fe20003f84070 */
[--C-:B------:R-:W-:Y:S02]  /*3980*/  @!P5 IMAD.IADD R8, R8, 0x1, -R15.reuse ;  /* 0x000000010808d824 */ /* 0x100fe400078e0a0f */
[----:B------:R-:W-:Y:S01]  /*3990*/  IMAD R14, R15, R4, R14 ;  /* 0x000000040f0e7224 */ /* 0x000fe200078e020e */
[----:B------:R-:W-:Y:S01]  /*39a0*/  LOP3.LUT R4, R17, 0x92, RZ, 0xfc, !PT ;  /* 0x0000009211047812 */ /* 0x000fe200078efcff */
[----:B------:R-:W-:Y:S01]  /*39b0*/  @!P3 IMAD.IADD R9, R9, 0x1, -R15 ;  /* 0x000000010909b824 */ /* 0x000fe200078e0a0f */
[C---:B------:R-:W-:Y:S01]  /*39c0*/  ISETP.GT.U32.AND P5, PT, R15.reuse, R8, PT ;  /* 0x000000080f00720c */ /* 0x040fe20003fa4070 */
[----:B0-----:R-:W-:Y:S01]  /*39d0*/  IMAD.MOV.U32 R2, RZ, RZ, R16 ;  /* 0x000000ffff027224 */ /* 0x001fe200078e0010 */
[----:B------:R-:W-:Y:S01]  /*39e0*/  ISETP.GT.U32.AND P3, PT, R15, R3, PT ;  /* 0x000000030f00720c */ /* 0x000fe20003f64070 */
[----:B------:R-:W-:Y:S01]  /*39f0*/  IMAD.HI.U32 R11, R19, R6, RZ ;  /* 0x00000006130b7227 */ /* 0x000fe200078e00ff */
[----:B------:R-:W-:-:S03]  /*3a00*/  IABS R16, R4 ;  /* 0x0000000400107213 */ /* 0x000fc60000000000 */
[----:B------:R-:W-:Y:S01]  /*3a10*/  @!P4 IMAD.IADD R7, R7, 0x1, -R15 ;  /* 0x000000010707c824 */ /* 0x000fe200078e0a0f */
[----:B------:R-:W-:Y:S01]  /*3a20*/  ISETP.GE.AND P4, PT, R18, RZ, PT ;  /* 0x000000ff1200720c */ /* 0x000fe20003f86270 */
[----:B------:R-:W-:Y:S02]  /*3a30*/  @!P0 IMAD.MOV R2, RZ, RZ, -R2 ;  /* 0x000000ffff028224 */ /* 0x000fe400078e0a02 */
[----:B------:R-:W-:Y:S01]  /*3a40*/  IMAD.MOV R11, RZ, RZ, -R11 ;  /* 0x000000ffff0b7224 */ /* 0x000fe200078e0a0b */
[C---:B------:R-:W-:Y:S01]  /*3a50*/  ISETP.GT.U32.AND P0, PT, R15.reuse, R7, PT ;  /* 0x000000070f00720c */ /* 0x040fe20003f04070 */
[--C-:B------:R-:W-:Y:S01]  /*3a60*/  @!P5 IMAD.IADD R8, R8, 0x1, -R15.reuse ;  /* 0x000000010808d824 */ /* 0x100fe200078e0a0f */
[----:B------:R-:W-:Y:S01]  /*3a70*/  ISETP.GT.U32.AND P5, PT, R15, R14, PT ;  /* 0x0000000e0f00720c */ /* 0x000fe20003fa4070 */
[----:B------:R-:W-:Y:S01]  /*3a80*/  @!P3 IMAD.IADD R3, R3, 0x1, -R15 ;  /* 0x000000010303b824 */ /* 0x000fe200078e0a0f */
[----:B------:R-:W-:Y:S01]  /*3a90*/  ISETP.GE.AND P3, PT, R12, RZ, PT ;  /* 0x000000ff0c00720c */ /* 0x000fe20003f66270 */
[----:B------:R-:W-:Y:S01]  /*3aa0*/  IMAD.MOV.U32 R12, RZ, RZ, R16 ;  /* 0x000000ffff0c7224 */ /* 0x000fe200078e0010 */
[----:B------:R0:W-:Y:S01]  /*3ab0*/  STL [R1+0xec], R2 ;  /* 0x0000ec0201007387 */ /* 0x0001e20000100800 */
[----:B------:R-:W-:-:S04]  /*3ac0*/  IMAD.HI.U32 R10, R19, R13, RZ ;  /* 0x0000000d130a7227 */ /* 0x000fc800078e00ff */
[----:B------:R-:W-:Y:S02]  /*3ad0*/  IMAD R6, R15, R11, R6 ;  /* 0x0000000b0f067224 */ /* 0x000fe400078e0206 */
[----:B------:R-:W-:Y:S02]  /*3ae0*/  IMAD.MOV R10, RZ, RZ, -R10 ;  /* 0x000000ffff0a7224 */ /* 0x000fe400078e0a0a */
[----:B------:R-:W-:Y:S02]  /*3af0*/  @!P5 IMAD.IADD R14, R14, 0x1, -R15 ;  /* 0x000000010e0ed824 */ /* 0x000fe400078e0a0f */
[----:B0-----:R-:W-:Y:S02]  /*3b00*/  IMAD.MOV.U32 R2, RZ, RZ, R9 ;  /* 0x000000ffff027224 */ /* 0x001fe400078e0009 */
[----:B------:R-:W-:Y:S01]  /*3b10*/  IMAD.HI.U32 R9, R19, R12, RZ ;  /* 0x0000000c13097227 */ /* 0x000fe200078e00ff */
[----:B------:R-:W-:-:S03]  /*3b20*/  ISETP.GT.U32.AND P5, PT, R15, R14, PT ;  /* 0x0000000e0f00720c */ /* 0x000fc60003fa4070 */
[----:B------:R-:W-:Y:S01]  /*3b30*/  @!P2 IMAD.MOV R2, RZ, RZ, -R2 ;  /* 0x000000ffff02a224 */ /* 0x000fe200078e0a02 */
[----:B------:R-:W-:Y:S01]  /*3b40*/  ISETP.GT.U32.AND P2, PT, R15, R3, PT ;  /* 0x000000030f00720c */ /* 0x000fe20003f44070 */
[----:B------:R-:W-:Y:S01]  /*3b50*/  @!P0 IMAD.IADD R7, R7, 0x1, -R15 ;  /* 0x0000000107078824 */ /* 0x000fe200078e0a0f */
[C---:B------:R-:W-:Y:S01]  /*3b60*/  ISETP.GT.U32.AND P0, PT, R15.reuse, R6, PT ;  /* 0x000000060f00720c */ /* 0x040fe20003f04070 */
[----:B------:R-:W-:Y:S01]  /*3b70*/  IMAD.MOV R9, RZ, RZ, -R9 ;  /* 0x000000ffff097224 */ /* 0x000fe200078e0a09 */
[----:B------:R0:W-:Y:S01]  /*3b80*/  STL [R1+0xe8], R2 ;  /* 0x0000e80201007387 */ /* 0x0001e20000100800 */
[----:B------:R-:W-:Y:S01]  /*3b90*/  IMAD R13, R15, R10, R13 ;  /* 0x0000000a0f0d7224 */ /* 0x000fe200078e020d */
[----:B------:R-:W-:Y:S01]  /*3ba0*/  LOP3.LUT R10, R17, 0x8c, RZ, 0xfc, !PT ;  /* 0x0000008c110a7812 */ /* 0x000fe200078efcff */
[----:B------:R-:W-:Y:S01]  /*3bb0*/  IMAD R12, R15, R9, R12 ;  /* 0x000000090f0c7224 */ /* 0x000fe200078e020c */
[----:B------:R-:W-:Y:S01]  /*3bc0*/  LOP3.LUT R9, R17, 0x8a, RZ, 0xfc, !PT ;  /* 0x0000008a11097812 */ /* 0x000fe200078efcff */
[--C-:B------:R-:W-:Y:S01]  /*3bd0*/  @!P5 IMAD.IADD R14, R14, 0x1, -R15.reuse ;  /* 0x000000010e0ed824 */ /* 0x100fe200078e0a0f */
[----:B------:R-:W-:Y:S01]  /*3be0*/  IABS R11, R10 ;  /* 0x0000000a000b7213 */ /* 0x000fe20000000000 */
[----:B------:R-:W-:Y:S01]  /*3bf0*/  @!P1 IMAD.MOV R8, RZ, RZ, -R8 ;  /* 0x000000ffff089224 */ /* 0x000fe200078e0a08 */
[----:B------:R-:W-:Y:S01]  /*3c00*/  ISETP.GT.U32.AND P5, PT, R15, R12, PT ;  /* 0x0000000c0f00720c */ /* 0x000fe20003fa4070 */
[----:B------:R-:W-:Y:S01]  /*3c10*/  @!P2 IMAD.IADD R3, R3, 0x1, -R15 ;  /* 0x000000010303a824 */ /* 0x000fe200078e0a0f */
[----:B------:R-:W-:Y:S01]  /*3c20*/  ISETP.GE.AND P1, PT, R0, RZ, PT ;  /* 0x000000ff0000720c */ /* 0x000fe20003f26270 */
[----:B0-----:R-:W-:Y:S01]  /*3c30*/  IMAD.MOV.U32 R2, RZ, RZ, R7 ;  /* 0x000000ffff027224 */ /* 0x001fe200078e0007 */
[----:B------:R-:W-:Y:S01]  /*3c40*/  ISETP.GE.AND P2, PT, R5, RZ, PT ;  /* 0x000000ff0500720c */ /* 0x000fe20003f46270 */
[--C-:B------:R-:W-:Y:S01]  /*3c50*/  @!P0 IMAD.IADD R6, R6, 0x1, -R15.reuse ;  /* 0x0000000106068824 */ /* 0x100fe200078e0a0f */
[----:B------:R-:W-:Y:S01]  /*3c60*/  LOP3.LUT R0, R17, 0x90, RZ, 0xfc, !PT ;  /* 0x0000009011007812 */ /* 0x000fe200078efcff */
[----:B------:R-:W-:Y:S01]  /*3c70*/  @!P6 IMAD.MOV R2, RZ, RZ, -R2 ;  /* 0x000000ffff02e224 */ /* 0x000fe200078e0a02 */
[----:B------:R-:W-:Y:S01]  /*3c80*/  ISETP.GT.U32.AND P6, PT, R15, R13, PT ;  /* 0x0000000d0f00720c */ /* 0x000fe20003fc4070 */
[----:B------:R0:W-:Y:S01]  /*3c90*/  STL [R1+0xb4], R8 ;  /* 0x0000b40801007387 */ /* 0x0001e20000100800 */
[----:B------:R-:W-:Y:S01]  /*3ca0*/  LOP3.LUT R5, R17, 0x8e, RZ, 0xfc, !PT ;  /* 0x0000008e11057812 */ /* 0x000fe200078efcff */
[----:B------:R-:W-:Y:S01]  /*3cb0*/  @!P3 IMAD.MOV R14, RZ, RZ, -R14 ;  /* 0x000000ffff0eb224 */ /* 0x000fe200078e0a0e */
[----:B------:R-:W-:Y:S01]  /*3cc0*/  ISETP.GE.AND P0, PT, R4, RZ, PT ;  /* 0x000000ff0400720c */ /* 0x000fe20003f06270 */
[----:B------:R1:W-:Y:S01]  /*3cd0*/  STL [R1+0xdc], R2 ;  /* 0x0000dc0201007387 */ /* 0x0003e20000100800 */
[----:B------:R-:W-:Y:S01]  /*3ce0*/  IABS R4, R5 ;  /* 0x0000000500047213 */ /* 0x000fe20000000000 */
[----:B------:R-:W-:Y:S01]  /*3cf0*/  @!P5 IMAD.IADD R12, R12, 0x1, -R15 ;  /* 0x000000010c0cd824 */ /* 0x000fe200078e0a0f */
[----:B------:R-:W-:-:S02]  /*3d00*/  IABS R18, R9 ;  /* 0x0000000900127213 */ /* 0x000fc40000000000 */
[----:B0-----:R-:W-:-:S03]  /*3d10*/  IABS R8, R0 ;  /* 0x0000000000087213 */ /* 0x001fc60000000000 */
[----:B------:R-:W-:Y:S01]  /*3d20*/  @!P6 IMAD.IADD R13, R13, 0x1, -R15 ;  /* 0x000000010d0de824 */ /* 0x000fe200078e0a0f */
[----:B------:R-:W-:Y:S01]  /*3d30*/  ISETP.GT.U32.AND P6, PT, R15, R6, PT ;  /* 0x000000060f00720c */ /* 0x000fe20003fc4070 */
[----:B-1----:R-:W-:Y:S02]  /*3d40*/  IMAD.MOV.U32 R2, RZ, RZ, R3 ;  /* 0x000000ffff027224 */ /* 0x002fe400078e0003 */
[----:B------:R-:W-:Y:S01]  /*3d50*/  IMAD.HI.U32 R7, R19, R8, RZ ;  /* 0x0000000813077227 */ /* 0x000fe200078e00ff */
[----:B------:R-:W-:-:S03]  /*3d60*/  ISETP.GT.U32.AND P5, PT, R15, R13, PT ;  /* 0x0000000d0f00720c */ /* 0x000fc60003fa4070 */
[----:B------:R-:W-:Y:S02]  /*3d70*/  IMAD.MOV.U32 R3, RZ, RZ, R4 ;  /* 0x000000ffff037224 */ /* 0x000fe400078e0004 */
[----:B------:R-:W-:Y:S01]  /*3d80*/  @!P4 IMAD.MOV R2, RZ, RZ, -R2 ;  /* 0x000000ffff02c224 */ /* 0x000fe200078e0a02 */
[----:B------:R-:W-:Y:S01]  /*3d90*/  ISETP.GT.U32.AND P4, PT, R15, R12, PT ;  /* 0x0000000c0f00720c */ /* 0x000fe20003f84070 */
[----:B------:R-:W-:Y:S02]  /*3da0*/  IMAD.MOV R7, RZ, RZ, -R7 ;  /* 0x000000ffff077224 */ /* 0x000fe400078e0a07 */
[----:B------:R-:W-:Y:S01]  /*3db0*/  IMAD.HI.U32 R4, R19, R3, RZ ;  /* 0x0000000313047227 */ /* 0x000fe200078e00ff */
[----:B------:R0:W-:Y:S03]  /*3dc0*/  STL [R1+0xe0], R2 ;  /* 0x0000e00201007387 */ /* 0x0001e60000100800 */
[----:B------:R-:W-:Y:S01]  /*3dd0*/  IMAD R8, R15, R7, R8 ;  /* 0x000000070f087224 */ /* 0x000fe200078e0208 */
[----:B------:R-:W-:Y:S01]  /*3de0*/  STL [R1+0xbc], R14 ;  /* 0x0000bc0e01007387 */ /* 0x000fe20000100800 */
[----:B------:R-:W-:-:S02]  /*3df0*/  IMAD.MOV R4, RZ, RZ, -R4 ;  /* 0x000000ffff047224 */ /* 0x000fc400078e0a04 */
[----:B------:R-:W-:Y:S01]  /*3e00*/  @!P6 IMAD.IADD R6, R6, 0x1, -R15 ;  /* 0x000000010606e824 */ /* 0x000fe200078e0a0f */
[C---:B------:R-:W-:Y:S01]  /*3e10*/  ISETP.GT.U32.AND P6, PT, R15.reuse, R8, PT ;  /* 0x000000080f00720c */ /* 0x040fe20003fc4070 */
[----:B------:R-:W-:Y:S02]  /*3e20*/  IMAD R3, R15, R4, R3 ;  /* 0x000000040f037224 */ /* 0x000fe400078e0203 */
[----:B------:R-:W-:Y:S02]  /*3e30*/  @!P4 IMAD.IADD R12, R12, 0x1, -R15 ;  /* 0x000000010c0cc824 */ /* 0x000fe400078e0a0f */
[----:B------:R-:W-:Y:S01]  /*3e40*/  IMAD.HI.U32 R4, R19, R11, RZ ;  /* 0x0000000b13047227 */ /* 0x000fe200078e00ff */
[----:B------:R-:W-:-:S03]  /*3e50*/  ISETP.GT.U32.AND P4, PT, R15, R3, PT ;  /* 0x000000030f00720c */ /* 0x000fc60003f84070 */
[----:B------:R-:W-:Y:S01]  /*3e60*/  @!P5 IMAD.IADD R13, R13, 0x1, -R15 ;  /* 0x000000010d0dd824 */ /* 0x000fe200078e0a0f */
[----:B------:R-:W-:Y:S01]  /*3e70*/  ISETP.GE.AND P5, PT, R0, RZ, PT ;  /* 0x000000ff0000720c */ /* 0x000fe20003fa6270 */
[----:B------:R-:W-:Y:S01]  /*3e80*/  IMAD.HI.U32 R7, R19, R18, RZ ;  /* 0x0000001213077227 */ /* 0x000fe200078e00ff */
[----:B------:R-:W-:-:S03]  /*3e90*/  LOP3.LUT R0, R17, 0x88, RZ, 0xfc, !PT ;  /* 0x0000008811007812 */ /* 0x000fc600078efcff */
[--C-:B------:R-:W-:Y:S01]  /*3ea0*/  @!P6 IMAD.IADD R8, R8, 0x1, -R15.reuse ;  /* 0x000000010808e824 */ /* 0x100fe200078e0a0f */
[----:B------:R-:W-:Y:S01]  /*3eb0*/  ISETP.GE.AND P6, PT, R5, RZ, PT ;  /* 0x000000ff0500720c */ /* 0x000fe20003fc6270 */
[----:B------:R-:W-:Y:S01]  /*3ec0*/  IMAD.MOV R4, RZ, RZ, -R4 ;  /* 0x000000ffff047224 */ /* 0x000fe200078e0a04 */
[----:B------:R-:W-:Y:S01]  /*3ed0*/  LOP3.LUT R5, R17, 0x86, RZ, 0xfc, !PT ;  /* 0x0000008611057812 */ /* 0x000fe200078efcff */
[----:B------:R-:W-:Y:S01]  /*3ee0*/  @!P4 IMAD.IADD R3, R3, 0x1, -R15 ;  /* 0x000000010303c824 */ /* 0x000fe200078e0a0f */
[C---:B------:R-:W-:Y:S01]  /*3ef0*/  ISETP.GT.U32.AND P3, PT, R15.reuse, R8, PT ;  /* 0x000000080f00720c */ /* 0x040fe20003f64070 */
[----:B0-----:R-:W-:Y:S02]  /*3f00*/  IMAD.MOV.U32 R2, RZ, RZ, R6 ;  /* 0x000000ffff027224 */ /* 0x001fe400078e0006 */
[----:B------:R-:W-:Y:S01]  /*3f10*/  IMAD.MOV R7, RZ, RZ, -R7 ;  /* 0x000000ffff077224 */ /* 0x000fe200078e0a07 */
[C---:B------:R-:W-:Y:S01]  /*3f20*/  ISETP.GT.U32.AND P4, PT, R15.reuse, R3, PT ;  /* 0x000000030f00720c */ /* 0x040fe20003f84070 */
[----:B------:R-:W-:Y:S01]  /*3f30*/  IMAD R11, R15, R4, R11 ;  /* 0x000000040f0b7224 */ /* 0x000fe200078e020b */
[----:B------:R-:W-:Y:S01]  /*3f40*/  IABS R4, R0 ;  /* 0x0000000000047213 */ /* 0x000fe20000000000 */
[----:B------:R-:W-:-:S02]  /*3f50*/  @!P1 IMAD.MOV R2, RZ, RZ, -R2 ;  /* 0x000000ffff029224 */ /* 0x000fc400078e0a02 */
[----:B------:R-:W-:Y:S01]  /*3f60*/  IMAD R18, R15, R7, R18 ;  /* 0x000000070f127224 */ /* 0x000fe200078e0212 */
[----:B------:R-:W-:Y:S01]  /*3f70*/  IABS R7, R5 ;  /* 0x0000000500077213 */ /* 0x000fe20000000000 */
[----:B------:R-:W-:Y:S01]  /*3f80*/  IMAD.HI.U32 R6, R19, R4, RZ ;  /* 0x0000000413067227 */ /* 0x000fe200078e00ff */
[----:B------:R0:W-:Y:S01]  /*3f90*/  STL [R1+0xd8], R2 ;  /* 0x0000d80201007387 */ /* 0x0001e20000100800 */
[C---:B------:R-:W-:Y:S02]  /*3fa0*/  ISETP.GT.U32.AND P1, PT, R15.reuse, R11, PT ;  /* 0x0000000b0f00720c */ /* 0x040fe40003f24070 */
[----:B------:R-:W-:Y:S01]  /*3fb0*/  @!P2 IMAD.MOV R13, RZ, RZ, -R13 ;  /* 0x000000ffff0da224 */ /* 0x000fe200078e0a0d */
[----:B------:R-:W-:Y:S01]  /*3fc0*/  ISETP.GT.U32.AND P2, PT, R15, R18, PT ;  /* 0x000000120f00720c */ /* 0x000fe20003f44070 */
[--C-:B------:R-:W-:Y:S01]  /*3fd0*/  @!P3 IMAD.IADD R8, R8, 0x1, -R15.reuse ;  /* 0x000000010808b824 */ /* 0x100fe200078e0a0f */
[----:B------:R-:W-:Y:S01]  /*3fe0*/  ISETP.GE.AND P3, PT, R9, RZ, PT ;  /* 0x000000ff0900720c */ /* 0x000fe20003f66270 */
[----:B------:R-:W-:Y:S01]  /*3ff0*/  IMAD.MOV R6, RZ, RZ, -R6 ;  /* 0x000000ffff067224 */ /* 0x000fe200078e0a06 */
[----:B------:R1:W-:Y:S01]  /*4000*/  STL [R1+0xc4], R13 ;  /* 0x0000c40d01007387 */ /* 0x0003e20000100800 */
[----:B------:R-:W-:Y:S01]  /*4010*/  @!P4 IMAD.IADD R3, R3, 0x1, -R15 ;  /* 0x000000010303c824 */ /* 0x000fe200078e0a0f */
[----:B------:R-:W-:Y:S01]  /*4020*/  ISETP.GE.AND P4, PT, R0, RZ, PT ;  /* 0x000000ff0000720c */ /* 0x000fe20003f86270 */
[----:B0-----:R-:W-:Y:S01]  /*4030*/  IMAD.MOV.U32 R2, RZ, RZ, R12 ;  /* 0x000000ffff027224 */ /* 0x001fe200078e000c */
[----:B------:R-:W-:Y:S01]  /*4040*/  LOP3.LUT R0, R17, 0x84, RZ, 0xfc, !PT ;  /* 0x0000008411007812 */ /* 0x000fe200078efcff */
[----:B------:R-:W-:-:S04]  /*4050*/  IMAD.HI.U32 R12, R19, R7, RZ ;  /* 0x00000007130c7227 */ /* 0x000fc800078e00ff */
[----:B------:R-:W-:Y:S01]  /*4060*/  @!P0 IMAD.MOV R2, RZ, RZ, -R2 ;  /* 0x000000ffff028224 */ /* 0x000fe200078e0a02 */
[----:B------:R-:W-:Y:S01]  /*4070*/  ISETP.GE.AND P0, PT, R10, RZ, PT ;  /* 0x000000ff0a00720c */ /* 0x000fe20003f06270 */
[----:B------:R-:W-:Y:S01]  /*4080*/  IMAD.MOV R12, RZ, RZ, -R12 ;  /* 0x000000ffff0c7224 */ /* 0x000fe200078e0a0c */
[----:B------:R-:W-:Y:S01]  /*4090*/  IABS R10, R0 ;  /* 0x00000000000a7213 */ /* 0x000fe20000000000 */
[----:B------:R-:W-:Y:S01]  /*40a0*/  IMAD R4, R15, R6, R4 ;  /* 0x000000060f047224 */ /* 0x000fe200078e0204 */
[----:B------:R0:W-:Y:S01]  /*40b0*/  STL [R1+0xd4], R2 ;  /* 0x0000d40201007387 */ /* 0x0001e20000100800 */
[----:B-1----:R-:W-:Y:S01]  /*40c0*/  IMAD.MOV.U32 R13, RZ, RZ, R8 ;  /* 0x000000ffff0d7224 */ /* 0x002fe200078e0008 */
[----:B------:R-:W-:Y:S01]  /*40d0*/  LOP3.LUT R6, R17, 0x82, RZ, 0xfc, !PT ;  /* 0x0000008211067812 */ /* 0x000fe200078efcff */
[----:B------:R-:W-:Y:S01]  /*40e0*/  IMAD R7, R15, R12, R7 ;  /* 0x0000000c0f077224 */ /* 0x000fe200078e0207 */
[----:B------:R-:W-:Y:S01]  /*40f0*/  LOP3.LUT R12, R17, 0x7c, RZ, 0xfc, !PT ;  /* 0x0000007c110c7812 */ /* 0x000fe200078efcff */
[----:B------:R-:W-:Y:S01]  /*4100*/  @!P5 IMAD.MOV R13, RZ, RZ, -R13 ;  /* 0x000000ffff0dd224 */ /* 0x000fe200078e0a0d */
[----:B------:R-:W-:Y:S01]  /*4110*/  ISETP.GT.U32.AND P5, PT, R15, R4, PT ;  /* 0x000000040f00720c */ /* 0x000fe20003fa4070 */
[----:B------:R-:W-:-:S02]  /*4120*/  @!P2 IMAD.IADD R18, R18, 0x1, -R15 ;  /* 0x000000011212a824 */ /* 0x000fc400078e0a0f */
[----:B------:R-:W-:Y:S01]  /*4130*/  @!P1 IMAD.IADD R11, R11, 0x1, -R15 ;  /* 0x000000010b0b9824 */ /* 0x000fe200078e0a0f */
[----:B------:R1:W-:Y:S01]  /*4140*/  STL [R1+0xc8], R13 ;  /* 0x0000c80d01007387 */ /* 0x0003e20000100800 */
[----:B0-----:R-:W-:Y:S01]  /*4150*/  IMAD.MOV.U32 R2, RZ, RZ, R3 ;  /* 0x000000ffff027224 */ /* 0x001fe200078e0003 */
[----:B------:R-:W-:Y:S01]  /*4160*/  ISETP.GT.U32.AND P2, PT, R15, R18, PT ;  /* 0x000000120f00720c */ /* 0x000fe20003f44070 */
[----:B------:R-:W-:Y:S01]  /*4170*/  IMAD.HI.U32 R8, R19, R10, RZ ;  /* 0x0000000a13087227 */ /* 0x000fe200078e00ff */
[----:B------:R-:W-:Y:S02]  /*4180*/  IABS R3, R6 ;  /* 0x0000000600037213 */ /* 0x000fe40000000000 */
[C---:B------:R-:W-:Y:S01]  /*4190*/  ISETP.GT.U32.AND P1, PT, R15.reuse, R11, PT ;  /* 0x0000000b0f00720c */ /* 0x040fe20003f24070 */
[----:B------:R-:W-:Y:S01]  /*41a0*/  @!P6 IMAD.MOV R2, RZ, RZ, -R2 ;  /* 0x000000ffff02e224 */ /* 0x000fe200078e0a02 */
[C---:B------:R-:W-:Y:S01]  /*41b0*/  ISETP.GT.U32.AND P6, PT, R15.reuse, R7, PT ;  /* 0x000000070f00720c */ /* 0x040fe20003fc4070 */
[--C-:B------:R-:W-:Y:S01]  /*41c0*/  @!P5 IMAD.IADD R4, R4, 0x1, -R15.reuse ;  /* 0x000000010404d824 */ /* 0x100fe200078e0a0f */
[----:B-1----:R-:W-:Y:S01]  /*41d0*/  IABS R13, R12 ;  /* 0x0000000c000d7213 */ /* 0x002fe20000000000 */
[----:B------:R-:W-:Y:S01]  /*41e0*/  IMAD.MOV R8, RZ, RZ, -R8 ;  /* 0x000000ffff087224 */ /* 0x000fe200078e0a08 */
[----:B------:R0:W-:Y:S02]  /*41f0*/  STL [R1+0xd0], R2 ;  /* 0x0000d00201007387 */ /* 0x0001e40000100800 */
[----:B------:R-:W-:Y:S01]  /*4200*/  ISETP.GT.U32.AND P5, PT, R15, R4, PT ;  /* 0x000000040f00720c */ /* 0x000fe20003fa4070 */
[----:B------:R-:W-:Y:S01]  /*4210*/  @!P2 IMAD.IADD R18, R18, 0x1, -R15 ;  /* 0x000000011212a824 */ /* 0x000fe200078e0a0f */
[----:B------:R-:W-:Y:S01]  /*4220*/  ISETP.GE.AND P2, PT, R0, RZ, PT ;  /* 0x000000ff0000720c */ /* 0x000fe20003f46270 */
[----:B------:R-:W-:-:S04]  /*4230*/  IMAD.HI.U32 R0, R19, R3, RZ ;  /* 0x0000000313007227 */ /* 0x000fc800078e00ff */
[----:B------:R-:W-:Y:S02]  /*4240*/  @!P6 IMAD.IADD R7, R7, 0x1, -R15 ;  /* 0x000000010707e824 */ /* 0x000fe400078e0a0f */
[----:B------:R-:W-:Y:S02]  /*4250*/  IMAD.MOV R0, RZ, RZ, -R0 ;  /* 0x000000ffff007224 */ /* 0x000fe400078e0a00 */
[C---:B------:R-:W-:Y:S01]  /*4260*/  IMAD R10, R15.reuse, R8, R10 ;  /* 0x000000080f0a7224 */ /* 0x040fe200078e020a */
[C---:B------:R-:W-:Y:S01]  /*4270*/  ISETP.GT.U32.AND P6, PT, R15.reuse, R7, PT ;  /* 0x000000070f00720c */ /* 0x040fe20003fc4070 */
[----:B------:R-:W-:Y:S01]  /*4280*/  IMAD R3, R15, R0, R3 ;  /* 0x000000000f037224 */ /* 0x000fe200078e0203 */
[----:B------:R-:W-:Y:S01]  /*4290*/  LOP3.LUT R0, R17, 0x7a, RZ, 0xfc, !PT ;  /* 0x0000007a11007812 */ /* 0x000fe200078efcff */
[--C-:B------:R-:W-:Y:S01]  /*42a0*/  @!P5 IMAD.IADD R4, R4, 0x1, -R15.reuse ;  /* 0x000000010404d824 */ /* 0x100fe200078e0a0f */
[----:B------:R-:W-:Y:S01]  /*42b0*/  ISETP.GT.U32.AND P5, PT, R15, R10, PT ;  /* 0x0000000a0f00720c */ /* 0x000fe20003fa4070 */
[----:B------:R-:W-:Y:S01]  /*42c0*/  @!P1 IMAD.IADD R11, R11, 0x1, -R15 ;  /* 0x000000010b0b9824 */ /* 0x000fe200078e0a0f */
[----:B------:R-:W-:Y:S01]  /*42d0*/  ISETP.GE.AND P1, PT, R5, RZ, PT ;  /* 0x000000ff0500720c */ /* 0x000fe20003f26270 */
[----:B------:R-:W-:Y:S01]  /*42e0*/  IMAD.HI.U32 R16, R19, R13, RZ ;  /* 0x0000000d13107227 */ /* 0x000fe200078e00ff */
[----:B------:R-:W-:-:S02]  /*42f0*/  LOP3.LUT R5, R17, 0x80, RZ, 0xfc, !PT ;  /* 0x0000008011057812 */ /* 0x000fc400078efcff */
[----:B------:R-:W-:Y:S01]  /*4300*/  LOP3.LUT R8, R17, 0x78, RZ, 0xfc, !PT ;  /* 0x0000007811087812 */ /* 0x000fe200078efcff */
[----:B0-----:R-:W-:Y:S01]  /*4310*/  IMAD.MOV.U32 R2, RZ, RZ, R11 ;  /* 0x000000ffff027224 */ /* 0x001fe200078e000b */
[----:B------:R-:W-:Y:S01]  /*4320*/  IABS R9, R5 ;  /* 0x0000000500097213 */ /* 0x000fe20000000000 */
[--C-:B------:R-:W-:Y:S01]  /*4330*/  @!P6 IMAD.IADD R7, R7, 0x1, -R15.reuse ;  /* 0x000000010707e824 */ /* 0x100fe200078e0a0f */
[----:B------:R-:W-:Y:S01]  /*4340*/  ISETP.GT.U32.AND P6, PT, R15, R3, PT ;  /* 0x000000030f00720c */ /* 0x000fe20003fc4070 */
[----:B------:R-:W-:Y:S01]  /*4350*/  @!P0 IMAD.MOV R2, RZ, RZ, -R2 ;  /* 0x000000ffff028224 */ /* 0x000fe200078e0a02 */
[----:B------:R-:W-:Y:S01]  /*4360*/  LOP3.LUT R11, R17, 0x7e, RZ, 0xfc, !PT ;  /* 0x0000007e110b7812 */ /* 0x000fe200078efcff */
[----:B------:R-:W-:Y:S01]  /*4370*/  @!P5 IMAD.IADD R10, R10, 0x1, -R15 ;  /* 0x000000010a0ad824 */ /* 0x000fe200078e0a0f */
[----:B------:R-:W-:Y:S01]  /*4380*/  ISETP.GE.AND P0, PT, R6, RZ, PT ;  /* 0x000000ff0600720c */ /* 0x000fe20003f06270 */
[----:B------:R-:W-:Y:S01]  /*4390*/  IMAD.HI.U32 R6, R19, R9, RZ ;  /* 0x0000000913067227 */ /* 0x000fe200078e00ff */
[----:B------:R0:W-:Y:S01]  /*43a0*/  STL [R1+0xcc], R2 ;  /* 0x0000cc0201007387 */ /* 0x0001e20000100800 */
[----:B------:R-:W-:-:S02]  /*43b0*/  IABS R14, R11 ;  /* 0x0000000b000e7213 */ /* 0x000fc40000000000 */
[----:B------:R-:W-:Y:S02]  /*43c0*/  IMAD.MOV R6, RZ, RZ, -R6 ;  /* 0x000000ffff067224 */ /* 0x000fe400078e0a06 */
[----:B------:R-:W-:Y:S02]  /*43d0*/  IMAD.MOV R16, RZ, RZ, -R16 ;  /* 0x000000ffff107224 */ /* 0x000fe400078e0a10 */
[----:B------:R-:W-:Y:S01]  /*43e0*/  @!P6 IMAD.IADD R3, R3, 0x1, -R15 ;  /* 0x000000010303e824 */ /* 0x000fe200078e0a0f */
[----:B------:R-:W-:Y:S01]  /*43f0*/  ISETP.GT.U32.AND P6, PT, R15, R10, PT ;  /* 0x0000000a0f00720c */ /* 0x000fe20003fc4070 */
[----:B------:R-:W-:-:S04]  /*4400*/  IMAD.HI.U32 R20, R19, R14, RZ ;  /* 0x0000000e13147227 */ /* 0x000fc800078e00ff */
[----:B0-----:R-:W-:Y:S02]  /*4410*/  IMAD.MOV.U32 R2, RZ, RZ, R18 ;  /* 0x000000ffff027224 */ /* 0x001fe400078e0012 */
[----:B------:R-:W-:Y:S01]  /*4420*/  IMAD R9, R15, R6, R9 ;  /* 0x000000060f097224 */ /* 0x000fe200078e0209 */
[----:B------:R-:W-:Y:S01]  /*4430*/  IABS R6, R0 ;  /* 0x0000000000067213 */ /* 0x000fe20000000000 */
[----:B------:R-:W-:Y:S01]  /*4440*/  @!P3 IMAD.MOV R2, RZ, RZ, -R2 ;  /* 0x000000ffff02b224 */ /* 0x000fe200078e0a02 */
[----:B------:R-:W-:Y:S01]  /*4450*/  ISETP.GE.AND P3, PT, R5, RZ, PT ;  /* 0x000000ff0500720c */ /* 0x000fe20003f66270 */
[----:B------:R-:W-:Y:S01]  /*4460*/  IMAD.MOV R20, RZ, RZ, -R20 ;  /* 0x000000ffff147224 */ /* 0x000fe200078e0a14 */
[C---:B------:R-:W-:Y:S01]  /*4470*/  ISETP.GT.U32.AND P5, PT, R15.reuse, R9, PT ;  /* 0x000000090f00720c */ /* 0x040fe20003fa4070 */
[----:B------:R-:W-:Y:S01]  /*4480*/  IMAD.MOV.U32 R18, RZ, RZ, R6 ;  /* 0x000000ffff127224 */ /* 0x000fe200078e0006 */
[----:B------:R0:W-:Y:S01]  /*4490*/  STL [R1+0xc0], R2 ;  /* 0x0000c00201007387 */ /* 0x0001e20000100800 */
[----:B------:R-:W-:Y:S01]  /*44a0*/  IMAD R5, R15, R20, R14 ;  /* 0x000000140f057224 */ /* 0x000fe200078e020e */
[----:B------:R-:W-:Y:S01]  /*44b0*/  IABS R14, R8 ;  /* 0x00000008000e7213 */ /* 0x000fe20000000000 */
[----:B------:R-:W-:-:S02]  /*44c0*/  @!P6 IMAD.IADD R10, R10, 0x1, -R15 ;  /* 0x000000010a0ae824 */ /* 0x000fc400078e0a0f */
[C---:B------:R-:W-:Y:S01]  /*44d0*/  IMAD R6, R15.reuse, R16, R13 ;  /* 0x000000100f067224 */ /* 0x040fe200078e020d */
[----:B------:R-:W-:Y:S01]  /*44e0*/  ISETP.GT.U32.AND P6, PT, R15, R5, PT ;  /* 0x000000050f00720c */ /* 0x000fe20003fc4070 */
[----:B------:R-:W-:Y:S02]  /*44f0*/  IMAD.MOV.U32 R13, RZ, RZ, R7 ;  /* 0x000000ffff0d7224 */ /* 0x000fe400078e0007 */
[----:B------:R-:W-:-:S04]  /*4500*/  IMAD.HI.U32 R7, R19, R14, RZ ;  /* 0x0000000e13077227 */ /* 0x000fc800078e00ff */
[----:B0-----:R-:W-:Y:S02]  /*4510*/  IMAD.MOV.U32 R2, RZ, RZ, R4 ;  /* 0x000000ffff027224 */ /* 0x001fe400078e0004 */
[----:B------:R-:W-:-:S04]  /*4520*/  IMAD.HI.U32 R4, R19, R18, RZ ;  /* 0x0000001213047227 */ /* 0x000fc800078e00ff */
[----:B------:R-:W-:Y:S01]  /*4530*/  @!P4 IMAD.MOV R2, RZ, RZ, -R2 ;  /* 0x000000ffff02c224 */ /* 0x000fe200078e0a02 */
[----:B------:R-:W-:Y:S01]  /*4540*/  ISETP.GT.U32.AND P4, PT, R15, R3, PT ;  /* 0x000000030f00720c */ /* 0x000fe20003f84070 */
[----:B------:R-:W-:Y:S02]  /*4550*/  IMAD.MOV R4, RZ, RZ, -R4 ;  /* 0x000000ffff047224 */ /* 0x000fe400078e0a04 */
[--C-:B------:R-:W-:Y:S01]  /*4560*/  @!P5 IMAD.IADD R9, R9, 0x1, -R15.reuse ;  /* 0x000000010909d824 */ /* 0x100fe200078e0a0f */
[----:B------:R0:W-:Y:S01]  /*4570*/  STL [R1+0xb8], R2 ;  /* 0x0000b80201007387 */ /* 0x0001e20000100800 */
[----:B------:R-:W-:Y:S02]  /*4580*/  IMAD R4, R15, R4, R18 ;  /* 0x000000040f047224 */ /* 0x000fe400078e0212 */
[----:B------:R-:W-:Y:S01]  /*4590*/  @!P6 IMAD.IADD R5, R5, 0x1, -R15 ;  /* 0x000000010505e824 */ /* 0x000fe200078e0a0f */
[C---:B------:R-:W-:Y:S01]  /*45a0*/  ISETP.GT.U32.AND P5, PT, R15.reuse, R9, PT ;  /* 0x000000090f00720c */ /* 0x040fe20003fa4070 */
[----:B------:R-:W-:Y:S01]  /*45b0*/  @!P1 IMAD.MOV R13, RZ, RZ, -R13 ;  /* 0x000000ffff0d9224 */ /* 0x000fe200078e0a0d */
[----:B------:R-:W-:Y:S01]  /*45c0*/  ISETP.GT.U32.AND P6, PT, R15, R4, PT ;  /* 0x000000040f00720c */ /* 0x000fe20003fc4070 */
[----:B------:R-:W-:Y:S01]  /*45d0*/  IMAD.MOV R7, RZ, RZ, -R7 ;  /* 0x000000ffff077224 */ /* 0x000fe200078e0a07 */
[----:B------:R-:W-:Y:S01]  /*45e0*/  ISETP.GE.AND P1, PT, R11, RZ, PT ;  /* 0x000000ff0b00720c */ /* 0x000fe20003f26270 */
[----:B------:R-:W-:Y:S01]  /*45f0*/  @!P4 IMAD.IADD R3, R3, 0x1, -R15 ;  /* 0x000000010303c824 */ /* 0x000fe200078e0a0f */
[----:B------:R-:W-:Y:S01]  /*4600*/  STL [R1+0xb0], R13 ;  /* 0x0000b00d01007387 */ /* 0x000fe20000100800 */
[----:B0-----:R-:W-:Y:S01]  /*4610*/  IMAD.MOV.U32 R2, RZ, RZ, R10 ;  /* 0x000000ffff027224 */ /* 0x001fe200078e000a */
[----:B------:R-:W-:-:S02]  /*4620*/  ISETP.GE.AND P4, PT, R12, RZ, PT ;  /* 0x000000ff0c00720c */ /* 0x000fc40003f86270 */
[----:B------:R-:W-:Y:S01]  /*4630*/  LOP3.LUT R12, R17, 0x76, RZ, 0xfc, !PT ;  /* 0x00000076110c7812 */ /* 0x000fe200078efcff */
[----:B------:R-:W-:Y:S01]  /*4640*/  @!P2 IMAD.MOV R2, RZ, RZ, -R2 ;  /* 0x000000ffff02a224 */ /* 0x000fe200078e0a02 */
[----:B------:R-:W-:Y:S01]  /*4650*/  ISETP.GT.U32.AND P2, PT, R15, R6, PT ;  /* 0x000000060f00720c */ /* 0x000fe20003f44070 */
[--C-:B------:R-:W-:Y:S01]  /*4660*/  @!P5 IMAD.IADD R9, R9, 0x1, -R15.reuse ;  /* 0x000000010909d824 */ /* 0x100fe200078e0a0f */
[----:B------:R-:W-:Y:S01]  /*4670*/  ISETP.GE.AND P5, PT, R0, RZ, PT ;  /* 0x000000ff0000720c */ /* 0x000fe20003fa6270 */
[----:B------:R-:W-:Y:S01]  /*4680*/  IMAD R0, R15, R7, R14 ;  /* 0x000000070f007224 */ /* 0x000fe200078e020e */
[----:B------:R0:W-:Y:S01]  /*4690*/  STL [R1+0xac], R2 ;  /* 0x0000ac0201007387 */ /* 0x0001e20000100800 */
[----:B------:R-:W-:Y:S01]  /*46a0*/  @!P6 IMAD.IADD R4, R4, 0x1, -R15 ;  /* 0x000000010404e824 */ /* 0x000fe200078e0a0f */
[----:B------:R-:W-:Y:S01]  /*46b0*/  IABS R14, R12 ;  /* 0x0000000c000e7213 */ /* 0x000fe20000000000 */
[----:B------:R-:W-:Y:S01]  /*46c0*/  @!P3 IMAD.MOV R9, RZ, RZ, -R9 ;  /* 0x000000ffff09b224 */ /* 0x000fe200078e0a09 */
[----:B------:R-:W-:-:S02]  /*46d0*/  LOP3.LUT R7, R17, 0x74, RZ, 0xfc, !PT ;  /* 0x0000007411077812 */ /* 0x000fc400078efcff */
[----:B------:R-:W-:Y:S01]  /*46e0*/  ISETP.GT.U32.AND P6, PT, R15, R4, PT ;  /* 0x000000040f00720c */ /* 0x000fe20003fc4070 */
[----:B------:R-:W-:Y:S01]  /*46f0*/  IMAD.HI.U32 R18, R19, R14, RZ ;  /* 0x0000000e13127227 */ /* 0x000fe200078e00ff */
[----:B------:R-:W-:Y:S02]  /*4700*/  LOP3.LUT R11, R17, 0x72, RZ, 0xfc, !PT ;  /* 0x00000072110b7812 */ /* 0x000fe400078efcff */
[----:B------:R-:W-:Y:S01]  /*4710*/  IABS R16, R7 ;  /* 0x0000000700107213 */ /* 0x000fe20000000000 */
[----:B------:R-:W-:Y:S01]  /*4720*/  @!P2 IMAD.IADD R6, R6, 0x1, -R15 ;  /* 0x000000010606a824 */ /* 0x000fe200078e0a0f */
[----:B------:R-:W-:Y:S01]  /*4730*/  ISETP.GT.U32.AND P2, PT, R15, R5, PT ;  /* 0x000000050f00720c */ /* 0x000fe20003f44070 */
[----:B0-----:R-:W-:Y:S01]  /*4740*/  IMAD.MOV.U32 R2, RZ, RZ, R3 ;  /* 0x000000ffff027224 */ /* 0x001fe200078e0003 */
[----:B------:R-:W-:Y:S01]  /*4750*/  LOP3.LUT R3, R17, 0x70, RZ, 0xfc, !PT ;  /* 0x0000007011037812 */ /* 0x000fe200078efcff */
[----:B------:R-:W-:Y:S01]  /*4760*/  IMAD.MOV R18, RZ, RZ, -R18 ;  /* 0x000000ffff127224 */ /* 0x000fe200078e0a12 */
[----:B------:R-:W-:Y:S01]  /*4770*/  IABS R13, R11 ;  /* 0x0000000b000d7213 */ /* 0x000fe20000000000 */
[----:B------:R-:W-:Y:S01]  /*4780*/  @!P0 IMAD.MOV R2, RZ, RZ, -R2 ;  /* 0x000000ffff028224 */ /* 0x000fe200078e0a02 */
[----:B------:R-:W-:Y:S01]  /*4790*/  ISETP.GT.U32.AND P0, PT, R15, R6, PT ;  /* 0x000000060f00720c */ /* 0x000fe20003f04070 */
[--C-:B------:R-:W-:Y:S01]  /*47a0*/  @!P6 IMAD.IADD R4, R4, 0x1, -R15.reuse ;  /* 0x000000010404e824 */ /* 0x100fe200078e0a0f */
[----:B------:R-:W-:Y:S01]  /*47b0*/  IABS R10, R3 ;  /* 0x00000003000a7213 */ /* 0x000fe20000000000 */
[----:B------:R-:W-:Y:S01]  /*47c0*/  IMAD.HI.U32 R20, R19, R13, RZ ;  /* 0x0000000d13147227 */ /* 0x000fe200078e00ff */
[----:B------:R0:W-:Y:S03]  /*47d0*/  STL [R1+0xa8], R2 ;  /* 0x0000a80201007387 */ /* 0x0001e60000100800 */
[--C-:B------:R-:W-:Y:S01]  /*47e0*/  @!P2 IMAD.IADD R5, R5, 0x1, -R15.reuse ;  /* 0x000000010505a824 */ /* 0x100fe200078e0a0f */
[C---:B------:R-:W-:Y:S01]  /*47f0*/  ISETP.GT.U32.AND P2, PT, R15.reuse, R0, PT ;  /* 0x000000000f00720c */ /* 0x040fe20003f44070 */
[----:B------:R-:W-:Y:S01]  /*4800*/  IMAD.MOV R20, RZ, RZ, -R20 ;  /* 0x000000ffff147224 */ /* 0x000fe200078e0a14 */
[----:B------:R1:W-:Y:S03]  /*4810*/  STL [R1+0xa4], R9 ;  /* 0x0000a40901007387 */ /* 0x0003e60000100800 */
[----:B------:R-:W-:Y:S01]  /*4820*/  @!P0 IMAD.IADD R6, R6, 0x1, -R15 ;  /* 0x0000000106068824 */ /* 0x000fe200078e0a0f */
[----:B------:R-:W-:Y:S01]  /*4830*/  ISETP.GE.AND P0, PT, R8, RZ, PT ;  /* 0x000000ff0800720c */ /* 0x000fe20003f06270 */
[----:B------:R-:W-:-:S02]  /*4840*/  IMAD R8, R15, R18, R14 ;  /* 0x000000120f087224 */ /* 0x000fc400078e020e */
[----:B------:R-:W-:-:S03]  /*4850*/  IMAD.HI.U32 R18, R19, R10, RZ ;  /* 0x0000000a13127227 */ /* 0x000fc600078e00ff */
[----:B------:R-:W-:Y:S01]  /*4860*/  ISETP.GT.U32.AND P6, PT, R15, R8, PT ;  /* 0x000000080f00720c */ /* 0x000fe20003fc4070 */
[----:B------:R-:W-:Y:S01]  /*4870*/  @!P2 IMAD.IADD R0, R0, 0x1, -R15 ;  /* 0x000000010000a824 */ /* 0x000fe200078e0a0f */
[----:B------:R-:W-:Y:S01]  /*4880*/  ISETP.GE.AND P2, PT, R12, RZ, PT ;  /* 0x000000ff0c00720c */ /* 0x000fe20003f46270 */
[----:B------:R-:W-:Y:S01]  /*4890*/  IMAD.MOV R18, RZ, RZ, -R18 ;  /* 0x000000ffff127224 */ /* 0x000fe200078e0a12 */
[----:B------:R-:W-:Y:S01]  /*48a0*/  LOP3.LUT R12, R17, 0x6e, RZ, 0xfc, !PT ;  /* 0x0000006e110c7812 */ /* 0x000fe200078efcff */
[----:B------:R-:W-:Y:S01]  /*48b0*/  IMAD.HI.U32 R14, R19, R16, RZ ;  /* 0x00000010130e7227 */ /* 0x000fe200078e00ff */
[----:B------:R-:W-:-:S03]  /*48c0*/  ISETP.GT.U32.AND P3, PT, R15, R0, PT ;  /* 0x000000000f00720c */ /* 0x000fc60003f64070 */
[C---:B------:R-:W-:Y:S01]  /*48d0*/  IMAD R10, R15.reuse, R18, R10 ;  /* 0x000000120f0a7224 */ /* 0x040fe200078e020a */
[----:B------:R-:W-:Y:S01]  /*48e0*/  IABS R18, R12 ;  /* 0x0000000c00127213 */ /* 0x000fe20000000000 */
[----:B------:R-:W-:Y:S02]  /*48f0*/  IMAD.MOV R14, RZ, RZ, -R14 ;  /* 0x000000ffff0e7224 */ /* 0x000fe400078e0a0e */
[----:B0-----:R-:W-:Y:S02]  /*4900*/  IMAD.MOV.U32 R2, RZ, RZ, R5 ;  /* 0x000000ffff027224 */ /* 0x001fe400078e0005 */
[----:B------:R-:W-:Y:S02]  /*4910*/  IMAD.MOV.U32 R5, RZ, RZ, R18 ;  /* 0x000000ffff057224 */ /* 0x000fe400078e0012 */
[----:B------:R-:W-:Y:S01]  /*4920*/  IMAD R14, R15, R14, R16 ;  /* 0x0000000e0f0e7224 */ /* 0x000fe200078e0210 */
[----:B------:R-:W-:Y:S01]  /*4930*/  LOP3.LUT R16, R17, 0x6c, RZ, 0xfc, !PT ;  /* 0x0000006c11107812 */ /* 0x000fe200078efcff */
[----:B------:R-:W-:-:S02]  /*4940*/  IMAD R13, R15, R20, R13 ;  /* 0x000000140f0d7224 */ /* 0x000fc400078e020d */
[--C-:B------:R-:W-:Y:S01]  /*4950*/  @!P6 IMAD.IADD R8, R8, 0x1, -R15.reuse ;  /* 0x000000010808e824 */ /* 0x100fe200078e0a0f */
[----:B-1----:R-:W-:Y:S01]  /*4960*/  IABS R9, R16 ;  /* 0x0000001000097213 */ /* 0x002fe20000000000 */
[----:B------:R-:W-:Y:S02]  /*4970*/  IMAD.MOV.U32 R18, RZ, RZ, R6 ;  /* 0x000000ffff127224 */ /* 0x000fe400078e0006 */
[----:B------:R-:W-:Y:S01]  /*4980*/  @!P1 IMAD.MOV R2, RZ, RZ, -R2 ;  /* 0x000000ffff029224 */ /* 0x000fe200078e0a02 */
[C---:B------:R-:W-:Y:S01]  /*4990*/  ISETP.GT.U32.AND P6, PT, R15.reuse, R8, PT ;  /* 0x000000080f00720c */ /* 0x040fe20003fc4070 */
[----:B------:R-:W-:Y:S01]  /*49a0*/  @!P4 IMAD.MOV R18, RZ, RZ, -R18 ;  /* 0x000000ffff12c224 */ /* 0x000fe200078e0a12 */
[C---:B------:R-:W-:Y:S01]  /*49b0*/  ISETP.GT.U32.AND P1, PT, R15.reuse, R14, PT ;  /* 0x0000000e0f00720c */ /* 0x040fe20003f24070 */
[----:B------:R-:W-:Y:S01]  /*49c0*/  @!P3 IMAD.IADD R0, R0, 0x1, -R15 ;  /* 0x000000010000b824 */ /* 0x000fe200078e0a0f */
[C---:B------:R-:W-:Y:S01]  /*49d0*/  ISETP.GT.U32.AND P4, PT, R15.reuse, R13, PT ;  /* 0x0000000d0f00720c */ /* 0x040fe20003f84070 */
[----:B------:R0:W-:Y:S01]  /*49e0*/  STL [R1+0xa0], R2 ;  /* 0x0000a00201007387 */ /* 0x0001e20000100800 */
[----:B------:R-:W-:Y:S01]  /*49f0*/  ISETP.GT.U32.AND P3, PT, R15, R10, PT ;  /* 0x0000000a0f00720c */ /* 0x000fe20003f64070 */
[----:B------:R-:W-:-:S02]  /*4a00*/  IMAD.HI.U32 R6, R19, R5, RZ ;  /* 0x0000000513067227 */ /* 0x000fc400078e00ff */
[----:B------:R1:W-:Y:S02]  /*4a10*/  STL [R1+0x9c], R18 ;  /* 0x00009c1201007387 */ /* 0x0003e40000100800 */
[----:B------:R-:W-:Y:S02]  /*4a20*/  IMAD.MOV R6, RZ, RZ, -R6 ;  /* 0x000000ffff067224 */ /* 0x000fe400078e0a06 */
[--C-:B------:R-:W-:Y:S01]  /*4a30*/  @!P6 IMAD.IADD R8, R8, 0x1, -R15.reuse ;  /* 0x000000010808e824 */ /* 0x100fe200078e0a0f */
[----:B------:R-:W-:Y:S01]  /*4a40*/  ISETP.GE.AND P6, PT, R11, RZ, PT ;  /* 0x000000ff0b00720c */ /* 0x000fe20003fc6270 */
[----:B0-----:R-:W-:Y:S02]  /*4a50*/  IMAD.MOV.U32 R2, RZ, RZ, R4 ;  /* 0x000000ffff027224 */ /* 0x001fe400078e0004 */
[--C-:B------:R-:W-:Y:S01]  /*4a60*/  @!P1 IMAD.IADD R14, R14, 0x1, -R15.reuse ;  /* 0x000000010e0e9824 */ /* 0x100fe200078e0a0f */
[----:B------:R-:W-:Y:S01]  /*4a70*/  ISETP.GE.AND P1, PT, R3, RZ, PT ;  /* 0x000000ff0300720c */ /* 0x000fe20003f26270 */
[----:B------:R-:W-:Y:S01]  /*4a80*/  @!P5 IMAD.MOV R2, RZ, RZ, -R2 ;  /* 0x000000ffff02d224 */ /* 0x000fe200078e0a02 */
[----:B------:R-:W-:Y:S01]  /*4a90*/  ISETP.GE.AND P5, PT, R7, RZ, PT ;  /* 0x000000ff0700720c */ /* 0x000fe20003fa6270 */
[----:B------:R-:W-:Y:S01]  /*4aa0*/  @!P4 IMAD.IADD R13, R13, 0x1, -R15 ;  /* 0x000000010d0dc824 */ /* 0x000fe200078e0a0f */
[C---:B------:R-:W-:Y:S01]  /*4ab0*/  ISETP.GT.U32.AND P4, PT, R15.reuse, R14, PT ;  /* 0x0000000e0f00720c */ /* 0x040fe20003f84070 */
[----:B------:R-:W-:Y:S01]  /*4ac0*/  IMAD.MOV.U32 R4, RZ, RZ, R9 ;  /* 0x000000ffff047224 */ /* 0x000fe200078e0009 */
[----:B------:R0:W-:Y:S01]  /*4ad0*/  STL [R1+0x98], R2 ;  /* 0x0000980201007387 */ /* 0x0001e20000100800 */
[----:B------:R-:W-:Y:S01]  /*4ae0*/  IMAD R5, R15, R6, R5 ;  /* 0x000000060f057224 */ /* 0x000fe200078e0205 */
[----:B------:R-:W-:Y:S01]  /*4af0*/  LOP3.LUT R9, R17, 0x6a, RZ, 0xfc, !PT ;  /* 0x0000006a11097812 */ /* 0x000fe200078efcff */
[----:B------:R-:W-:Y:S01]  /*4b00*/  @!P3 IMAD.IADD R10, R10, 0x1, -R15 ;  /* 0x000000010a0ab824 */ /* 0x000fe200078e0a0f */
[----:B------:R-:W-:Y:S01]  /*4b10*/  ISETP.GT.U32.AND P3, PT, R15, R13, PT ;  /* 0x0000000d0f00720c */ /* 0x000fe20003f64070 */
[----:B------:R-:W-:Y:S01]  /*4b20*/  IMAD.HI.U32 R3, R19, R4, RZ ;  /* 0x0000000413037227 */ /* 0x000fe200078e00ff */
[----:B------:R-:W-:-:S02]  /*4b30*/  LOP3.LUT R6, R17, 0x68, RZ, 0xfc, !PT ;  /* 0x0000006811067812 */ /* 0x000fc400078efcff */
[C---:B------:R-:W-:Y:S01]  /*4b40*/  LOP3.LUT R7, R17.reuse, 0x66, RZ, 0xfc, !PT ;  /* 0x0000006611077812 */ /* 0x040fe200078efcff */
[----:B------:R-:W-:Y:S01]  /*4b50*/  IMAD.MOV R3, RZ, RZ, -R3 ;  /* 0x000000ffff037224 */ /* 0x000fe200078e0a03 */
[----:B-1----:R-:W-:Y:S01]  /*4b60*/  LOP3.LUT R18, R17, 0x64, RZ, 0xfc, !PT ;  /* 0x0000006411127812 */ /* 0x002fe200078efcff */
[----:B0-----:R-:W-:Y:S02]  /*4b70*/  IMAD.MOV.U32 R2, RZ, RZ, R0 ;  /* 0x000000ffff027224 */ /* 0x001fe400078e0000 */
[----:B------:R-:W-:Y:S02]  /*4b80*/  IMAD.MOV.U32 R0, RZ, RZ, R8 ;  /* 0x000000ffff007224 */ /* 0x000fe400078e0008 */
[C---:B------:R-:W-:Y:S01]  /*4b90*/  IMAD R4, R15.reuse, R3, R4 ;  /* 0x000000030f047224 */ /* 0x040fe200078e0204 */
[----:B------:R-:W-:Y:S01]  /*4ba0*/  IABS R3, R9 ;  /* 0x0000000900037213 */ /* 0x000fe20000000000 */
[----:B------:R-:W-:Y:S01]  /*4bb0*/  @!P2 IMAD.MOV R0, RZ, RZ, -R0 ;  /* 0x000000ffff00a224 */ /* 0x000fe200078e0a00 */
[C---:B------:R-:W-:Y:S01]  /*4bc0*/  ISETP.GT.U32.AND P2, PT, R15.reuse, R5, PT ;  /* 0x000000050f00720c */ /* 0x040fe20003f44070 */
[----:B------:R-:W-:Y:S01]  /*4bd0*/  @!P0 IMAD.MOV R2, RZ, RZ, -R2 ;  /* 0x000000ffff028224 */ /* 0x000fe200078e0a02 */
[----:B------:R-:W-:Y:S01]  /*4be0*/  ISETP.GT.U32.AND P0, PT, R15, R10, PT ;  /* 0x0000000a0f00720c */ /* 0x000fe20003f04070 */
[--C-:B------:R-:W-:Y:S01]  /*4bf0*/  @!P4 IMAD.IADD R14, R14, 0x1, -R15.reuse ;  /* 0x000000010e0ec824 */ /* 0x100fe200078e0a0f */
[----:B------:R-:W-:Y:S01]  /*4c00*/  ISETP.GE.AND P4, PT, R12, RZ, PT ;  /* 0x000000ff0c00720c */ /* 0x000fe20003f86270 */
[----:B------:R-:W-:Y:S01]  /*4c10*/  @!P3 IMAD.IADD R13, R13, 0x1, -R15 ;  /* 0x000000010d0db824 */ /* 0x000fe200078e0a0f */
[----:B------:R-:W-:Y:S01]  /*4c20*/  ISETP.GT.U32.AND P3, PT, R15, R4, PT ;  /* 0x000000040f00720c */ /* 0x000fe20003f64070 */
[----:B------:R0:W-:Y:S01]  /*4c30*/  STL [R1+0x94], R2 ;  /* 0x0000940201007387 */ /* 0x0001e20000100800 */
[----:B------:R-:W-:-:S03]  /*4c40*/  IMAD.HI.U32 R11, R19, R3, RZ ;  /* 0x00000003130b7227 */ /* 0x000fc600078e00ff */
[----:B------:R1:W-:Y:S01]  /*4c50*/  STL [R1+0x90], R0 ;  /* 0x0000900001007387 */ /* 0x0003e20000100800 */
[----:B------:R-:W-:Y:S02]  /*4c60*/  IMAD.MOV R11, RZ, RZ, -R11 ;  /* 0x000000ffff0b7224 */ /* 0x000fe400078e0a0b */
[--C-:B------:R-:W-:Y:S01]  /*4c70*/  @!P2 IMAD.IADD R5, R5, 0x1, -R15.reuse ;  /* 0x000000010505a824 */ /* 0x100fe200078e0a0f */
[----:B------:R-:W-:Y:S01]  /*4c80*/  ISETP.GE.AND P2, PT, R9, RZ, PT ;  /* 0x000000ff0900720c */ /* 0x000fe20003f46270 */
[--C-:B------:R-:W-:Y:S01]  /*4c90*/  @!P0 IMAD.IADD R10, R10, 0x1, -R15.reuse ;  /* 0x000000010a0a8824 */ /* 0x100fe200078e0a0f */
[----:B------:R-:W-:Y:S01]  /*4ca0*/  IABS R9, R7 ;  /* 0x0000000700097213 */ /* 0x000fe20000000000 */
[----:B0-----:R-:W-:Y:S01]  /*4cb0*/  IMAD.MOV.U32 R2, RZ, RZ, R14 ;  /* 0x000000ffff027224 */ /* 0x001fe200078e000e */
[----:B------:R-:W-:Y:S01]  /*4cc0*/  ISETP.GE.AND P0, PT, R16, RZ, PT ;  /* 0x000000ff1000720c */ /* 0x000fe20003f06270 */
[----:B------:R-:W-:Y:S01]  /*4cd0*/  @!P3 IMAD.IADD R4, R4, 0x1, -R15 ;  /* 0x000000010404b824 */ /* 0x000fe200078e0a0f */
[----:B-1----:R-:W-:Y:S01]  /*4ce0*/  IABS R0, R6 ;  /* 0x0000000600007213 */ /* 0x002fe20000000000 */
[----:B------:R-:W-:Y:S01]  /*4cf0*/  @!P5 IMAD.MOV R2, RZ, RZ, -R2 ;  /* 0x000000ffff02d224 */ /* 0x000fe200078e0a02 */
[C---:B------:R-:W-:Y:S01]  /*4d00*/  ISETP.GT.U32.AND P5, PT, R15.reuse, R5, PT ;  /* 0x000000050f00720c */ /* 0x040fe20003fa4070 */
[----:B------:R-:W-:Y:S01]  /*4d10*/  IMAD.MOV.U32 R12, RZ, RZ, R13 ;  /* 0x000000ffff0c7224 */ /* 0x000fe200078e000d */
[----:B------:R-:W-:Y:S01]  /*4d20*/  ISETP.GT.U32.AND P3, PT, R15, R4, PT ;  /* 0x000000040f00720c */ /* 0x000fe20003f64070 */
[----:B------:R-:W-:Y:S01]  /*4d30*/  IMAD.HI.U32 R8, R19, R0, RZ ;  /* 0x0000000013087227 */ /* 0x000fe200078e00ff */
[----:B------:R0:W-:Y:S03]  /*4d40*/  STL [R1+0x80], R2 ;  /* 0x0000800201007387 */ /* 0x0001e60000100800 */
[----:B------:R-:W-:-:S02]  /*4d50*/  IMAD.MOV R8, RZ, RZ, -R8 ;  /* 0x000000ffff087224 */ /* 0x000fc400078e0a08 */
[----:B------:R-:W-:Y:S01]  /*4d60*/  IMAD R3, R15, R11, R3 ;  /* 0x0000000b0f037224 */ /* 0x000fe200078e0203 */
[----:B------:R-:W-:Y:S01]  /*4d70*/  LOP3.LUT R11, R17, 0x58, RZ, 0xfc, !PT ;  /* 0x00000058110b7812 */ /* 0x000fe200078efcff */
[C---:B------:R-:W-:Y:S02]  /*4d80*/  IMAD R0, R15.reuse, R8, R0 ;  /* 0x000000080f007224 */ /* 0x040fe400078e0200 */
[----:B------:R-:W-:Y:S01]  /*4d90*/  @!P6 IMAD.MOV R12, RZ, RZ, -R12 ;  /* 0x000000ffff0ce224 */ /* 0x000fe200078e0a0c */
[----:B------:R-:W-:Y:S01]  /*4da0*/  ISETP.GT.U32.AND P6, PT, R15, R3, PT ;  /* 0x000000030f00720c */ /* 0x000fe20003fc4070 */
[----:B0-----:R-:W-:Y:S02]  /*4db0*/  IMAD.MOV.U32 R2, RZ, RZ, R10 ;  /* 0x000000ffff027224 */ /* 0x001fe400078e000a */
[----:B------:R-:W-:Y:S01]  /*4dc0*/  @!P5 IMAD.IADD R5, R5, 0x1, -R15 ;  /* 0x000000010505d824 */ /* 0x000fe200078e0a0f */
[----:B------:R-:W-:Y:S01]  /*4dd0*/  ISETP.GT.U32.AND P5, PT, R15, R0, PT ;  /* 0x000000000f00720c */ /* 0x000fe20003fa4070 */
[----:B------:R-:W-:Y:S01]  /*4de0*/  @!P1 IMAD.MOV R2, RZ, RZ, -R2 ;  /* 0x000000ffff029224 */ /* 0x000fe200078e0a02 */
[----:B------:R0:W-:Y:S01]  /*4df0*/  STL [R1+0x84], R12 ;  /* 0x0000840c01007387 */ /* 0x0001e20000100800 */
[----:B------:R-:W-:Y:S01]  /*4e00*/  IMAD.MOV.U32 R14, RZ, RZ, R9 ;  /* 0x000000ffff0e7224 */ /* 0x000fe200078e0009 */
[----:B------:R-:W-:Y:S01]  /*4e10*/  ISETP.GE.AND P1, PT, R6, RZ, PT ;  /* 0x000000ff0600720c */ /* 0x000fe20003f26270 */
[----:B------:R-:W-:Y:S01]  /*4e20*/  @!P3 IMAD.IADD R4, R4, 0x1, -R15 ;  /* 0x000000010404b824 */ /* 0x000fe200078e0a0f */
[----:B------:R1:W-:Y:S01]  /*4e30*/  STL [R1+0x88], R2 ;  /* 0x0000880201007387 */ /* 0x0003e20000100800 */
[----:B------:R-:W-:Y:S01]  /*4e40*/  IMAD.HI.U32 R8, R19, R14, RZ ;  /* 0x0000000e13087227 */ /* 0x000fe200078e00ff */
[----:B------:R-:W-:-:S02]  /*4e50*/  ISETP.GE.AND P3, PT, R7, RZ, PT ;  /* 0x000000ff0700720c */ /* 0x000fc40003f66270 */
[C---:B------:R-:W-:Y:S01]  /*4e60*/  LOP3.LUT R7, R17.reuse, 0x60, RZ, 0xfc, !PT ;  /* 0x0000006011077812 */ /* 0x040fe200078efcff */
[----:B------:R-:W-:Y:S01]  /*4e70*/  IMAD.MOV R8, RZ, RZ, -R8 ;  /* 0x000000ffff087224 */ /* 0x000fe200078e0a08 */
[----:B0-----:R-:W-:Y:S01]  /*4e80*/  LOP3.LUT R12, R17, 0x56, RZ, 0xfc, !PT ;  /* 0x00000056110c7812 */ /* 0x001fe200078efcff */
[----:B------:R-:W-:Y:S01]  /*4e90*/  @!P6 IMAD.IADD R3, R3, 0x1, -R15 ;  /* 0x000000010303e824 */ /* 0x000fe200078e0a0f */
[----:B------:R-:W-:Y:S01]  /*4ea0*/  ISETP.GE.AND P6, PT, R18, RZ, PT ;  /* 0x000000ff1200720c */ /* 0x000fe20003fc6270 */
[----:B------:R-:W-:Y:S01]  /*4eb0*/  IMAD R14, R15, R8, R14 ;  /* 0x000000080f0e7224 */ /* 0x000fe200078e020e */
[----:B------:R-:W-:Y:S01]  /*4ec0*/  IABS R18, R18 ;  /* 0x0000001200127213 */ /* 0x000fe20000000000 */
[----:B-1----:R-:W-:Y:S01]  /*4ed0*/  IMAD.MOV.U32 R2, RZ, RZ, R5 ;  /* 0x000000ffff027224 */ /* 0x002fe200078e0005 */
[----:B------:R-:W-:Y:S01]  /*4ee0*/  LOP3.LUT R8, R17, 0x62, RZ, 0xfc, !PT ;  /* 0x0000006211087812 */ /* 0x000fe200078efcff */
[----:B------:R-:W-:Y:S01]  /*4ef0*/  @!P5 IMAD.IADD R0, R0, 0x1, -R15 ;  /* 0x000000010000d824 */ /* 0x000fe200078e0a0f */
[----:B------:R-:W-:Y:S01]  /*4f00*/  IABS R5, R7 ;  /* 0x0000000700057213 */ /* 0x000fe20000000000 */
[----:B------:R-:W-:Y:S01]  /*4f10*/  @!P4 IMAD.MOV R2, RZ, RZ, -R2 ;  /* 0x000000ffff02c224 */ /* 0x000fe200078e0a02 */
[----:B------:R-:W-:Y:S01]  /*4f20*/  ISETP.GT.U32.AND P4, PT, R15, R3, PT ;  /* 0x000000030f00720c */ /* 0x000fe20003f84070 */
[----:B------:R-:W-:Y:S01]  /*4f30*/  IMAD.HI.U32 R10, R19, R18, RZ ;  /* 0x00000012130a7227 */ /* 0x000fe200078e00ff */
[----:B------:R-:W-:-:S02]  /*4f40*/  ISETP.GT.U32.AND P5, PT, R15, R0, PT ;  /* 0x000000000f00720c */ /* 0x000fc40003fa4070 */
[----:B------:R0:W-:Y:S01]  /*4f50*/  STL [R1+0x8c], R2 ;  /* 0x00008c0201007387 */ /* 0x0001e20000100800 */
[----:B------:R-:W-:-:S05]  /*4f60*/  IABS R9, R8 ;  /* 0x0000000800097213 */ /* 0x000fca0000000000 */
[----:B------:R-:W-:-:S04]  /*4f70*/  IMAD.HI.U32 R6, R19, R9, RZ ;  /* 0x0000000913067227 */ /* 0x000fc800078e00ff */
[----:B0-----:R-:W-:Y:S02]  /*4f80*/  IMAD.MOV.U32 R2, RZ, RZ, R4 ;  /* 0x000000ffff027224 */ /* 0x001fe400078e0004 */
[--C-:B------:R-:W-:Y:S01]  /*4f90*/  @!P4 IMAD.IADD R3, R3, 0x1, -R15.reuse ;  /* 0x000000010303c824 */ /* 0x100fe200078e0a0f */
[----:B------:R-:W-:Y:S01]  /*4fa0*/  ISETP.GE.AND P4, PT, R8, RZ, PT ;  /* 0x000000ff0800720c */ /* 0x000fe20003f86270 */
[----:B------:R-:W-:Y:S01]  /*4fb0*/  @!P0 IMAD.MOV R2, RZ, RZ, -R2 ;  /* 0x000000ffff028224 */ /* 0x000fe200078e0a02 */
[----:B------:R-:W-:Y:S01]  /*4fc0*/  ISETP.GT.U32.AND P0, PT, R15, R14, PT ;  /* 0x0000000e0f00720c */ /* 0x000fe20003f04070 */
[----:B------:R-:W-:Y:S01]  /*4fd0*/  IMAD.MOV R8, RZ, RZ, -R10 ;  /* 0x000000ffff087224 */ /* 0x000fe200078e0a0a */
[----:B------:R-:W-:Y:S01]  /*4fe0*/  LOP3.LUT R10, R17, 0x5a, RZ, 0xfc, !PT ;  /* 0x0000005a110a7812 */ /* 0x000fe200078efcff */
[----:B------:R-:W-:Y:S01]  /*4ff0*/  @!P5 IMAD.IADD R0, R0, 0x1, -R15 ;  /* 0x000000010000d824 */ /* 0x000fe200078e0a0f */
[----:B------:R0:W-:Y:S01]  /*5000*/  STL [R1+0x208], R2 ;  /* 0x0002080201007387 */ /* 0x0001e20000100800 */
[----:B------:R-:W-:Y:S01]  /*5010*/  IMAD R18, R15, R8, R18 ;  /* 0x000000080f127224 */ /* 0x000fe200078e0212 */
[----:B------:R-:W-:Y:S01]  /*5020*/  IABS R8, R11 ;  /* 0x0000000b00087213 */ /* 0x000fe20000000000 */
[----:B------:R-:W-:Y:S01]  /*5030*/  IMAD.HI.U32 R4, R19, R5, RZ ;  /* 0x0000000513047227 */ /* 0x000fe200078e00ff */
[----:B------:R-:W-:-:S02]  /*5040*/  ISETP.GE.AND P5, PT, R7, RZ, PT ;  /* 0x000000ff0700720c */ /* 0x000fc40003fa6270 */
[----:B------:R-:W-:Y:S01]  /*5050*/  IABS R7, R12 ;  /* 0x0000000c00077213 */ /* 0x000fe20000000000 */
[----:B------:R-:W-:Y:S02]  /*5060*/  IMAD.MOV R6, RZ, RZ, -R6 ;  /* 0x000000ffff067224 */ /* 0x000fe400078e0a06 */
[----:B------:R-:W-:Y:S02]  /*5070*/  @!P0 IMAD.IADD R14, R14, 0x1, -R15 ;  /* 0x000000010e0e8824 */ /* 0x000fe400078e0a0f */
[----:B0-----:R-:W-:Y:S01]  /*5080*/  IMAD.MOV.U32 R2, RZ, RZ, R0 ;  /* 0x000000ffff027224 */ /* 0x001fe200078e0000 */
[----:B------:R-:W-:Y:S01]  /*5090*/  IABS R0, R21 ;  /* 0x0000001500007213 */ /* 0x000fe20000000000 */
[----:B------:R-:W-:Y:S01]  /*50a0*/  IMAD.MOV R4, RZ, RZ, -R4 ;  /* 0x000000ffff047224 */ /* 0x000fe200078e0a04 */
[C---:B------:R-:W-:Y:S01]  /*50b0*/  ISETP.GT.U32.AND P0, PT, R15.reuse, R14, PT ;  /* 0x0000000e0f00720c */ /* 0x040fe20003f04070 */
[----:B------:R-:W-:Y:S01]  /*50c0*/  @!P1 IMAD.MOV R2, RZ, RZ, -R2 ;  /* 0x000000ffff029224 */ /* 0x000fe200078e0a02 */
[C---:B------:R-:W-:Y:S01]  /*50d0*/  ISETP.GT.U32.AND P1, PT, R15.reuse, R18, PT ;  /* 0x000000120f00720c */ /* 0x040fe20003f24070 */
[C---:B------:R-:W-:Y:S01]  /*50e0*/  IMAD R9, R15.reuse, R6, R9 ;  /* 0x000000060f097224 */ /* 0x040fe200078e0209 */
[----:B------:R-:W-:Y:S01]  /*50f0*/  IABS R6, R10 ;  /* 0x0000000a00067213 */ /* 0x000fe20000000000 */
[----:B------:R-:W-:Y:S01]  /*5100*/  IMAD R5, R15, R4, R5 ;  /* 0x000000040f057224 */ /* 0x000fe200078e0205 */
[----:B------:R-:W-:Y:S01]  /*5110*/  LOP3.LUT R4, R17, 0x5e, RZ, 0xfc, !PT ;  /* 0x0000005e11047812 */ /* 0x000fe200078efcff */
[----:B------:R-:W-:-:S02]  /*5120*/  IMAD.MOV.U32 R13, RZ, RZ, R3 ;  /* 0x000000ffff0d7224 */ /* 0x000fc400078e0003 */
[----:B------:R-:W-:-:S04]  /*5130*/  IMAD.HI.U32 R3, R19, R6, RZ ;  /* 0x0000000613037227 */ /* 0x000fc800078e00ff */
[----:B------:R-:W-:Y:S01]  /*5140*/  @!P0 IMAD.IADD R14, R14, 0x1, -R15 ;  /* 0x000000010e0e8824 */ /* 0x000fe200078e0a0f */
[C---:B------:R-:W-:Y:S01]  /*5150*/  ISETP.GT.U32.AND P0, PT, R15.reuse, R9, PT ;  /* 0x000000090f00720c */ /* 0x040fe20003f04070 */
[----:B------:R-:W-:Y:S01]  /*5160*/  @!P2 IMAD.MOV R13, RZ, RZ, -R13 ;  /* 0x000000ffff0da224 */ /* 0x000fe200078e0a0d */
[----:B------:R-:W-:Y:S01]  /*5170*/  ISETP.GE.AND P2, PT, R4, RZ, PT ;  /* 0x000000ff0400720c */ /* 0x000fe20003f46270 */
[--C-:B------:R-:W-:Y:S01]  /*5180*/  @!P1 IMAD.IADD R18, R18, 0x1, -R15.reuse ;  /* 0x0000000112129824 */ /* 0x100fe200078e0a0f */
[----:B------:R-:W-:Y:S02]  /*5190*/  IABS R4, R4 ;  /* 0x0000000400047213 */ /* 0x000fe40000000000 */
[----:B------:R0:W-:Y:S02]  /*51a0*/  STL [R1+0x200], R13 ;  /* 0x0002000d01007387 */ /* 0x0001e40000100800 */
[----:B------:R-:W-:Y:S01]  /*51b0*/  ISETP.GT.U32.AND P1, PT, R15, R18, PT ;  /* 0x000000120f00720c */ /* 0x000fe20003f24070 */
[----:B------:R-:W-:Y:S01]  /*51c0*/  IMAD.HI.U32 R16, R19, R4, RZ ;  /* 0x0000000413107227 */ /* 0x000fe200078e00ff */
[----:B------:R1:W-:Y:S03]  /*51d0*/  STL [R1+0x204], R2 ;  /* 0x0002040201007387 */ /* 0x0003e60000100800 */
[----:B------:R-:W-:-:S02]  /*51e0*/  @!P0 IMAD.IADD R9, R9, 0x1, -R15 ;  /* 0x0000000109098824 */ /* 0x000fc400078e0a0f */
[----:B------:R-:W-:Y:S02]  /*51f0*/  IMAD.MOV R16, RZ, RZ, -R16 ;  /* 0x000000ffff107224 */ /* 0x000fe400078e0a10 */
[----:B0-----:R-:W-:Y:S01]  /*5200*/  IMAD.HI.U32 R13, R19, R0, RZ ;  /* 0x00000000130d7227 */ /* 0x001fe200078e00ff */
[----:B------:R-:W-:-:S03]  /*5210*/  ISETP.GT.U32.AND P0, PT, R15, R9, PT ;  /* 0x000000090f00720c */ /* 0x000fc60003f04070 */
[----:B-1----:R-:W-:Y:S02]  /*5220*/  IMAD.MOV.U32 R2, RZ, RZ, R14 ;  /* 0x000000ffff027224 */ /* 0x002fe400078e000e */
[----:B------:R-:W-:Y:S01]  /*5230*/  IMAD R4, R15, R16, R4 ;  /* 0x000000100f047224 */ /* 0x000fe200078e0204 */
[----:B------:R-:W-:Y:S01]  /*5240*/  LOP3.LUT R16, R17, 0x50, RZ, 0xfc, !PT ;  /* 0x0000005011107812 */ /* 0x000fe200078efcff */
[----:B------:R-:W-:Y:S01]  /*5250*/  @!P3 IMAD.MOV R2, RZ, RZ, -R2 ;  /* 0x000000ffff02b224 */ /* 0x000fe200078e0a02 */
[C---:B------:R-:W-:Y:S01]  /*5260*/  ISETP.GT.U32.AND P3, PT, R15.reuse, R5, PT ;  /* 0x000000050f00720c */ /* 0x040fe20003f64070 */
[----:B------:R-:W-:Y:S01]  /*5270*/  @!P1 IMAD.IADD R18, R18, 0x1, -R15 ;  /* 0x0000000112129824 */ /* 0x000fe200078e0a0f */
[----:B------:R-:W-:Y:S01]  /*5280*/  ISETP.GT.U32.AND P1, PT, R15, R4, PT ;  /* 0x000000040f00720c */ /* 0x000fe20003f24070 */
[----:B------:R-:W-:Y:S01]  /*5290*/  IMAD.MOV R13, RZ, RZ, -R13 ;  /* 0x000000ffff0d7224 */ /* 0x000fe200078e0a0d */
[----:B------:R0:W-:Y:S01]  /*52a0*/  STL [R1+0x1fc], R2 ;  /* 0x0001fc0201007387 */ /* 0x0001e20000100800 */
[----:B------:R-:W-:Y:S01]  /*52b0*/  @!P0 IMAD.IADD R9, R9, 0x1, -R15 ;  /* 0x0000000109098824 */ /* 0x000fe200078e0a0f */
[----:B------:R-:W-:Y:S01]  /*52c0*/  IABS R20, R16 ;  /* 0x0000001000147213 */ /* 0x000fe20000000000 */
[----:B------:R-:W-:-:S02]  /*52d0*/  IMAD R0, R15, R13, R0 ;  /* 0x0000000d0f007224 */ /* 0x000fc400078e0200 */
[----:B------:R-:W-:Y:S02]  /*52e0*/  IMAD.MOV R13, RZ, RZ, -R3 ;  /* 0x000000ffff0d7224 */ /* 0x000fe400078e0a03 */
[----:B------:R-:W-:Y:S01]  /*52f0*/  IMAD.HI.U32 R14, R19, R8, RZ ;  /* 0x00000008130e7227 */ /* 0x000fe200078e00ff */
[----:B------:R-:W-:-:S03]  /*5300*/  ISETP.GT.U32.AND P0, PT, R15, R0, PT ;  /* 0x000000000f00720c */ /* 0x000fc60003f04070 */
[--C-:B------:R-:W-:Y:S02]  /*5310*/  @!P3 IMAD.IADD R5, R5, 0x1, -R15.reuse ;  /* 0x000000010505b824 */ /* 0x100fe400078e0a0f */
[----:B------:R-:W-:Y:S01]  /*5320*/  IMAD R6, R15, R13, R6 ;  /* 0x0000000d0f067224 */ /* 0x000fe200078e0206 */
[----:B------:R-:W-:Y:S01]  /*5330*/  LOP3.LUT R13, R17, 0x54, RZ, 0xfc, !PT ;  /* 0x00000054110d7812 */ /* 0x000fe200078efcff */
[----:B------:R-:W-:Y:S01]  /*5340*/  @!P1 IMAD.IADD R4, R4, 0x1, -R15 ;  /* 0x0000000104049824 */ /* 0x000fe200078e0a0f */
[C---:B------:R-:W-:Y:S01]  /*5350*/  ISETP.GT.U32.AND P1, PT, R15.reuse, R5, PT ;  /* 0x000000050f00720c */ /* 0x040fe20003f24070 */
[----:B------:R-:W-:Y:S01]  /*5360*/  IMAD.MOV R14, RZ, RZ, -R14 ;  /* 0x000000ffff0e7224 */ /* 0x000fe200078e0a0e */
[----:B------:R-:W-:Y:S01]  /*5370*/  ISETP.GT.U32.AND P3, PT, R15, R6, PT ;  /* 0x000000060f00720c */ /* 0x000fe20003f64070 */
[----:B0-----:R-:W-:Y:S02]  /*5380*/  IMAD.MOV.U32 R2, RZ, RZ, R18 ;  /* 0x000000ffff027224 */ /* 0x001fe400078e0012 */
[----:B------:R-:W-:-:S04]  /*5390*/  IMAD.HI.U32 R3, R19, R7, RZ ;  /* 0x0000000713037227 */ /* 0x000fc800078e00ff */
[----:B------:R-:W-:Y:S01]  /*53a0*/  IMAD R8, R15, R14, R8 ;  /* 0x0000000e0f087224 */ /* 0x000fe200078e0208 */
[----:B------:R-:W-:Y:S01]  /*53b0*/  LOP3.LUT R14, R17, 0x52, RZ, 0xfc, !PT ;  /* 0x00000052110e7812 */ /* 0x000fe200078efcff */
[----:B------:R-:W-:Y:S01]  /*53c0*/  @!P0 IMAD.IADD R0, R0, 0x1, -R15 ;  /* 0x0000000100008824 */ /* 0x000fe200078e0a0f */
[C---:B------:R-:W-:Y:S01]  /*53d0*/  ISETP.GT.U32.AND P0, PT, R15.reuse, R4, PT ;  /* 0x000000040f00720c */ /* 0x040fe20003f04070 */
[----:B------:R-:W-:Y:S01]  /*53e0*/  @!P6 IMAD.MOV R2, RZ, RZ, -R2 ;  /* 0x000000ffff02e224 */ /* 0x000fe200078e0a02 */
[----:B------:R-:W-:Y:S01]  /*53f0*/  IABS R18, R14 ;  /* 0x0000000e00127213 */ /* 0x000fe20000000000 */
[----:B------:R-:W-:Y:S01]  /*5400*/  IMAD.MOV R3, RZ, RZ, -R3 ;  /* 0x000000ffff037224 */ /* 0x000fe200078e0a03 */
[----:B------:R-:W-:Y:S01]  /*5410*/  ISETP.GT.U32.AND P6, PT, R15, R0, PT ;  /* 0x000000000f00720c */ /* 0x000fe20003fc4070 */
[--C-:B------:R-:W-:Y:S01]  /*5420*/  @!P1 IMAD.IADD R5, R5, 0x1, -R15.reuse ;  /* 0x0000000105059824 */ /* 0x100fe200078e0a0f */
[C---:B------:R-:W-:Y:S01]  /*5430*/  ISETP.GT.U32.AND P1, PT, R15.reuse, R8, PT ;  /* 0x000000080f00720c */ /* 0x040fe20003f24070 */
[----:B------:R-:W-:Y:S01]  /*5440*/  @!P3 IMAD.IADD R6, R6, 0x1, -R15 ;  /* 0x000000010606b824 */ /* 0x000fe200078e0a0f */
[----:B------:R0:W-:Y:S01]  /*5450*/  STL [R1+0x7c], R2 ;  /* 0x00007c0201007387 */ /* 0x0001e20000100800 */
[C---:B------:R-:W-:Y:S01]  /*5460*/  IMAD R7, R15.reuse, R3, R7 ;  /* 0x000000030f077224 */ /* 0x040fe200078e0207 */
[----:B------:R-:W-:Y:S01]  /*5470*/  IABS R3, R13 ;  /* 0x0000000d00037213 */ /* 0x000fe20000000000 */
[----:B------:R-:W-:Y:S01]  /*5480*/  IMAD.MOV.U32 R23, RZ, RZ, R5 ;  /* 0x000000ffff177224 */ /* 0x000fe200078e0005 */
[C---:B------:R-:W-:Y:S01]  /*5490*/  ISETP.GT.U32.AND P3, PT, R15.reuse, R6, PT ;  /* 0x000000060f00720c */ /* 0x040fe20003f64070 */
[----:B------:R-:W-:Y:S01]  /*54a0*/  @!P0 IMAD.IADD R4, R4, 0x1, -R15 ;  /* 0x0000000104048824 */ /* 0x000fe200078e0a0f */
[----:B------:R-:W-:Y:S01]  /*54b0*/  ISETP.GT.U32.AND P0, PT, R15, R7, PT ;  /* 0x000000070f00720c */ /* 0x000fe20003f04070 */
[----:B------:R-:W-:Y:S01]  /*54c0*/  IMAD.HI.U32 R22, R19, R3, RZ ;  /* 0x0000000313167227 */ /* 0x000fe200078e00ff */
[----:B------:R-:W-:-:S03]  /*54d0*/  LOP3.LUT R5, R17, 0x4a, RZ, 0xfc, !PT ;  /* 0x0000004a11057812 */ /* 0x000fc600078efcff */
[----:B0-----:R-:W-:Y:S02]  /*54e0*/  IMAD.MOV.U32 R2, RZ, RZ, R9 ;  /* 0x000000ffff027224 */ /* 0x001fe400078e0009 */
[----:B------:R-:W-:Y:S02]  /*54f0*/  IMAD.MOV R22, RZ, RZ, -R22 ;  /* 0x000000ffff167224 */ /* 0x000fe400078e0a16 */
[----:B------:R-:W-:Y:S02]  /*5500*/  @!P4 IMAD.MOV R2, RZ, RZ, -R2 ;  /* 0x000000ffff02c224 */ /* 0x000fe400078e0a02 */
[--C-:B------:R-:W-:Y:S01]  /*5510*/  @!P6 IMAD.IADD R0, R0, 0x1, -R15.reuse ;  /* 0x000000010000e824 */ /* 0x100fe200078e0a0f */
[----:B------:R-:W-:Y:S01]  /*5520*/  ISETP.GE.AND P6, PT, R21, RZ, PT ;  /* 0x000000ff1500720c */ /* 0x000fe20003fc6270 */
[----:B------:R-:W-:Y:S01]  /*5530*/  @!P1 IMAD.IADD R8, R8, 0x1, -R15 ;  /* 0x0000000108089824 */ /* 0x000fe200078e0a0f */
[----:B------:R0:W-:Y:S01]  /*5540*/  STL [R1+0x78], R2 ;  /* 0x0000780201007387 */ /* 0x0001e20000100800 */
[----:B------:R-:W-:Y:S01]  /*5550*/  ISETP.GE.AND P1, PT, R10, RZ, PT ;  /* 0x000000ff0a00720c */ /* 0x000fe20003f26270 */
[----:B------:R-:W-:Y:S01]  /*5560*/  IMAD.HI.U32 R21, R19, R20, RZ ;  /* 0x0000001413157227 */ /* 0x000fe200078e00ff */
[----:B------:R-:W-:-:S03]  /*5570*/  LOP3.LUT R10, R17, 0x4e, RZ, 0xfc, !PT ;  /* 0x0000004e110a7812 */ /* 0x000fc600078efcff */
[----:B------:R-:W-:Y:S02]  /*5580*/  IMAD R3, R15, R22, R3 ;  /* 0x000000160f037224 */ /* 0x000fe400078e0203 */
[----:B------:R-:W-:Y:S02]  /*5590*/  @!P5 IMAD.MOV R23, RZ, RZ, -R23 ;  /* 0x000000ffff17d224 */ /* 0x000fe400078e0a17 */
[----:B0-----:R-:W-:Y:S01]  /*55a0*/  IMAD.MOV.U32 R2, RZ, RZ, R4 ;  /* 0x000000ffff027224 */ /* 0x001fe200078e0004 */
[----:B------:R-:W-:Y:S01]  /*55b0*/  LOP3.LUT R4, R17, 0x4c, RZ, 0xfc, !PT ;  /* 0x0000004c11047812 */ /* 0x000fe200078efcff */
[----:B------:R-:W-:Y:S01]  /*55c0*/  @!P3 IMAD.IADD R6, R6, 0x1, -R15 ;  /* 0x000000010606b824 */ /* 0x000fe200078e0a0f */
[----:B------:R-:W-:Y:S01]  /*55d0*/  ISETP.GT.U32.AND P3, PT, R15, R3, PT ;  /* 0x000000030f00720c */ /* 0x000fe20003f64070 */
[----:B------:R-:W-:Y:S01]  /*55e0*/  @!P2 IMAD.MOV R2, RZ, RZ, -R2 ;  /* 0x000000ffff02a224 */ /* 0x000fe200078e0a02 */
[----:B------:R-:W-:Y:S01]  /*55f0*/  STL [R1+0x74], R23 ;  /* 0x0000741701007387 */ /* 0x000fe20000100800 */
[----:B------:R-:W-:-:S02]  /*5600*/  IMAD.MOV R21, RZ, RZ, -R21 ;  /* 0x000000ffff157224 */ /* 0x000fc400078e0a15 */
[----:B------:R-:W-:Y:S01]  /*5610*/  IMAD.HI.U32 R22, R19, R18, RZ ;  /* 0x0000001213167227 */ /* 0x000fe200078e00ff */
[----:B------:R0:W-:Y:S03]  /*5620*/  STL [R1+0x1f4], R2 ;  /* 0x0001f40201007387 */ /* 0x0001e60000100800 */
[----:B------:R-:W-:Y:S02]  /*5630*/  IMAD R20, R15, R21, R20 ;  /* 0x000000150f147224 */ /* 0x000fe400078e0214 */
[----:B------:R-:W-:Y:S02]  /*5640*/  IMAD.MOV R22, RZ, RZ, -R22 ;  /* 0x000000ffff167224 */ /* 0x000fe400078e0a16 */
[----:B------:R-:W-:Y:S01]  /*5650*/  @!P3 IMAD.IADD R3, R3, 0x1, -R15 ;  /* 0x000000010303b824 */ /* 0x000fe200078e0a0f */
[C---:B------:R-:W-:Y:S01]  /*5660*/  ISETP.GT.U32.AND P3, PT, R15.reuse, R8, PT ;  /* 0x000000080f00720c */ /* 0x040fe20003f64070 */
[----:B------:R-:W-:-:S02]  /*5670*/  IMAD R18, R15, R22, R18 ;  /* 0x000000160f127224 */ /* 0x000fc400078e0212 */
[----:B0-----:R-:W-:Y:S01]  /*5680*/  IMAD.MOV.U32 R2, RZ, RZ, R6 ;  /* 0x000000ffff027224 */ /* 0x001fe200078e0006 */
[----:B------:R-:W-:Y:S01]  /*5690*/  ISETP.GT.U32.AND P5, PT, R15, R3, PT ;  /* 0x000000030f00720c */ /* 0x000fe20003fa4070 */
[--C-:B------:R-:W-:Y:S01]  /*56a0*/  @!P0 IMAD.IADD R7, R7, 0x1, -R15.reuse ;  /* 0x0000000107078824 */ /* 0x100fe200078e0a0f */
[----:B------:R-:W-:Y:S01]  /*56b0*/  ISETP.GE.AND P0, PT, R11, RZ, PT ;  /* 0x000000ff0b00720c */ /* 0x000fe20003f06270 */
[----:B------:R-:W-:Y:S01]  /*56c0*/  @!P1 IMAD.MOV R2, RZ, RZ, -R2 ;  /* 0x000000ffff029224 */ /* 0x000fe200078e0a02 */
[C---:B------:R-:W-:Y:S01]  /*56d0*/  ISETP.GT.U32.AND P1, PT, R15.reuse, R20, PT ;  /* 0x000000140f00720c */ /* 0x040fe20003f24070 */
[----:B------:R-:W-:Y:S01]  /*56e0*/  @!P6 IMAD.MOV R0, RZ, RZ, -R0 ;  /* 0x000000ffff00e224 */ /* 0x000fe200078e0a00 */
[C---:B------:R-:W-:Y:S02]  /*56f0*/  ISETP.GT.U32.AND P2, PT, R15.reuse, R18, PT ;  /* 0x000000120f00720c */ /* 0x040fe40003f44070 */
[----:B------:R-:W-:Y:S01]  /*5700*/  IABS R11, R10 ;  /* 0x0000000a000b7213 */ /* 0x000fe20000000000 */
[--C-:B------:R-:W-:Y:S01]  /*5710*/  @!P3 IMAD.IADD R8, R8, 0x1, -R15.reuse ;  /* 0x000000010808b824 */ /* 0x100fe200078e0a0f */
[----:B------:R-:W-:Y:S01]  /*5720*/  ISETP.GT.U32.AND P4, PT, R15, R7, PT ;  /* 0x000000070f00720c */ /* 0x000fe20003f84070 */
[----:B------:R0:W-:Y:S01]  /*5730*/  STL [R1+0x1f0], R0 ;  /* 0x0001f00001007387 */ /* 0x0001e20000100800 */
[----:B------:R-:W-:Y:S01]  /*5740*/  ISETP.GE.AND P6, PT, R12, RZ, PT ;  /* 0x000000ff0c00720c */ /* 0x000fe20003fc6270 */
[--C-:B------:R-:W-:Y:S01]  /*5750*/  @!P5 IMAD.IADD R3, R3, 0x1, -R15.reuse ;  /* 0x000000010303d824 */ /* 0x100fe200078e0a0f */
[----:B------:R-:W-:Y:S01]  /*5760*/  ISETP.GE.AND P3, PT, R13, RZ, PT ;  /* 0x000000ff0d00720c */ /* 0x000fe20003f66270 */
[----:B------:R1:W-:Y:S01]  /*5770*/  STL [R1+0x1ec], R2 ;  /* 0x0001ec0201007387 */ /* 0x0003e20000100800 */
[----:B------:R-:W-:Y:S01]  /*5780*/  ISETP.GE.AND P5, PT, R16, RZ, PT ;  /* 0x000000ff1000720c */ /* 0x000fe20003fa6270 */
[--C-:B------:R-:W-:Y:S01]  /*5790*/  @!P1 IMAD.IADD R20, R20, 0x1, -R15.reuse ;  /* 0x0000000114149824 */ /* 0x100fe200078e0a0f */
[----:B------:R-:W-:Y:S01]  /*57a0*/  LOP3.LUT R13, R17, 0x40, RZ, 0xfc, !PT ;  /* 0x00000040110d7812 */ /* 0x000fe200078efcff */
[----:B------:R-:W-:Y:S01]  /*57b0*/  @!P2 IMAD.IADD R18, R18, 0x1, -R15 ;  /* 0x000000011212a824 */ /* 0x000fe200078e0a0f */
[----:B------:R-:W-:Y:S01]  /*57c0*/  ISETP.GE.AND P2, PT, R10, RZ, PT ;  /* 0x000000ff0a00720c */ /* 0x000fe20003f46270 */
[----:B0-----:R-:W-:Y:S01]  /*57d0*/  IMAD.HI.U32 R0, R19, R11, RZ ;  /* 0x0000000b13007227 */ /* 0x001fe200078e00ff */
[----:B------:R-:W-:-:S03]  /*57e0*/  ISETP.GT.U32.AND P1, PT, R15, R20, PT ;  /* 0x000000140f00720c */ /* 0x000fc60003f24070 */
[----:B------:R-:W-:Y:S02]  /*57f0*/  IMAD.MOV R0, RZ, RZ, -R0 ;  /* 0x000000ffff007224 */ /* 0x000fe400078e0a00 */
[----:B-1----:R-:W-:Y:S01]  /*5800*/  IMAD.MOV.U32 R2, RZ, RZ, R8 ;  /* 0x000000ffff027224 */ /* 0x002fe200078e0008 */
[----:B------:R-:W-:Y:S01]  /*5810*/  LOP3.LUT R8, R17, 0x46, RZ, 0xfc, !PT ;  /* 0x0000004611087812 */ /* 0x000fe200078efcff */
[----:B------:R-:W-:Y:S01]  /*5820*/  IMAD R6, R15, R0, R11 ;  /* 0x000000000f067224 */ /* 0x000fe200078e020b */
[----:B------:R-:W-:Y:S01]  /*5830*/  LOP3.LUT R0, R17, 0x48, RZ, 0xfc, !PT ;  /* 0x0000004811007812 */ /* 0x000fe200078efcff */
[----:B------:R-:W-:Y:S01]  /*5840*/  @!P0 IMAD.MOV R2, RZ, RZ, -R2 ;  /* 0x000000ffff028224 */ /* 0x000fe200078e0a02 */
[----:B------:R-:W-:Y:S01]  /*5850*/  ISETP.GT.U32.AND P0, PT, R15, R18, PT ;  /* 0x000000120f00720c */ /* 0x000fe20003f04070 */
[--C-:B------:R-:W-:Y:S01]  /*5860*/  @!P4 IMAD.IADD R7, R7, 0x1, -R15.reuse ;  /* 0x000000010707c824 */ /* 0x100fe200078e0a0f */
[----:B------:R-:W-:Y:S01]  /*5870*/  ISETP.GE.AND P4, PT, R14, RZ, PT ;  /* 0x000000ff0e00720c */ /* 0x000fe20003f86270 */
[----:B------:R-:W-:Y:S01]  /*5880*/  @!P1 IMAD.IADD R20, R20, 0x1, -R15 ;  /* 0x0000000114149824 */ /* 0x000fe200078e0a0f */
[----:B------:R-:W-:Y:S01]  /*5890*/  ISETP.GT.U32.AND P1, PT, R15, R6, PT ;  /* 0x000000060f00720c */ /* 0x000fe20003f24070 */
[----:B------:R0:W-:Y:S01]  /*58a0*/  STL [R1+0x1d4], R2 ;  /* 0x0001d40201007387 */ /* 0x0001e20000100800 */
[----:B------:R-:W-:Y:S01]  /*58b0*/  @!P6 IMAD.MOV R7, RZ, RZ, -R7 ;  /* 0x000000ffff07e224 */ /* 0x000fe200078e0a07 */
[----:B------:R-:W-:-:S02]  /*58c0*/  ISETP.GE.AND P6, PT, R4, RZ, PT ;  /* 0x000000ff0400720c */ /* 0x000fc40003fc6270 */
[----:B------:R-:W-:Y:S02]  /*58d0*/  IABS R10, R8 ;  /* 0x00000008000a7213 */ /* 0x000fe40000000000 */
[----:B------:R1:W-:Y:S02]  /*58e0*/  STL [R1+0x1c4], R7 ;  /* 0x0001c40701007387 */ /* 0x0003e40000100800 */
[----:B------:R-:W-:Y:S01]  /*58f0*/  @!P0 IMAD.IADD R18, R18, 0x1, -R15 ;  /* 0x0000000112128824 */ /* 0x000fe200078e0a0f */
[----:B------:R-:W-:Y:S01]  /*5900*/  ISETP.GE.AND P0, PT, R0, RZ, PT ;  /* 0x000000ff0000720c */ /* 0x000fe20003f06270 */
[----:B0-----:R-:W-:Y:S01]  /*5910*/  IMAD.MOV.U32 R2, RZ, RZ, R3 ;  /* 0x000000ffff027224 */ /* 0x001fe200078e0003 */
[----:B------:R-:W-:Y:S01]  /*5920*/  IABS R3, R4 ;  /* 0x0000000400037213 */ /* 0x000fe20000000000 */
[----:B------:R-:W-:Y:S01]  /*5930*/  @!P1 IMAD.IADD R6, R6, 0x1, -R15 ;  /* 0x0000000106069824 */ /* 0x000fe200078e0a0f */
[----:B------:R-:W-:Y:S01]  /*5940*/  IABS R4, R5 ;  /* 0x0000000500047213 */ /* 0x000fe20000000000 */
[----:B------:R-:W-:Y:S01]  /*5950*/  @!P3 IMAD.MOV R2, RZ, RZ, -R2 ;  /* 0x000000ffff02b224 */ /* 0x000fe200078e0a02 */
[----:B------:R-:W-:Y:S01]  /*5960*/  ISETP.GE.AND P3, PT, R5, RZ, PT ;  /* 0x000000ff0500720c */ /* 0x000fe20003f66270 */
[----:B------:R-:W-:Y:S01]  /*5970*/  IMAD.MOV.U32 R5, RZ, RZ, R3 ;  /* 0x000000ffff057224 */ /* 0x000fe200078e0003 */
[----:B------:R-:W-:Y:S01]  /*5980*/  IABS R0, R0 ;  /* 0x0000000000007213 */ /* 0x000fe20000000000 */
[----:B-1----:R-:W-:Y:S01]  /*5990*/  IMAD.HI.U32 R7, R19, R4, RZ ;  /* 0x0000000413077227 */ /* 0x002fe200078e00ff */
[----:B------:R0:W-:Y:S01]  /*59a0*/  STL [R1+0x1c0], R2 ;  /* 0x0001c00201007387 */ /* 0x0001e20000100800 */
[----:B------:R-:W-:-:S02]  /*59b0*/  ISETP.GT.U32.AND P1, PT, R15, R6, PT ;  /* 0x000000060f00720c */ /* 0x000fc40003f24070 */
[----:B------:R-:W-:Y:S01]  /*59c0*/  IMAD.MOV R7, RZ, RZ, -R7 ;  /* 0x000000ffff077224 */ /* 0x000fe200078e0a07 */
[----:B------:R-:W-:Y:S01]  /*59d0*/  LOP3.LUT R3, R17, 0x44, RZ, 0xfc, !PT ;  /* 0x0000004411037812 */ /* 0x000fe200078efcff */
[----:B------:R-:W-:-:S04]  /*59e0*/  IMAD.HI.U32 R11, R19, R5, RZ ;  /* 0x00000005130b7227 */ /* 0x000fc800078e00ff */
[----:B------:R-:W-:Y:S02]  /*59f0*/  IMAD R4, R15, R7, R4 ;  /* 0x000000070f047224 */ /* 0x000fe400078e0204 */
[----:B0-----:R-:W-:Y:S02]  /*5a00*/  IMAD.MOV.U32 R2, RZ, RZ, R20 ;  /* 0x000000ffff027224 */ /* 0x001fe400078e0014 */
[----:B------:R-:W-:Y:S02]  /*5a10*/  IMAD.MOV R11, RZ, RZ, -R11 ;  /* 0x000000ffff0b7224 */ /* 0x000fe400078e0a0b */
[----:B------:R-:W-:-:S04]  /*5a20*/  IMAD.HI.U32 R9, R19, R0, RZ ;  /* 0x0000000013097227 */ /* 0x000fc800078e00ff */
[----:B------:R-:W-:Y:S01]  /*5a30*/  @!P5 IMAD.MOV R2, RZ, RZ, -R2 ;  /* 0x000000ffff02d224 */ /* 0x000fe200078e0a02 */
[C---:B------:R-:W-:Y:S01]  /*5a40*/  ISETP.GT.U32.AND P5, PT, R15.reuse, R4, PT ;  /* 0x000000040f00720c */ /* 0x040fe20003fa4070 */
[----:B------:R-:W-:Y:S01]  /*5a50*/  IMAD R5, R15, R11, R5 ;  /* 0x0000000b0f057224 */ /* 0x000fe200078e0205 */
[----:B------:R-:W-:Y:S01]  /*5a60*/  IABS R11, R3 ;  /* 0x00000003000b7213 */ /* 0x000fe20000000000 */
[----:B------:R-:W-:Y:S02]  /*5a70*/  IMAD.MOV R9, RZ, RZ, -R9 ;  /* 0x000000ffff097224 */ /* 0x000fe400078e0a09 */
[----:B------:R-:W-:-:S04]  /*5a80*/  IMAD.HI.U32 R7, R19, R10, RZ ;  /* 0x0000000a13077227 */ /* 0x000fc800078e00ff */
[----:B------:R-:W-:Y:S01]  /*5a90*/  IMAD.MOV.U32 R12, RZ, RZ, R18 ;  /* 0x000000ffff0c7224 */ /* 0x000fe200078e0012 */
[----:B------:R-:W-:Y:S01]  /*5aa0*/  LOP3.LUT R18, R17, 0x42, RZ, 0xfc, !PT ;  /* 0x0000004211127812 */ /* 0x000fe200078efcff */
[----:B------:R-:W-:Y:S02]  /*5ab0*/  IMAD R0, R15, R9, R0 ;  /* 0x000000090f007224 */ /* 0x000fe400078e0200 */
[----:B------:R-:W-:Y:S02]  /*5ac0*/  IMAD.MOV R7, RZ, RZ, -R7 ;  /* 0x000000ffff077224 */ /* 0x000fe400078e0a07 */
[----:B------:R-:W-:-:S04]  /*5ad0*/  IMAD.HI.U32 R9, R19, R11, RZ ;  /* 0x0000000b13097227 */ /* 0x000fc800078e00ff */
[----:B------:R-:W-:Y:S01]  /*5ae0*/  @!P4 IMAD.MOV R12, RZ, RZ, -R12 ;  /* 0x000000ffff0cc224 */ /* 0x000fe200078e0a0c */
[C---:B------:R-:W-:Y:S01]  /*5af0*/  ISETP.GT.U32.AND P4, PT, R15.reuse, R5, PT ;  /* 0x000000050f00720c */ /* 0x040fe20003f84070 */
[C---:B------:R-:W-:Y:S01]  /*5b00*/  IMAD R10, R15.reuse, R7, R10 ;  /* 0x000000070f0a7224 */ /* 0x040fe200078e020a */
[----:B------:R-:W-:Y:S01]  /*5b10*/  IABS R7, R18 ;  /* 0x0000001200077213 */ /* 0x000fe20000000000 */
[----:B------:R-:W-:Y:S01]  /*5b20*/  @!P1 IMAD.IADD R6, R6, 0x1, -R15 ;  /* 0x0000000106069824 */ /* 0x000fe200078e0a0f */
[----:B------:R0:W-:Y:S01]  /*5b30*/  STL [R1+0x1bc], R12 ;  /* 0x0001bc0c01007387 */ /* 0x0001e20000100800 */
[----:B------:R-:W-:Y:S01]  /*5b40*/  IMAD.MOV R9, RZ, RZ, -R9 ;  /* 0x000000ffff097224 */ /* 0x000fe200078e0a09 */
[C---:B------:R-:W-:Y:S01]  /*5b50*/  ISETP.GT.U32.AND P1, PT, R15.reuse, R0, PT ;  /* 0x000000000f00720c */ /* 0x040fe20003f24070 */
[----:B------:R-:W-:Y:S01]  /*5b60*/  @!P5 IMAD.IADD R4, R4, 0x1, -R15 ;  /* 0x000000010404d824 */ /* 0x000fe200078e0a0f */
[----:B------:R1:W-:Y:S01]  /*5b70*/  STL [R1+0x1b8], R2 ;  /* 0x0001b80201007387 */ /* 0x0003e20000100800 */
[----:B------:R-:W-:-:S02]  /*5b80*/  IMAD R11, R15, R9, R11 ;  /* 0x000000090f0b7224 */ /* 0x000fc400078e020b */
[----:B------:R-:W-:Y:S01]  /*5b90*/  IMAD.MOV.U32 R9, RZ, RZ, R7 ;  /* 0x000000ffff097224 */ /* 0x000fe200078e0007 */
[----:B------:R-:W-:Y:S01]  /*5ba0*/  LOP3.LUT R7, R17, 0x3e, RZ, 0xfc, !PT ;  /* 0x0000003e11077812 */ /* 0x000fe200078efcff */
[----:B------:R-:W-:Y:S01]  /*5bb0*/  @!P4 IMAD.IADD R5, R5, 0x1, -R15 ;  /* 0x000000010505c824 */ /* 0x000fe200078e0a0f */
[----:B------:R-:W-:Y:S01]  /*5bc0*/  ISETP.GT.U32.AND P4, PT, R15, R10, PT ;  /* 0x0000000a0f00720c */ /* 0x000fe20003f84070 */
[----:B------:R-:W-:Y:S01]  /*5bd0*/  IMAD.HI.U32 R14, R19, R9, RZ ;  /* 0x00000009130e7227 */ /* 0x000fe200078e00ff */
[----:B0-----:R-:W-:Y:S02]  /*5be0*/  IABS R12, R13 ;  /* 0x0000000d000c7213 */ /* 0x001fe40000000000 */
[----:B------:R-:W-:Y:S01]  /*5bf0*/  ISETP.GT.U32.AND P5, PT, R15, R5, PT ;  /* 0x000000050f00720c */ /* 0x000fe20003fa4070 */
[----:B-1----:R-:W-:Y:S01]  /*5c00*/  IMAD.MOV.U32 R2, RZ, RZ, R6 ;  /* 0x000000ffff027224 */ /* 0x002fe200078e0006 */
[----:B------:R-:W-:Y:S01]  /*5c10*/  IABS R16, R7 ;  /* 0x0000000700107213 */ /* 0x000fe20000000000 */
[----:B------:R-:W-:-:S02]  /*5c20*/  IMAD.MOV R14, RZ, RZ, -R14 ;  /* 0x000000ffff0e7224 */ /* 0x000fc400078e0a0e */
[----:B------:R-:W-:Y:S01]  /*5c30*/  @!P2 IMAD.MOV R2, RZ, RZ, -R2 ;  /* 0x000000ffff02a224 */ /* 0x000fe200078e0a02 */
[C---:B------:R-:W-:Y:S01]  /*5c40*/  ISETP.GT.U32.AND P2, PT, R15.reuse, R4, PT ;  /* 0x000000040f00720c */ /* 0x040fe20003f44070 */
[----:B------:R-:W-:Y:S01]  /*5c50*/  IMAD R6, R15, R14, R9 ;  /* 0x0000000e0f067224 */ /* 0x000fe200078e0209 */
[----:B------:R-:W-:Y:S01]  /*5c60*/  LOP3.LUT R9, R17, 0x3c, RZ, 0xfc, !PT ;  /* 0x0000003c11097812 */ /* 0x000fe200078efcff */
[--C-:B------:R-:W-:Y:S01]  /*5c70*/  @!P1 IMAD.IADD R0, R0, 0x1, -R15.reuse ;  /* 0x0000000100009824 */ /* 0x100fe200078e0a0f */
[----:B------:R0:W-:Y:S01]  /*5c80*/  STL [R1+0x19c], R2 ;  /* 0x00019c0201007387 */ /* 0x0001e20000100800 */
[----:B------:R-:W-:Y:S01]  /*5c90*/  @!P4 IMAD.IADD R10, R10, 0x1, -R15 ;  /* 0x000000010a0ac824 */ /* 0x000fe200078e0a0f */
[----:B------:R-:W-:Y:S01]  /*5ca0*/  IABS R20, R9 ;  /* 0x0000000900147213 */ /* 0x000fe20000000000 */
[----:B------:R-:W-:Y:S01]  /*5cb0*/  IMAD.HI.U32 R14, R19, R12, RZ ;  /* 0x0000000c130e7227 */ /* 0x000fe200078e00ff */
[C---:B------:R-:W-:Y:S02]  /*5cc0*/  ISETP.GT.U32.AND P1, PT, R15.reuse, R0, PT ;  /* 0x000000000f00720c */ /* 0x040fe40003f24070 */
[----:B------:R-:W-:Y:S01]  /*5cd0*/  ISETP.GT.U32.AND P4, PT, R15, R10, PT ;  /* 0x0000000a0f00720c */ /* 0x000fe20003f84070 */
[----:B------:R-:W-:-:S02]  /*5ce0*/  IMAD.MOV R14, RZ, RZ, -R14 ;  /* 0x000000ffff0e7224 */ /* 0x000fc400078e0a0e */
[--C-:B------:R-:W-:Y:S01]  /*5cf0*/  @!P2 IMAD.IADD R4, R4, 0x1, -R15.reuse ;  /* 0x000000010404a824 */ /* 0x100fe200078e0a0f */
[----:B------:R-:W-:Y:S01]  /*5d00*/  ISETP.GT.U32.AND P2, PT, R15, R6, PT ;  /* 0x000000060f00720c */ /* 0x000fe20003f44070 */
[----:B------:R-:W-:Y:S01]  /*5d10*/  @!P5 IMAD.IADD R5, R5, 0x1, -R15 ;  /* 0x000000010505d824 */ /* 0x000fe200078e0a0f */
[----:B------:R-:W-:Y:S01]  /*5d20*/  ISETP.GT.U32.AND P5, PT, R15, R11, PT ;  /* 0x0000000b0f00720c */ /* 0x000fe20003fa4070 */
[----:B0-----:R-:W-:Y:S01]  /*5d30*/  IMAD.MOV.U32 R2, RZ, RZ, R4 ;  /* 0x000000ffff027224 */ /* 0x001fe200078e0004 */
[----:B------:R-:W-:Y:S01]  /*5d40*/  LOP3.LUT R4, R17, 0x38, RZ, 0xfc, !PT ;  /* 0x0000003811047812 */ /* 0x000fe200078efcff */
[----:B------:R-:W-:Y:S02]  /*5d50*/  IMAD.MOV.U32 R21, RZ, RZ, R5 ;  /* 0x000000ffff157224 */ /* 0x000fe400078e0005 */
[----:B------:R-:W-:Y:S01]  /*5d60*/  @!P1 IMAD.IADD R0, R0, 0x1, -R15 ;  /* 0x0000000100009824 */ /* 0x000fe200078e0a0f */
[----:B------:R-:W-:Y:S01]  /*5d70*/  ISETP.GE.AND P1, PT, R8, RZ, PT ;  /* 0x000000ff0800720c */ /* 0x000fe20003f26270 */
[----:B------:R-:W-:Y:S01]  /*5d80*/  IMAD R8, R15, R14, R12 ;  /* 0x0000000e0f087224 */ /* 0x000fe200078e020c */
[----:B------:R-:W-:Y:S01]  /*5d90*/  LOP3.LUT R12, R17, 0x3a, RZ, 0xfc, !PT ;  /* 0x0000003a110c7812 */ /* 0x000fe200078efcff */
[----:B------:R-:W-:-:S02]  /*5da0*/  @!P3 IMAD.MOV R2, RZ, RZ, -R2 ;  /* 0x000000ffff02b224 */ /* 0x000fc400078e0a02 */
[----:B------:R-:W-:Y:S01]  /*5db0*/  @!P2 IMAD.IADD R6, R6, 0x1, -R15 ;  /* 0x000000010606a824 */ /* 0x000fe200078e0a0f */
[----:B------:R-:W-:Y:S01]  /*5dc0*/  ISETP.GE.AND P2, PT, R18, RZ, PT ;  /* 0x000000ff1200720c */ /* 0x000fe20003f46270 */
[----:B------:R-:W-:-:S03]  /*5dd0*/  IMAD.HI.U32 R5, R19, R20, RZ ;  /* 0x0000001413057227 */ /* 0x000fc600078e00ff */
[C---:B------:R-:W-:Y:S01]  /*5de0*/  ISETP.GT.U32.AND P3, PT, R15.reuse, R6, PT ;  /* 0x000000060f00720c */ /* 0x040fe20003f64070 */
[----:B------:R-:W-:Y:S01]  /*5df0*/  @!P4 IMAD.IADD R10, R10, 0x1, -R15 ;  /* 0x000000010a0ac824 */ /* 0x000fe200078e0a0f */
[----:B------:R-:W-:Y:S01]  /*5e00*/  ISETP.GT.U32.AND P4, PT, R15, R8, PT ;  /* 0x000000080f00720c */ /* 0x000fe20003f84070 */
[----:B------:R-:W-:Y:S02]  /*5e10*/  IMAD.MOV R5, RZ, RZ, -R5 ;  /* 0x000000ffff057224 */ /* 0x000fe400078e0a05 */
[----:B------:R-:W-:-:S04]  /*5e20*/  IMAD.HI.U32 R14, R19, R16, RZ ;  /* 0x00000010130e7227 */ /* 0x000fc800078e00ff */
[----:B------:R-:W-:Y:S01]  /*5e30*/  IMAD R20, R15, R5, R20 ;  /* 0x000000050f147224 */ /* 0x000fe200078e0214 */
[----:B------:R-:W-:Y:S01]  /*5e40*/  LOP3.LUT R5, R17, 0x34, RZ, 0xfc, !PT ;  /* 0x0000003411057812 */ /* 0x000fe200078efcff */
[--C-:B------:R-:W-:Y:S01]  /*5e50*/  @!P5 IMAD.IADD R11, R11, 0x1, -R15.reuse ;  /* 0x000000010b0bd824 */ /* 0x100fe200078e0a0f */
[----:B------:R-:W-:Y:S01]  /*5e60*/  ISETP.GE.AND P5, PT, R3, RZ, PT ;  /* 0x000000ff0300720c */ /* 0x000fe20003fa6270 */
[--C-:B------:R-:W-:Y:S01]  /*5e70*/  @!P3 IMAD.IADD R6, R6, 0x1, -R15.reuse ;  /* 0x000000010606b824 */ /* 0x100fe200078e0a0f */
[C---:B------:R-:W-:Y:S01]  /*5e80*/  ISETP.GT.U32.AND P3, PT, R15.reuse, R20, PT ;  /* 0x000000140f00720c */ /* 0x040fe20003f64070 */
[----:B------:R-:W-:Y:S01]  /*5e90*/  IMAD.MOV R3, RZ, RZ, -R14 ;  /* 0x000000ffff037224 */ /* 0x000fe200078e0a0e */
[----:B------:R-:W-:Y:S01]  /*5ea0*/  IABS R14, R12 ;  /* 0x0000000c000e7213 */ /* 0x000fe20000000000 */
[----:B------:R-:W-:Y:S01]  /*5eb0*/  @!P4 IMAD.IADD R8, R8, 0x1, -R15 ;  /* 0x000000010808c824 */ /* 0x000fe200078e0a0f */
[----:B------:R-:W-:Y:S01]  /*5ec0*/  ISETP.GT.U32.AND P4, PT, R15, R11, PT ;  /* 0x0000000b0f00720c */ /* 0x000fe20003f84070 */
[----:B------:R-:W-:-:S02]  /*5ed0*/  @!P6 IMAD.MOV R21, RZ, RZ, -R21 ;  /* 0x000000ffff15e224 */ /* 0x000fc400078e0a15 */
[C---:B------:R-:W-:Y:S01]  /*5ee0*/  IMAD R3, R15.reuse, R3, R16 ;  /* 0x000000030f037224 */ /* 0x040fe200078e0210 */
[C---:B------:R-:W-:Y:S01]  /*5ef0*/  ISETP.GT.U32.AND P6, PT, R15.reuse, R8, PT ;  /* 0x000000080f00720c */ /* 0x040fe20003fc4070 */
[----:B------:R-:W-:Y:S01]  /*5f00*/  @!P0 IMAD.MOV R0, RZ, RZ, -R0 ;  /* 0x000000ffff008224 */ /* 0x000fe200078e0a00 */
[----:B------:R-:W-:Y:S01]  /*5f10*/  STL [R1+0x17c], R21 ;  /* 0x00017c1501007387 */ /* 0x000fe20000100800 */
[----:B------:R-:W-:Y:S01]  /*5f20*/  @!P2 IMAD.MOV R6, RZ, RZ, -R6 ;  /* 0x000000ffff06a224 */ /* 0x000fe200078e0a06 */
[----:B------:R-:W-:Y:S01]  /*5f30*/  ISETP.GT.U32.AND P0, PT, R15, R3, PT ;  /* 0x000000030f00720c */ /* 0x000fe20003f04070 */
[--C-:B------:R-:W-:Y:S01]  /*5f40*/  @!P3 IMAD.IADD R20, R20, 0x1, -R15.reuse ;  /* 0x000000011414b824 */ /* 0x100fe200078e0a0f */
[----:B------:R0:W-:Y:S01]  /*5f50*/  STL [R1+0x16c], R2 ;  /* 0x00016c0201007387 */ /* 0x0001e20000100800 */
[----:B------:R-:W-:Y:S02]  /*5f60*/  ISETP.GE.AND P3, PT, R4, RZ, PT ;  /* 0x000000ff0400720c */ /* 0x000fe40003f66270 */
[----:B------:R-:W-:Y:S01]  /*5f70*/  @!P4 IMAD.IADD R11, R11, 0x1, -R15 ;  /* 0x000000010b0bc824 */ /* 0x000fe200078e0a0f */
[----:B------:R1:W-:Y:S01]  /*5f80*/  STL [R1+0x164], R0 ;  /* 0x0001640001007387 */ /* 0x0003e20000100800 */
[----:B------:R-:W-:-:S02]  /*5f90*/  ISETP.GT.U32.AND P2, PT, R15, R20, PT ;  /* 0x000000140f00720c */ /* 0x000fc40003f44070 */
[--C-:B------:R-:W-:Y:S01]  /*5fa0*/  @!P6 IMAD.IADD R8, R8, 0x1, -R15.reuse ;  /* 0x000000010808e824 */ /* 0x100fe200078e0a0f */
[----:B------:R-:W-:Y:S01]  /*5fb0*/  IABS R4, R4 ;  /* 0x0000000400047213 */ /* 0x000fe20000000000 */
[----:B0-----:R-:W-:Y:S01]  /*5fc0*/  IMAD.MOV.U32 R2, RZ, RZ, R10 ;  /* 0x000000ffff027224 */ /* 0x001fe200078e000a */
[----:B------:R-:W-:Y:S01]  /*5fd0*/  ISETP.GE.AND P4, PT, R7, RZ, PT ;  /* 0x000000ff0700720c */ /* 0x000fe20003f86270 */
[--C-:B------:R-:W-:Y:S01]  /*5fe0*/  @!P0 IMAD.IADD R3, R3, 0x1, -R15.reuse ;  /* 0x0000000103038824 */ /* 0x100fe200078e0a0f */
[----:B------:R-:W-:Y:S01]  /*5ff0*/  ISETP.GE.AND P6, PT, R9, RZ, PT ;  /* 0x000000ff0900720c */ /* 0x000fe20003fc6270 */
[----:B------:R-:W-:Y:S01]  /*6000*/  @!P1 IMAD.MOV R2, RZ, RZ, -R2 ;  /* 0x000000ffff029224 */ /* 0x000fe200078e0a02 */
[----:B------:R-:W-:Y:S01]  /*6010*/  ISETP.GE.AND P1, PT, R13, RZ, PT ;  /* 0x000000ff0d00720c */ /* 0x000fe20003f26270 */
[----:B-1----:R-:W-:Y:S01]  /*6020*/  IMAD.HI.U32 R0, R19, R14, RZ ;  /* 0x0000000e13007227 */ /* 0x002fe200078e00ff */
[----:B------:R-:W-:Y:S02]  /*6030*/  ISETP.GT.U32.AND P0, PT, R15, R3, PT ;  /* 0x000000030f00720c */ /* 0x000fe40003f04070 */
[----:B------:R0:W-:Y:S01]  /*6040*/  STL [R1+0x160], R2 ;  /* 0x0001600201007387 */ /* 0x0001e20000100800 */
[----:B------:R-:W-:Y:S01]  /*6050*/  IMAD.MOV R0, RZ, RZ, -R0 ;  /* 0x000000ffff007224 */ /* 0x000fe200078e0a00 */
[C---:B------:R-:W-:Y:S01]  /*6060*/  LOP3.LUT R9, R17.reuse, 0x32, RZ, 0xfc, !PT ;  /* 0x0000003211097812 */ /* 0x040fe200078efcff */
[----:B------:R-:W-:Y:S01]  /*6070*/  @!P2 IMAD.IADD R20, R20, 0x1, -R15 ;  /* 0x000000011414a824 */ /* 0x000fe200078e0a0f */
[----:B------:R-:W-:Y:S01]  /*6080*/  LOP3.LUT R13, R17, 0x2e, RZ, 0xfc, !PT ;  /* 0x0000002e110d7812 */ /* 0x000fe200078efcff */
[----:B------:R-:W-:Y:S01]  /*6090*/  IMAD R14, R15, R0, R14 ;  /* 0x000000000f0e7224 */ /* 0x000fe200078e020e */
[----:B------:R-:W-:-:S02]  /*60a0*/  LOP3.LUT R0, R17, 0x36, RZ, 0xfc, !PT ;  /* 0x0000003611007812 */ /* 0x000fc400078efcff */
[----:B------:R-:W-:Y:S01]  /*60b0*/  IABS R7, R9 ;  /* 0x0000000900077213 */ /* 0x000fe20000000000 */
[----:B0-----:R-:W-:Y:S01]  /*60c0*/  IMAD.MOV.U32 R2, RZ, RZ, R11 ;  /* 0x000000ffff027224 */ /* 0x001fe200078e000b */
[----:B------:R-:W-:Y:S01]  /*60d0*/  ISETP.GT.U32.AND P2, PT, R15, R14, PT ;  /* 0x0000000e0f00720c */ /* 0x000fe20003f44070 */
[----:B------:R-:W-:Y:S01]  /*60e0*/  @!P0 IMAD.IADD R3, R3, 0x1, -R15 ;  /* 0x0000000103038824 */ /* 0x000fe200078e0a0f */
[----:B------:R-:W-:Y:S01]  /*60f0*/  ISETP.GE.AND P0, PT, R5, RZ, PT ;  /* 0x000000ff0500720c */ /* 0x000fe20003f06270 */
[----:B------:R-:W-:Y:S01]  /*6100*/  @!P5 IMAD.MOV R2, RZ, RZ, -R2 ;  /* 0x000000ffff02d224 */ /* 0x000fe200078e0a02 */
[----:B------:R-:W-:Y:S02]  /*6110*/  ISETP.GE.AND P5, PT, R12, RZ, PT ;  /* 0x000000ff0c00720c */ /* 0x000fe40003fa6270 */
[----:B------:R-:W-:Y:S02]  /*6120*/  IABS R5, R5 ;  /* 0x0000000500057213 */ /* 0x000fe40000000000 */
[----:B------:R0:W-:Y:S01]  /*6130*/  STL [R1+0x124], R2 ;  /* 0x0001240201007387 */ /* 0x0001e20000100800 */
[----:B------:R-:W-:-:S02]  /*6140*/  LOP3.LUT R12, R17, 0x30, RZ, 0xfc, !PT ;  /* 0x00000030110c7812 */ /* 0x000fc400078efcff */
[----:B------:R-:W-:Y:S01]  /*6150*/  IABS R21, R29 ;  /* 0x0000001d00157213 */ /* 0x000fe20000000000 */
[----:B------:R1:W-:Y:S01]  /*6160*/  STL [R1+0x104], R6 ;  /* 0x0001040601007387 */ /* 0x0003e20000100800 */
[----:B------:R-:W-:Y:S02]  /*6170*/  @!P2 IMAD.IADD R14, R14, 0x1, -R15 ;  /* 0x000000010e0ea824 */ /* 0x000fe400078e0a0f */
[----:B0-----:R-:W-:Y:S01]  /*6180*/  IMAD.MOV.U32 R2, RZ, RZ, R8 ;  /* 0x000000ffff027224 */ /* 0x001fe200078e0008 */
[----:B------:R-:W-:-:S03]  /*6190*/  IABS R8, R12 ;  /* 0x0000000c00087213 */ /* 0x000fc60000000000 */
[----:B------:R-:W-:Y:S01]  /*61a0*/  @!P1 IMAD.MOV R2, RZ, RZ, -R2 ;  /* 0x000000ffff029224 */ /* 0x000fe200078e0a02 */
[----:B------:R-:W-:Y:S02]  /*61b0*/  ISETP.GE.AND P1, PT, R0, RZ, PT ;  /* 0x000000ff0000720c */ /* 0x000fe40003f26270 */
[----:B-1----:R-:W-:Y:S01]  /*61c0*/  IABS R6, R0 ;  /* 0x0000000000067213 */ /* 0x002fe20000000000 */
[----:B------:R-:W-:Y:S01]  /*61d0*/  IMAD.MOV.U32 R0, RZ, RZ, R4 ;  /* 0x000000ffff007224 */ /* 0x000fe200078e0004 */
[----:B------:R0:W-:Y:S03]  /*61e0*/  STL [R1+0x4], R2 ;  /* 0x0000040201007387 */ /* 0x0001e60000100800 */
[----:B------:R-:W-:-:S04]  /*61f0*/  IMAD.HI.U32 R11, R19, R0, RZ ;  /* 0x00000000130b7227 */ /* 0x000fc800078e00ff */
[----:B------:R-:W-:Y:S02]  /*6200*/  IMAD.MOV.U32 R4, RZ, RZ, R6 ;  /* 0x000000ffff047224 */ /* 0x000fe400078e0006 */
[----:B------:R-:W-:Y:S02]  /*6210*/  IMAD.MOV R11, RZ, RZ, -R11 ;  /* 0x000000ffff0b7224 */ /* 0x000fe400078e0a0b */
[----:B0-----:R-:W-:Y:S02]  /*6220*/  IMAD.MOV.U32 R2, RZ, RZ, R3 ;  /* 0x000000ffff027224 */ /* 0x001fe400078e0003 */
[----:B------:R-:W-:-:S04]  /*6230*/  IMAD.HI.U32 R10, R19, R4, RZ ;  /* 0x00000004130a7227 */ /* 0x000fc800078e00ff */
[----:B------:R-:W-:Y:S01]  /*6240*/  IMAD R0, R15, R11, R0 ;  /* 0x0000000b0f007224 */ /* 0x000fe200078e0200 */
[----:B------:R-:W-:Y:S01]  /*6250*/  LOP3.LUT R11, R17, 0x2a, RZ, 0xfc, !PT ;  /* 0x0000002a110b7812 */ /* 0x000fe200078efcff */
[----:B------:R-:W-:Y:S01]  /*6260*/  @!P4 IMAD.MOV R2, RZ, RZ, -R2 ;  /* 0x000000ffff02c224 */ /* 0x000fe200078e0a02 */
[C---:B------:R-:W-:Y:S01]  /*6270*/  ISETP.GT.U32.AND P4, PT, R15.reuse, R14, PT ;  /* 0x0000000e0f00720c */ /* 0x040fe20003f84070 */
[----:B------:R-:W-:Y:S01]  /*6280*/  IMAD.MOV R10, RZ, RZ, -R10 ;  /* 0x000000ffff0a7224 */ /* 0x000fe200078e0a0a */
[----:B------:R-:W-:Y:S01]  /*6290*/  ISETP.GT.U32.AND P2, PT, R15, R0, PT ;  /* 0x000000000f00720c */ /* 0x000fe20003f44070 */
[----:B------:R-:W-:Y:S01]  /*62a0*/  IMAD.HI.U32 R6, R19, R5, RZ ;  /* 0x0000000513067227 */ /* 0x000fe200078e00ff */
[----:B------:R0:W-:Y:S03]  /*62b0*/  STL [R1], R2 ;  /* 0x0000000201007387 */ /* 0x0001e60000100800 */
[----:B------:R-:W-:-:S02]  /*62c0*/  IMAD R4, R15, R10, R4 ;  /* 0x0000000a0f047224 */ /* 0x000fc400078e0204 */
[----:B------:R-:W-:-:S04]  /*62d0*/  IMAD.HI.U32 R10, R19, R7, RZ ;  /* 0x00000007130a7227 */ /* 0x000fc800078e00ff */
[----:B------:R-:W-:Y:S02]  /*62e0*/  IMAD.MOV R10, RZ, RZ, -R10 ;  /* 0x000000ffff0a7224 */ /* 0x000fe400078e0a0a */
[----:B0-----:R-:W-:Y:S02]  /*62f0*/  IMAD.MOV.U32 R2, RZ, RZ, R20 ;  /* 0x000000ffff027224 */ /* 0x001fe400078e0014 */
[----:B------:R-:W-:Y:S02]  /*6300*/  @!P4 IMAD.IADD R14, R14, 0x1, -R15 ;  /* 0x000000010e0ec824 */ /* 0x000fe400078e0a0f */
[----:B------:R-:W-:Y:S01]  /*6310*/  @!P6 IMAD.MOV R2, RZ, RZ, -R2 ;  /* 0x000000ffff02e224 */ /* 0x000fe200078e0a02 */
[C---:B------:R-:W-:Y:S01]  /*6320*/  ISETP.GT.U32.AND P6, PT, R15.reuse, R4, PT ;  /* 0x000000040f00720c */ /* 0x040fe20003fc4070 */
[----:B------:R-:W-:Y:S01]  /*6330*/  IMAD R7, R15, R10, R7 ;  /* 0x0000000a0f077224 */ /* 0x000fe200078e0207 */
[----:B------:R-:W-:Y:S01]  /*6340*/  LOP3.LUT R10, R17, 0x2c, RZ, 0xfc, !PT ;  /* 0x0000002c110a7812 */ /* 0x000fe200078efcff */
[----:B------:R-:W-:Y:S01]  /*6350*/  @!P2 IMAD.IADD R0, R0, 0x1, -R15 ;  /* 0x000000010000a824 */ /* 0x000fe200078e0a0f */
[----:B------:R-:W-:Y:S01]  /*6360*/  STL [R1+0x100], R2 ;  /* 0x0001000201007387 */ /* 0x000fe20000100800 */
[----:B------:R-:W-:Y:S01]  /*6370*/  IMAD.MOV.U32 R28, RZ, RZ, R14 ;  /* 0x000000ffff1c7224 */ /* 0x000fe200078e000e */
[----:B------:R-:W-:Y:S01]  /*6380*/  IABS R16, R10 ;  /* 0x0000000a00107213 */ /* 0x000fe20000000000 */
[----:B------:R-:W-:Y:S01]  /*6390*/  IMAD.MOV R6, RZ, RZ, -R6 ;  /* 0x000000ffff067224 */ /* 0x000fe200078e0a06 */
[C---:B------:R-:W-:Y:S01]  /*63a0*/  ISETP.GT.U32.AND P2, PT, R15.reuse, R0, PT ;  /* 0x000000000f00720c */ /* 0x040fe20003f44070 */
[----:B------:R-:W-:Y:S01]  /*63b0*/  @!P5 IMAD.MOV R28, RZ, RZ, -R28 ;  /* 0x000000ffff1cd224 */ /* 0x000fe200078e0a1c */
[C---:B------:R-:W-:Y:S01]  /*63c0*/  ISETP.GT.U32.AND P5, PT, R15.reuse, R7, PT ;  /* 0x000000070f00720c */ /* 0x040fe20003fa4070 */
[----:B------:R-:W-:Y:S01]  /*63d0*/  IMAD R5, R15, R6, R5 ;  /* 0x000000060f057224 */ /* 0x000fe200078e0205 */
[----:B------:R-:W-:Y:S01]  /*63e0*/  IABS R6, R13 ;  /* 0x0000000d00067213 */ /* 0x000fe20000000000 */
[----:B------:R-:W-:Y:S01]  /*63f0*/  @!P6 IMAD.IADD R4, R4, 0x1, -R15 ;  /* 0x000000010404e824 */ /* 0x000fe200078e0a0f */
[----:B------:R0:W-:Y:S01]  /*6400*/  STL [R1+0xde0], R28 ;  /* 0x000de01c01007387 */ /* 0x0001e20000100800 */
[----:B------:R-:W-:Y:S01]  /*6410*/  IMAD.HI.U32 R3, R19, R8, RZ ;  /* 0x0000000813037227 */ /* 0x000fe200078e00ff */
[----:B------:R-:W-:-:S02]  /*6420*/  ISETP.GT.U32.AND P4, PT, R15, R5, PT ;  /* 0x000000050f00720c */ /* 0x000fc40003f84070 */
[----:B------:R-:W-:Y:S01]  /*6430*/  ISETP.GT.U32.AND P6, PT, R15, R4, PT ;  /* 0x000000040f00720c */ /* 0x000fe20003fc4070 */
[----:B------:R-:W-:Y:S02]  /*6440*/  IMAD.MOV R3, RZ, RZ, -R3 ;  /* 0x000000ffff037224 */ /* 0x000fe400078e0a03 */
[----:B------:R-:W-:Y:S01]  /*6450*/  IMAD.HI.U32 R18, R19, R6, RZ ;  /* 0x0000000613127227 */ /* 0x000fe200078e00ff */
[----:B0-----:R-:W-:-:S03]  /*6460*/  LOP3.LUT R28, R17, 0x10, RZ, 0xfc, !PT ;  /* 0x00000010111c7812 */ /* 0x001fc600078efcff */
[C---:B------:R-:W-:Y:S01]  /*6470*/  IMAD R8, R15.reuse, R3, R8 ;  /* 0x000000030f087224 */ /* 0x040fe200078e0208 */
[----:B------:R-:W-:Y:S01]  /*6480*/  IABS R3, R11 ;  /* 0x0000000b00037213 */ /* 0x000fe20000000000 */
[----:B------:R-:W-:Y:S02]  /*6490*/  IMAD.MOV R18, RZ, RZ, -R18 ;  /* 0x000000ffff127224 */ /* 0x000fe400078e0a12 */
[--C-:B------:R-:W-:Y:S01]  /*64a0*/  @!P2 IMAD.IADD R0, R0, 0x1, -R15.reuse ;  /* 0x000000010000a824 */ /* 0x100fe200078e0a0f */
[----:B------:R-:W-:Y:S01]  /*64b0*/  ISETP.GT.U32.AND P2, PT, R15, R8, PT ;  /* 0x000000080f00720c */ /* 0x000fe20003f44070 */
[----:B------:R-:W-:Y:S01]  /*64c0*/  @!P5 IMAD.IADD R7, R7, 0x1, -R15 ;  /* 0x000000010707d824 */ /* 0x000fe200078e0a0f */
[----:B------:R-:W-:Y:S01]  /*64d0*/  ISETP.GE.AND P5, PT, R9, RZ, PT ;  /* 0x000000ff0900720c */ /* 0x000fe20003fa6270 */
[----:B------:R-:W-:Y:S02]  /*64e0*/  IMAD.MOV.U32 R14, RZ, RZ, R16 ;  /* 0x000000ffff0e7224 */ /* 0x000fe400078e0010 */
[----:B------:R-:W-:-:S02]  /*64f0*/  IMAD R6, R15, R18, R6 ;  /* 0x000000120f067224 */ /* 0x000fc400078e0206 */
[----:B------:R-:W-:Y:S01]  /*6500*/  @!P3 IMAD.MOV R0, RZ, RZ, -R0 ;  /* 0x000000ffff00b224 */ /* 0x000fe200078e0a00 */
[----:B------:R-:W-:Y:S01]  /*6510*/  ISETP.GT.U32.AND P3, PT, R15, R7, PT ;  /* 0x000000070f00720c */ /* 0x000fe20003f64070 */
[----:B------:R-:W-:-:S03]  /*6520*/  IMAD.HI.U32 R16, R19, R14, RZ ;  /* 0x0000000e13107227 */ /* 0x000fc600078e00ff */
[----:B------:R0:W-:Y:S01]  /*6530*/  STL [R1+0xde4], R0 ;  /* 0x000de40001007387 */ /* 0x0001e20000100800 */
[----:B------:R-:W-:Y:S01]  /*6540*/  @!P6 IMAD.IADD R4, R4, 0x1, -R15 ;  /* 0x000000010404e824 */ /* 0x000fe200078e0a0f */
[----:B------:R-:W-:Y:S01]  /*6550*/  ISETP.GT.U32.AND P6, PT, R15, R6, PT ;  /* 0x000000060f00720c */ /* 0x000fe20003fc4070 */
[----:B------:R-:W-:-:S04]  /*6560*/  IMAD.HI.U32 R18, R19, R3, RZ ;  /* 0x0000000313127227 */ /* 0x000fc800078e00ff */
[----:B------:R-:W-:Y:S02]  /*6570*/  IMAD.MOV R16, RZ, RZ, -R16 ;  /* 0x000000ffff107224 */ /* 0x000fe400078e0a10 */
[----:B------:R-:W-:Y:S02]  /*6580*/  IMAD.MOV R18, RZ, RZ, -R18 ;  /* 0x000000ffff127224 */ /* 0x000fe400078e0a12 */
[----:B------:R-:W-:Y:S02]  /*6590*/  IMAD R9, R15, R16, R14 ;  /* 0x000000100f097224 */ /* 0x000fe400078e020e */
[--C-:B------:R-:W-:Y:S02]  /*65a0*/  @!P4 IMAD.IADD R5, R5, 0x1, -R15.reuse ;  /* 0x000000010505c824 */ /* 0x100fe400078e0a0f */
[----:B------:R-:W-:Y:S01]  /*65b0*/  @!P2 IMAD.IADD R8, R8, 0x1, -R15 ;  /* 0x000000010808a824 */ /* 0x000fe200078e0a0f */
[----:B------:R-:W-:Y:S01]  /*65c0*/  ISETP.GE.AND P2, PT, R13, RZ, PT ;  /* 0x000000ff0d00720c */ /* 0x000fe20003f46270 */
[C---:B------:R-:W-:Y:S01]  /*65d0*/  IMAD R3, R15.reuse, R18, R3 ;  /* 0x000000120f037224 */ /* 0x040fe200078e0203 */
[----:B------:R-:W-:Y:S01]  /*65e0*/  ISETP.GT.U32.AND P4, PT, R15, R5, PT ;  /* 0x000000050f00720c */ /* 0x000fe20003f84070 */
[--C-:B------:R-:W-:Y:S01]  /*65f0*/  @!P3 IMAD.IADD R7, R7, 0x1, -R15.reuse ;  /* 0x000000010707b824 */ /* 0x100fe200078e0a0f */
[C---:B------:R-:W-:Y:S01]  /*6600*/  ISETP.GT.U32.AND P3, PT, R15.reuse, R9, PT ;  /* 0x000000090f00720c */ /* 0x040fe20003f64070 */
[----:B------:R-:W-:Y:S01]  /*6610*/  @!P6 IMAD.IADD R6, R6, 0x1, -R15 ;  /* 0x000000010606e824 */ /* 0x000fe200078e0a0f */
[C---:B------:R-:W-:Y:S01]  /*6620*/  ISETP.GT.U32.AND P6, PT, R15.reuse, R8, PT ;  /* 0x000000080f00720c */ /* 0x040fe20003fc4070 */
[----:B------:R-:W-:Y:S01]  /*6630*/  @!P5 IMAD.MOV R7, RZ, RZ, -R7 ;  /* 0x000000ffff07d224 */ /* 0x000fe200078e0a07 */
[----:B------:R-:W-:Y:S01]  /*6640*/  ISETP.GT.U32.AND P5, PT, R15, R3, PT ;  /* 0x000000030f00720c */ /* 0x000fe20003fa4070 */
[----:B------:R-:W-:Y:S01]  /*6650*/  @!P1 IMAD.MOV R4, RZ, RZ, -R4 ;  /* 0x000000ffff049224 */ /* 0x000fe200078e0a04 */
[----:B------:R-:W-:-:S02]  /*6660*/  LOP3.LUT R13, R17, 0x28, RZ, 0xfc, !PT ;  /* 0x00000028110d7812 */ /* 0x000fc400078efcff */
[----:B------:R-:W-:Y:S02]  /*6670*/  ISETP.GT.U32.AND P1, PT, R15, R6, PT ;  /* 0x000000060f00720c */ /* 0x000fe40003f24070 */
[----:B------:R-:W-:Y:S01]  /*6680*/  IABS R14, R13 ;  /* 0x0000000d000e7213 */ /* 0x000fe20000000000 */
[--C-:B------:R-:W-:Y:S01]  /*6690*/  @!P4 IMAD.IADD R5, R5, 0x1, -R15.reuse ;  /* 0x000000010505c824 */ /* 0x100fe200078e0a0f */
[----:B------:R-:W-:Y:S01]  /*66a0*/  ISETP.GE.AND P4, PT, R12, RZ, PT ;  /* 0x000000ff0c00720c */ /* 0x000fe20003f86270 */
[--C-:B------:R-:W-:Y:S01]  /*66b0*/  @!P3 IMAD.IADD R9, R9, 0x1, -R15.reuse ;  /* 0x000000010909b824 */ /* 0x100fe200078e0a0f */
[----:B------:R-:W-:Y:S01]  /*66c0*/  LOP3.LUT R12, R17, 0x26, RZ, 0xfc, !PT ;  /* 0x00000026110c7812 */ /* 0x000fe200078efcff */
[--C-:B------:R-:W-:Y:S01]  /*66d0*/  @!P6 IMAD.IADD R8, R8, 0x1, -R15.reuse ;  /* 0x000000010808e824 */ /* 0x100fe200078e0a0f */
[----:B------:R-:W-:Y:S01]  /*66e0*/  ISETP.GE.AND P6, PT, R11, RZ, PT ;  /* 0x000000ff0b00720c */ /* 0x000fe20003fc6270 */
[----:B------:R-:W-:Y:S01]  /*66f0*/  @!P5 IMAD.IADD R3, R3, 0x1, -R15 ;  /* 0x000000010303d824 */ /* 0x000fe200078e0a0f */
[----:B------:R-:W-:Y:S01]  /*6700*/  ISETP.GT.U32.AND P5, PT, R15, R9, PT ;  /* 0x000000090f00720c */ /* 0x000fe20003fa4070 */
[----:B------:R-:W-:Y:S01]  /*6710*/  IMAD.HI.U32 R11, R19, R14, RZ ;  /* 0x0000000e130b7227 */ /* 0x000fe200078e00ff */
[----:B------:R-:W-:Y:S01]  /*6720*/  ISETP.GE.AND P3, PT, R12, RZ, PT ;  /* 0x000000ff0c00720c */ /* 0x000fe20003f66270 */
[----:B------:R-:W-:Y:S02]  /*6730*/  STL [R1+0xde8], R4 ;  /* 0x000de80401007387 */ /* 0x000fe40000100800 */
[----:B------:R-:W-:-:S02]  /*6740*/  IMAD.MOV R11, RZ, RZ, -R11 ;  /* 0x000000ffff0b7224 */ /* 0x000fc400078e0a0b */
[----:B------:R-:W-:Y:S02]  /*6750*/  IMAD.MOV.U32 R2, RZ, RZ, R8 ;  /* 0x000000ffff027224 */ /* 0x000fe400078e0008 */
[----:B------:R-:W-:Y:S01]  /*6760*/  IMAD R8, R15, R11, R14 ;  /* 0x0000000b0f087224 */ /* 0x000fe200078e020e */
[----:B------:R-:W-:Y:S01]  /*6770*/  LOP3.LUT R14, R17, 0x22, RZ, 0xfc, !PT ;  /* 0x00000022110e7812 */ /* 0x000fe200078efcff */
[----:B------:R-:W-:Y:S01]  /*6780*/  @!P4 IMAD.MOV R2, RZ, RZ, -R2 ;  /* 0x000000ffff02c224 */ /* 0x000fe200078e0a02 */
[----:B------:R-:W-:Y:S01]  /*6790*/  ISETP.GT.U32.AND P4, PT, R15, R3, PT ;  /* 0x000000030f00720c */ /* 0x000fe20003f84070 */
[----:B------:R-:W-:Y:S01]  /*67a0*/  @!P0 IMAD.MOV R5, RZ, RZ, -R5 ;  /* 0x000000ffff058224 */ /* 0x000fe200078e0a05 */
[----:B------:R-:W-:Y:S01]  /*67b0*/  ISETP.GE.AND P0, PT, R10, RZ, PT ;  /* 0x000000ff0a00720c */ /* 0x000fe20003f06270 */
[--C-:B------:R-:W-:Y:S01]  /*67c0*/  @!P5 IMAD.IADD R9, R9, 0x1, -R15.reuse ;  /* 0x000000010909d824 */ /* 0x100fe200078e0a0f */
[----:B------:R-:W-:Y:S01]  /*67d0*/  ISETP.GT.U32.AND P5, PT, R15, R8, PT ;  /* 0x000000080f00720c */ /* 0x000fe20003fa4070 */
[----:B------:R-:W-:Y:S01]  /*67e0*/  @!P1 IMAD.IADD R6, R6, 0x1, -R15 ;  /* 0x0000000106069824 */ /* 0x000fe200078e0a0f */
[----:B------:R-:W-:Y:S01]  /*67f0*/  IABS R10, R12 ;  /* 0x0000000c000a7213 */ /* 0x000fe20000000000 */
[----:B------:R-:W-:Y:S01]  /*6800*/  STL [R1+0xdec], R5 ;  /* 0x000dec0501007387 */ /* 0x000fe20000100800 */
[----:B------:R-:W-:Y:S01]  /*6810*/  ISETP.GE.AND P1, PT, R13, RZ, PT ;  /* 0x000000ff0d00720c */ /* 0x000fe20003f26270 */
[----:B------:R-:W-:Y:S01]  /*6820*/  IMAD.MOV.U32 R20, RZ, RZ, R6 ;  /* 0x000000ffff147224 */ /* 0x000fe200078e0006 */
[----:B------:R-:W-:Y:S01]  /*6830*/  LOP3.LUT R12, R17, 0x24, RZ, 0xfc, !PT ;  /* 0x00000024110c7812 */ /* 0x000fe200078efcff */
[----:B------:R-:W-:Y:S01]  /*6840*/  IMAD.HI.U32 R13, R19, R10, RZ ;  /* 0x0000000a130d7227 */ /* 0x000fe200078e00ff */
[----:B------:R-:W-:Y:S01]  /*6850*/  STL [R1+0xdf0], R7 ;  /* 0x000df00701007387 */ /* 0x000fe20000100800 */
[----:B------:R-:W-:-:S02]  /*6860*/  LOP3.LUT R6, R17, 0x20, RZ, 0xfc, !PT ;  /* 0x0000002011067812 */ /* 0x000fc400078efcff */
[----:B------:R-:W-:Y:S01]  /*6870*/  IMAD.MOV R13, RZ, RZ, -R13 ;  /* 0x000000ffff0d7224 */ /* 0x000fe200078e0a0d */
[----:B------:R1:W-:Y:S01]  /*6880*/  STL [R1+0xdf4], R2 ;  /* 0x000df40201007387 */ /* 0x0003e20000100800 */
[--C-:B------:R-:W-:Y:S01]  /*6890*/  @!P4 IMAD.IADD R3, R3, 0x1, -R15.reuse ;  /* 0x000000010303c824 */ /* 0x100fe200078e0a0f */
[----:B------:R-:W-:Y:S01]  /*68a0*/  ISETP.GE.AND P4, PT, R14, RZ, PT ;  /* 0x000000ff0e00720c */ /* 0x000fe20003f86270 */
[----:B------:R-:W-:Y:S01]  /*68b0*/  @!P2 IMAD.MOV R20, RZ, RZ, -R20 ;  /* 0x000000ffff14a224 */ /* 0x000fe200078e0a14 */
[----:B------:R-:W-:Y:S01]  /*68c0*/  ISETP.GE.AND P2, PT, R12, RZ, PT ;  /* 0x000000ff0c00720c */ /* 0x000fe20003f46270 */
[----:B------:R-:W-:Y:S01]  /*68d0*/  @!P5 IMAD.IADD R8, R8, 0x1, -R15 ;  /* 0x000000010808d824 */ /* 0x000fe200078e0a0f */
[----:B------:R-:W-:Y:S01]  /*68e0*/  IABS R12, R12 ;  /* 0x0000000c000c7213 */ /* 0x000fe20000000000 */
[C---:B------:R-:W-:Y:S01]  /*68f0*/  IMAD R11, R15.reuse, R13, R10 ;  /* 0x0000000d0f0b7224 */ /* 0x040fe200078e020a */
[----:B------:R-:W-:Y:S01]  /*6900*/  IABS R14, R14 ;  /* 0x0000000e000e7213 */ /* 0x000fe20000000000 */
[----:B0-----:R-:W-:Y:S01]  /*6910*/  IMAD.MOV.U32 R0, RZ, RZ, R3 ;  /* 0x000000ffff007224 */ /* 0x001fe200078e0003 */
[----:B------:R-:W-:Y:S01]  /*6920*/  ISETP.GT.U32.AND P5, PT, R15, R8, PT ;  /* 0x000000080f00720c */ /* 0x000fe20003fa4070 */
[----:B-1----:R-:W-:Y:S01]  /*6930*/  IMAD.MOV.U32 R2, RZ, RZ, R9 ;  /* 0x000000ffff027224 */ /* 0x002fe200078e0009 */
[----:B------:R-:W-:Y:S01]  /*6940*/  LOP3.LUT R10, R17, 0x1e, RZ, 0xfc, !PT ;  /* 0x0000001e110a7812 */ /* 0x000fe200078efcff */
[----:B------:R-:W-:Y:S01]  /*6950*/  @!P6 IMAD.MOV R0, RZ, RZ, -R0 ;  /* 0x000000ffff00e224 */ /* 0x000fe200078e0a00 */
[----:B------:R-:W-:Y:S01]  /*6960*/  ISETP.GT.U32.AND P6, PT, R15, R11, PT ;  /* 0x0000000b0f00720c */ /* 0x000fe20003fc4070 */
[----:B------:R-:W-:Y:S01]  /*6970*/  IMAD.HI.U32 R9, R19, R12, RZ ;  /* 0x0000000c13097227 */ /* 0x000fe200078e00ff */
[----:B------:R0:W-:Y:S01]  /*6980*/  STL [R1+0x28], R20 ;  /* 0x0000281401007387 */ /* 0x0001e20000100800 */
[----:B------:R-:W-:-:S02]  /*6990*/  IABS R18, R10 ;  /* 0x0000000a00127213 */ /* 0x000fc40000000000 */
[----:B------:R-:W-:Y:S01]  /*69a0*/  IMAD.MOV R9, RZ, RZ, -R9 ;  /* 0x000000ffff097224 */ /* 0x000fe200078e0a09 */
[----:B------:R-:W-:Y:S01]  /*69b0*/  LOP3.LUT R4, R17, 0x18, RZ, 0xfc, !PT ;  /* 0x0000001811047812 */ /* 0x000fe200078efcff */
[----:B------:R-:W-:Y:S01]  /*69c0*/  @!P0 IMAD.MOV R2, RZ, RZ, -R2 ;  /* 0x000000ffff028224 */ /* 0x000fe200078e0a02 */
[----:B------:R-:W-:Y:S01]  /*69d0*/  ISETP.GE.AND P0, PT, R6, RZ, PT ;  /* 0x000000ff0600720c */ /* 0x000fe20003f06270 */
[----:B------:R-:W-:Y:S01]  /*69e0*/  IMAD R12, R15, R9, R12 ;  /* 0x000000090f0c7224 */ /* 0x000fe200078e020c */
[----:B------:R-:W-:Y:S01]  /*69f0*/  IABS R6, R6 ;  /* 0x0000000600067213 */ /* 0x000fe20000000000 */
[--C-:B------:R-:W-:Y:S01]  /*6a00*/  @!P5 IMAD.IADD R8, R8, 0x1, -R15.reuse ;  /* 0x000000010808d824 */ /* 0x100fe200078e0a0f */
[----:B------:R1:W-:Y:S01]  /*6a10*/  STL [R1+0x30], R2 ;  /* 0x0000300201007387 */ /* 0x0003e20000100800 */
[----:B------:R-:W-:Y:S01]  /*6a20*/  @!P6 IMAD.IADD R11, R11, 0x1, -R15 ;  /* 0x000000010b0be824 */ /* 0x000fe200078e0a0f */
[----:B------:R-:W-:Y:S01]  /*6a30*/  ISETP.GT.U32.AND P5, PT, R15, R12, PT ;  /* 0x0000000c0f00720c */ /* 0x000fe20003fa4070 */
[----:B------:R-:W-:Y:S01]  /*6a40*/  IMAD.HI.U32 R3, R19, R14, RZ ;  /* 0x0000000e13037227 */ /* 0x000fe200078e00ff */
[----:B------:R2:W-:Y:S01]  /*6a50*/  STL [R1+0x4c], R0 ;  /* 0x00004c0001007387 */ /* 0x0005e20000100800 */
[----:B0-----:R-:W-:-:S02]  /*6a60*/  IABS R20, R25 ;  /* 0x0000001900147213 */ /* 0x001fc40000000000 */
[----:B------:R-:W-:Y:S01]  /*6a70*/  ISETP.GT.U32.AND P6, PT, R15, R11, PT ;  /* 0x0000000b0f00720c */ /* 0x000fe20003fc4070 */
[----:B------:R-:W-:Y:S01]  /*6a80*/  IMAD.HI.U32 R16, R19, R6, RZ ;  /* 0x0000000613107227 */ /* 0x000fe200078e00ff */
[----:B------:R-:W-:Y:S02]  /*6a90*/  IABS R22, R4 ;  /* 0x0000000400167213 */ /* 0x000fe40000000000 */
[C---:B-1----:R-:W-:Y:S01]  /*6aa0*/  LOP3.LUT R2, R17.reuse, 0x16, RZ, 0xfc, !PT ;  /* 0x0000001611027812 */ /* 0x042fe200078efcff */
[----:B------:R-:W-:Y:S01]  /*6ab0*/  IMAD.MOV R3, RZ, RZ, -R3 ;  /* 0x000000ffff037224 */ /* 0x000fe200078e0a03 */
[C---:B------:R-:W-:Y:S01]  /*6ac0*/  LOP3.LUT R7, R17.reuse, 0xc, RZ, 0xfc, !PT ;  /* 0x0000000c11077812 */ /* 0x040fe200078efcff */
[----:B------:R-:W-:Y:S01]  /*6ad0*/  IMAD.MOV R16, RZ, RZ, -R16 ;  /* 0x000000ffff107224 */ /* 0x000fe200078e0a10 */
[----:B------:R-:W-:Y:S01]  /*6ae0*/  LOP3.LUT R5, R17, 0xa, RZ, 0xfc, !PT ;  /* 0x0000000a11057812 */ /* 0x000fe200078efcff */
[----:B------:R-:W-:Y:S02]  /*6af0*/  IMAD R14, R15, R3, R14 ;  /* 0x000000030f0e7224 */ /* 0x000fe400078e020e */
[----:B--2---:R-:W-:-:S02]  /*6b00*/  IMAD.MOV.U32 R0, RZ, RZ, R8 ;  /* 0x000000ffff007224 */ /* 0x004fc400078e0008 */
[--C-:B------:R-:W-:Y:S02]  /*6b10*/  @!P5 IMAD.IADD R12, R12, 0x1, -R15.reuse ;  /* 0x000000010c0cd824 */ /* 0x100fe400078e0a0f */
[C---:B------:R-:W-:Y:S02]  /*6b20*/  IMAD R16, R15.reuse, R16, R6 ;  /* 0x000000100f107224 */ /* 0x040fe400078e0206 */
[----:B------:R-:W-:Y:S01]  /*6b30*/  @!P1 IMAD.MOV R0, RZ, RZ, -R0 ;  /* 0x000000ffff009224 */ /* 0x000fe200078e0a00 */
[----:B------:R-:W-:Y:S01]  /*6b40*/  ISETP.GT.U32.AND P1, PT, R15, R14, PT ;  /* 0x0000000e0f00720c */ /* 0x000fe20003f24070 */
[----:B------:R-:W-:Y:S01]  /*6b50*/  @!P6 IMAD.IADD R11, R11, 0x1, -R15 ;  /* 0x000000010b0be824 */ /* 0x000fe200078e0a0f */
[----:B------:R-:W-:Y:S01]  /*6b60*/  ISETP.GT.U32.AND P5, PT, R15, R12, PT ;  /* 0x0000000c0f00720c */ /* 0x000fe20003fa4070 */
[----:B------:R-:W-:Y:S01]  /*6b70*/  IMAD.HI.U32 R9, R19, R18, RZ ;  /* 0x0000001213097227 */ /* 0x000fe200078e00ff */
[----:B------:R-:W-:Y:S01]  /*6b80*/  ISETP.GT.U32.AND P6, PT, R15, R16, PT ;  /* 0x000000100f00720c */ /* 0x000fe20003fc4070 */
[----:B------:R0:W-:Y:S02]  /*6b90*/  STL [R1+0x2c], R0 ;  /* 0x00002c0001007387 */ /* 0x0001e40000100800 */
[----:B------:R-:W-:-:S02]  /*6ba0*/  IMAD.HI.U32 R3, R19, R20, RZ ;  /* 0x0000001413037227 */ /* 0x000fc400078e00ff */
[----:B------:R-:W-:Y:S02]  /*6bb0*/  STL [R1+0x6c], R4 ;  /* 0x00006c0401007387 */ /* 0x000fe40000100800 */
[----:B------:R-:W-:Y:S02]  /*6bc0*/  IMAD.MOV R9, RZ, RZ, -R9 ;  /* 0x000000ffff097224 */ /* 0x000fe400078e0a09 */
[----:B------:R-:W-:Y:S01]  /*6bd0*/  IMAD.HI.U32 R8, R19, R21, RZ ;  /* 0x0000001513087227 */ /* 0x000fe200078e00ff */
[----:B------:R1:W-:Y:S01]  /*6be0*/  STL [R1+0x68], R2 ;  /* 0x0000680201007387 */ /* 0x0003e20000100800 */
[----:B0-----:R-:W-:Y:S02]  /*6bf0*/  LOP3.LUT R0, R17, 0x14, RZ, 0xfc, !PT ;  /* 0x0000001411007812 */ /* 0x001fe400078efcff */
[----:B------:R-:W-:Y:S02]  /*6c00*/  IMAD.MOV R3, RZ, RZ, -R3 ;  /* 0x000000ffff037224 */ /* 0x000fe400078e0a03 */
[C---:B------:R-:W-:Y:S01]  /*6c10*/  IMAD R18, R15.reuse, R9, R18 ;  /* 0x000000090f127224 */ /* 0x040fe200078e0212 */
[----:B------:R-:W-:Y:S01]  /*6c20*/  IABS R6, R0 ;  /* 0x0000000000067213 */ /* 0x000fe20000000000 */
[----:B------:R-:W-:Y:S01]  /*6c30*/  IMAD.MOV R8, RZ, RZ, -R8 ;  /* 0x000000ffff087224 */ /* 0x000fe200078e0a08 */
[----:B------:R0:W-:Y:S01]  /*6c40*/  STL [R1+0x64], R0 ;  /* 0x0000640001007387 */ /* 0x0001e20000100800 */
[----:B------:R-:W-:Y:S01]  /*6c50*/  IMAD R20, R15, R3, R20 ;  /* 0x000000030f147224 */ /* 0x000fe200078e0214 */
[----:B------:R-:W-:Y:S01]  /*6c60*/  IABS R3, R2 ;  /* 0x0000000200037213 */ /* 0x000fe20000000000 */
[--C-:B------:R-:W-:Y:S01]  /*6c70*/  @!P1 IMAD.IADD R14, R14, 0x1, -R15.reuse ;  /* 0x000000010e0e9824 */ /* 0x100fe200078e0a0f */
[----:B-1----:R-:W-:Y:S01]  /*6c80*/  LOP3.LUT R2, R17, 0x6, RZ, 0xfc, !PT ;  /* 0x0000000611027812 */ /* 0x002fe200078efcff */
[----:B------:R-:W-:Y:S01]  /*6c90*/  @!P5 IMAD.IADD R12, R12, 0x1, -R15 ;  /* 0x000000010c0cd824 */ /* 0x000fe200078e0a0f */
[C---:B------:R-:W-:Y:S01]  /*6ca0*/  ISETP.GT.U32.AND P5, PT, R15.reuse, R18, PT ;  /* 0x000000120f00720c */ /* 0x040fe20003fa4070 */
[C---:B------:R-:W-:Y:S01]  /*6cb0*/  IMAD R21, R15.reuse, R8, R21 ;  /* 0x000000080f157224 */ /* 0x040fe200078e0215 */
[----:B------:R-:W-:Y:S01]  /*6cc0*/  ISETP.GT.U32.AND P1, PT, R15, R14, PT ;  /* 0x0000000e0f00720c */ /* 0x000fe20003f24070 */
[----:B------:R-:W-:Y:S01]  /*6cd0*/  @!P6 IMAD.IADD R16, R16, 0x1, -R15 ;  /* 0x000000011010e824 */ /* 0x000fe200078e0a0f */
[----:B0-----:R-:W-:Y:S01]  /*6ce0*/  LOP3.LUT R0, R17, 0x12, RZ, 0xfc, !PT ;  /* 0x0000001211007812 */ /* 0x001fe200078efcff */
[----:B------:R-:W-:Y:S01]  /*6cf0*/  IMAD.HI.U32 R8, R19, R6, RZ ;  /* 0x0000000613087227 */ /* 0x000fe200078e00ff */
[----:B------:R-:W-:-:S02]  /*6d00*/  LOP3.LUT R4, R17, 0x8, RZ, 0xfc, !PT ;  /* 0x0000000811047812 */ /* 0x000fc400078efcff */
[----:B------:R-:W-:Y:S01]  /*6d10*/  ISETP.GT.U32.AND P6, PT, R15, R16, PT ;  /* 0x000000100f00720c */ /* 0x000fe20003fc4070 */
[----:B------:R-:W-:Y:S02]  /*6d20*/  IMAD.MOV R8, RZ, RZ, -R8 ;  /* 0x000000ffff087224 */ /* 0x000fe400078e0a08 */
[----:B------:R-:W-:-:S04]  /*6d30*/  IMAD.HI.U32 R9, R19, R3, RZ ;  /* 0x0000000313097227 */ /* 0x000fc800078e00ff */
[C---:B------:R-:W-:Y:S01]  /*6d40*/  IMAD R6, R15.reuse, R8, R6 ;  /* 0x000000080f067224 */ /* 0x040fe200078e0206 */
[----:B------:R-:W-:Y:S01]  /*6d50*/  IABS R8, R0 ;  /* 0x0000000000087213 */ /* 0x000fe20000000000 */
[----:B------:R-:W-:Y:S02]  /*6d60*/  IMAD.MOV R9, RZ, RZ, -R9 ;  /* 0x000000ffff097224 */ /* 0x000fe400078e0a09 */
[----:B------:R-:W-:Y:S01]  /*6d70*/  @!P5 IMAD.IADD R18, R18, 0x1, -R15 ;  /* 0x000000011212d824 */ /* 0x000fe200078e0a0f */
[----:B------:R-:W-:Y:S01]  /*6d80*/  ISETP.GE.AND P5, PT, R10, RZ, PT ;  /* 0x000000ff0a00720c */ /* 0x000fe20003fa6270 */
[----:B------:R-:W-:Y:S01]  /*6d90*/  IMAD R3, R15, R9, R3 ;  /* 0x000000090f037224 */ /* 0x000fe200078e0203 */
[----:B------:R-:W-:Y:S01]  /*6da0*/  IABS R9, R28 ;  /* 0x0000001c00097213 */ /* 0x000fe20000000000 */
[----:B------:R-:W-:Y:S01]  /*6db0*/  IMAD.HI.U32 R23, R19, R8, RZ ;  /* 0x0000000813177227 */ /* 0x000fe200078e00ff */
[----:B------:R-:W-:-:S03]  /*6dc0*/  IABS R10, R24 ;  /* 0x00000018000a7213 */ /* 0x000fc60000000000 */
[--C-:B------:R-:W-:Y:S01]  /*6dd0*/  @!P1 IMAD.IADD R14, R14, 0x1, -R15.reuse ;  /* 0x000000010e0e9824 */ /* 0x100fe200078e0a0f */
[C---:B------:R-:W-:Y:S01]  /*6de0*/  ISETP.GT.U32.AND P1, PT, R15.reuse, R20, PT ;  /* 0x000000140f00720c */ /* 0x040fe20003f24070 */
[----:B------:R-:W-:Y:S01]  /*6df0*/  @!P6 IMAD.IADD R16, R16, 0x1, -R15 ;  /* 0x000000011010e824 */ /* 0x000fe200078e0a0f */
[----:B------:R-:W-:Y:S01]  /*6e00*/  ISETP.GT.U32.AND P6, PT, R15, R21, PT ;  /* 0x000000150f00720c */ /* 0x000fe20003fc4070 */
[----:B------:R-:W-:Y:S02]  /*6e10*/  IMAD.MOV R23, RZ, RZ, -R23 ;  /* 0x000000ffff177224 */ /* 0x000fe400078e0a17 */
[C---:B------:R-:W-:Y:S01]  /*6e20*/  IMAD.HI.U32 R26, R19.reuse, R9, RZ ;  /* 0x00000009131a7227 */ /* 0x040fe200078e00ff */
[----:B------:R-:W-:Y:S03]  /*6e30*/  STL [R1+0xe64], R16 ;  /* 0x000e641001007387 */ /* 0x000fe60000100800 */
[----:B------:R-:W-:Y:S01]  /*6e40*/  IMAD.HI.U32 R27, R19, R10, RZ ;  /* 0x0000000a131b7227 */ /* 0x000fe200078e00ff */
[----:B------:R0:W-:Y:S03]  /*6e50*/  STL [R1+0x58], R0 ;  /* 0x0000580001007387 */ /* 0x0001e60000100800 */
[----:B------:R-:W-:-:S02]  /*6e60*/  IMAD R8, R15, R23, R8 ;  /* 0x000000170f087224 */ /* 0x000fc400078e0208 */
[----:B------:R-:W-:Y:S02]  /*6e70*/  IMAD.MOV R23, RZ, RZ, -R26 ;  /* 0x000000ffff177224 */ /* 0x000fe400078e0a1a */
[----:B------:R-:W-:Y:S01]  /*6e80*/  IMAD.MOV R26, RZ, RZ, -R27 ;  /* 0x000000ffff1a7224 */ /* 0x000fe200078e0a1b */
[----:B------:R-:W-:Y:S01]  /*6e90*/  IABS R27, R2 ;  /* 0x00000002001b7213 */ /* 0x000fe20000000000 */
[----:B------:R-:W-:Y:S01]  /*6ea0*/  @!P3 IMAD.MOV R11, RZ, RZ, -R11 ;  /* 0x000000ffff0bb224 */ /* 0x000fe200078e0a0b */
[----:B0-----:R-:W-:Y:S01]  /*6eb0*/  LOP3.LUT R0, R17, 0x4, RZ, 0xfc, !PT ;  /* 0x0000000411007812 */ /* 0x001fe200078efcff */
[C---:B------:R-:W-:Y:S02]  /*6ec0*/  IMAD R10, R15.reuse, R26, R10 ;  /* 0x0000001a0f0a7224 */ /* 0x040fe400078e020a */
[----:B------:R-:W-:Y:S01]  /*6ed0*/  @!P1 IMAD.IADD R20, R20, 0x1, -R15 ;  /* 0x0000000114149824 */ /* 0x000fe200078e0a0f */
[----:B------:R-:W-:Y:S01]  /*6ee0*/  IABS R26, R0 ;  /* 0x00000000001a7213 */ /* 0x000fe20000000000 */
[----:B------:R0:W-:Y:S01]  /*6ef0*/  STL [R1+0xdf8], R11 ;  /* 0x000df80b01007387 */ /* 0x0001e20000100800 */
[----:B------:R-:W-:Y:S01]  /*6f00*/  ISETP.GT.U32.AND P1, PT, R15, R18, PT ;  /* 0x000000120f00720c */ /* 0x000fe20003f24070 */
[----:B------:R-:W-:-:S02]  /*6f10*/  IMAD.HI.U32 R13, R19, R22, RZ ;  /* 0x00000016130d7227 */ /* 0x000fc400078e00ff */
[----:B------:R1:W-:Y:S02]  /*6f20*/  STL [R1+0xe60], R28 ;  /* 0x000e601c01007387 */ /* 0x0003e40000100800 */
[----:B------:R-:W-:Y:S02]  /*6f30*/  IMAD.HI.U32 R16, R19, R26, RZ ;  /* 0x0000001a13107227 */ /* 0x000fe400078e00ff */
[----:B------:R2:W-:Y:S02]  /*6f40*/  STL [R1+0xe68], R24 ;  /* 0x000e681801007387 */ /* 0x0005e40000100800 */
[----:B------:R-:W-:Y:S01]  /*6f50*/  IMAD.MOV R13, RZ, RZ, -R13 ;  /* 0x000000ffff0d7224 */ /* 0x000fe200078e0a0d */
[----:B0-----:R-:W-:Y:S01]  /*6f60*/  LOP3.LUT R11, R17, 0x2, RZ, 0xfc, !PT ;  /* 0x00000002110b7812 */ /* 0x001fe200078efcff */
[----:B------:R-:W-:Y:S01]  /*6f70*/  @!P6 IMAD.IADD R21, R21, 0x1, -R15 ;  /* 0x000000011515e824 */ /* 0x000fe200078e0a0f */
[----:B------:R-:W-:Y:S01]  /*6f80*/  IABS R17, R5 ;  /* 0x0000000500117213 */ /* 0x000fe20000000000 */
[----:B------:R-:W-:Y:S01]  /*6f90*/  IMAD.MOV R16, RZ, RZ, -R16 ;  /* 0x000000ffff107224 */ /* 0x000fe200078e0a10 */
[----:B-1----:R-:W-:Y:S01]  /*6fa0*/  IABS R28, R11 ;  /* 0x0000000b001c7213 */ /* 0x002fe20000000000 */
[C---:B------:R-:W-:Y:S01]  /*6fb0*/  IMAD R22, R15.reuse, R13, R22 ;  /* 0x0000000d0f167224 */ /* 0x040fe200078e0216 */
[----:B------:R-:W-:Y:S01]  /*6fc0*/  ISETP.GT.U32.AND P3, PT, R15, R21, PT ;  /* 0x000000150f00720c */ /* 0x000fe20003f64070 */
[----:B--2---:R-:W-:Y:S01]  /*6fd0*/  IMAD.HI.U32 R24, R19, R27, RZ ;  /* 0x0000001b13187227 */ /* 0x004fe200078e00ff */
[----:B------:R-:W-:-:S02]  /*6fe0*/  IABS R13, R7 ;  /* 0x00000007000d7213 */ /* 0x000fc40000000000 */
[C---:B------:R-:W-:Y:S01]  /*6ff0*/  ISETP.GT.U32.AND P6, PT, R15.reuse, R20, PT ;  /* 0x000000140f00720c */ /* 0x040fe20003fc4070 */
[----:B------:R-:W-:Y:S02]  /*7000*/  IMAD.MOV R24, RZ, RZ, -R24 ;  /* 0x000000ffff187224 */ /* 0x000fe400078e0a18 */
[C---:B------:R-:W-:Y:S02]  /*7010*/  IMAD R26, R15.reuse, R16, R26 ;  /* 0x000000100f1a7224 */ /* 0x040fe400078e021a */
[C---:B------:R-:W-:Y:S02]  /*7020*/  IMAD R27, R15.reuse, R24, R27 ;  /* 0x000000180f1b7224 */ /* 0x040fe400078e021b */
[----:B------:R-:W2:Y:S01]  /*7030*/  LDL.LU R24, [R1+0xe68] ;  /* 0x000e680001187983 */ /* 0x000ea20000300800 */
[--C-:B------:R-:W-:Y:S01]  /*7040*/  @!P1 IMAD.IADD R18, R18, 0x1, -R15.reuse ;  /* 0x0000000112129824 */ /* 0x100fe200078e0a0f */
[----:B------:R-:W-:Y:S01]  /*7050*/  ISETP.GT.U32.AND P1, PT, R15, R22, PT ;  /* 0x000000160f00720c */ /* 0x000fe20003f24070 */
[----:B------:R-:W-:Y:S01]  /*7060*/  @!P3 IMAD.IADD R21, R21, 0x1, -R15 ;  /* 0x000000011515b824 */ /* 0x000fe200078e0a0f */
[----:B------:R-:W3:Y:S01]  /*7070*/  LDL.LU R16, [R1+0xe64] ;  /* 0x000e640001107983 */ /* 0x000ee20000300800 */
[C---:B------:R-:W-:Y:S01]  /*7080*/  ISETP.GT.U32.AND P3, PT, R15.reuse, R6, PT ;  /* 0x000000060f00720c */ /* 0x040fe20003f64070 */
[----:B------:R-:W-:Y:S01]  /*7090*/  IMAD R9, R15, R23, R9 ;  /* 0x000000170f097224 */ /* 0x000fe200078e0209 */
[----:B------:R-:W-:Y:S01]  /*70a0*/  IABS R23, R4 ;  /* 0x0000000400177213 */ /* 0x000fe20000000000 */
[----:B------:R-:W-:-:S02]  /*70b0*/  @!P2 IMAD.MOV R12, RZ, RZ, -R12 ;  /* 0x000000ffff0ca224 */ /* 0x000fc400078e0a0c */
[----:B------:R-:W-:Y:S01]  /*70c0*/  @!P6 IMAD.IADD R20, R20, 0x1, -R15 ;  /* 0x000000011414e824 */ /* 0x000fe200078e0a0f */
[----:B------:R-:W-:-:S04]  /*70d0*/  ISETP.GT.U32.AND P6, PT, R15, R3, PT ;  /* 0x000000030f00720c */ /* 0x000fc80003fc4070 */
[----:B------:R-:W-:Y:S01]  /*70e0*/  @!P1 IMAD.IADD R22, R22, 0x1, -R15 ;  /* 0x0000000116169824 */ /* 0x000fe200078e0a0f */
[----:B------:R-:W-:Y:S01]  /*70f0*/  ISETP.GE.AND P1, PT, R25, RZ, PT ;  /* 0x000000ff1900720c */ /* 0x000fe20003f26270 */
[----:B------:R-:W-:-:S04]  /*7100*/  IMAD.HI.U32 R25, R19, R13, RZ ;  /* 0x0000000d13197227 */ /* 0x000fc800078e00ff */
[----:B------:R-:W-:Y:S02]  /*7110*/  IMAD.MOV R25, RZ, RZ, -R25 ;  /* 0x000000ffff197224 */ /* 0x000fe400078e0a19 */
[----:B------:R-:W-:Y:S01]  /*7120*/  @!P3 IMAD.IADD R6, R6, 0x1, -R15 ;  /* 0x000000010606b824 */ /* 0x000fe200078e0a0f */
[----:B------:R-:W-:Y:S01]  /*7130*/  ISETP.GE.AND P3, PT, R29, RZ, PT ;  /* 0x000000ff1d00720c */ /* 0x000fe20003f66270 */
[----:B------:R-:W-:Y:S02]  /*7140*/  IMAD R13, R15, R25, R13 ;  /* 0x000000190f0d7224 */ /* 0x000fe400078e020d */
[----:B------:R-:W-:-:S04]  /*7150*/  IMAD.HI.U32 R25, R19, R17, RZ ;  /* 0x0000001113197227 */ /* 0x000fc800078e00ff */
[----:B------:R-:W-:-:S04]  /*7160*/  IMAD.HI.U32 R29, R19, R23, RZ ;  /* 0x00000017131d7227 */ /* 0x000fc800078e00ff */
[----:B------:R-:W-:Y:S02]  /*7170*/  IMAD.MOV R25, RZ, RZ, -R25 ;  /* 0x000000ffff197224 */ /* 0x000fe400078e0a19 */
[----:B------:R-:W-:Y:S02]  /*7180*/  IMAD.MOV R29, RZ, RZ, -R29 ;  /* 0x000000ffff1d7224 */ /* 0x000fe400078e0a1d */
[----:B------:R-:W-:Y:S02]  /*7190*/  IMAD R17, R15, R25, R17 ;  /* 0x000000190f117224 */ /* 0x000fe400078e0211 */
[----:B------:R-:W-:-:S04]  /*71a0*/  IMAD.HI.U32 R25, R19, R28, RZ ;  /* 0x0000001c13197227 */ /* 0x000fc800078e00ff */
[----:B------:R-:W-:Y:S02]  /*71b0*/  IMAD R19, R15, R29, R23 ;  /* 0x0000001d0f137224 */ /* 0x000fe400078e0217 */
[----:B------:R-:W4:Y:S01]  /*71c0*/  LDL.LU R23, [R1+0x64] ;  /* 0x0000640001177983 */ /* 0x000f220000300800 */
[----:B------:R-:W-:Y:S02]  /*71d0*/  @!P4 IMAD.MOV R14, RZ, RZ, -R14 ;  /* 0x000000ffff0ec224 */ /* 0x000fe400078e0a0e */
[----:B------:R-:W-:Y:S01]  /*71e0*/  @!P5 IMAD.MOV R18, RZ, RZ, -R18 ;  /* 0x000000ffff12d224 */ /* 0x000fe200078e0a12 */
[----:B------:R-:W2:Y:S01]  /*71f0*/  LDL.LU R29, [R1+0x58] ;  /* 0x00005800011d7983 */ /* 0x000ea20000300800 */
[----:B------:R-:W-:Y:S02]  /*7200*/  @!P1 IMAD.MOV R20, RZ, RZ, -R20 ;  /* 0x000000ffff149224 */ /* 0x000fe400078e0a14 */
[----:B------:R-:W-:Y:S01]  /*7210*/  @!P6 IMAD.IADD R3, R3, 0x1, -R15 ;  /* 0x000000010303e824 */ /* 0x000fe200078e0a0f */
[----:B------:R0:W-:Y:S01]  /*7220*/  STL [R1+0xdfc], R12 ;  /* 0x000dfc0c01007387 */ /* 0x0001e20000100800 */
[----:B------:R-:W-:Y:S01]  /*7230*/  IMAD.MOV R25, RZ, RZ, -R25 ;  /* 0x000000ffff197224 */ /* 0x000fe200078e0a19 */
[C---:B------:R-:W-:Y:S01]  /*7240*/  ISETP.GT.U32.AND P2, PT, R15.reuse, R22, PT ;  /* 0x000000160f00720c */ /* 0x040fe20003f44070 */
[----:B------:R-:W-:Y:S01]  /*7250*/  @!P3 IMAD.MOV R21, RZ, RZ, -R21 ;  /* 0x000000ffff15b224 */ /* 0x000fe200078e0a15 */
[C---:B------:R-:W-:Y:S01]  /*7260*/  ISETP.GT.U32.AND P6, PT, R15.reuse, R8, PT ;  /* 0x000000080f00720c */ /* 0x040fe20003fc4070 */
[----:B------:R-:W-:Y:S01]  /*7270*/  IMAD R25, R15, R25, R28 ;  /* 0x000000190f197224 */ /* 0x000fe200078e021c */
[----:B0-----:R-:W2:Y:S04]  /*7280*/  LDL.LU R12, [R1+0x68] ;  /* 0x00006800010c7983 */ /* 0x001ea80000300800 */
[----:B------:R0:W-:Y:S05]  /*7290*/  STL [R1+0xe00], R14 ;  /* 0x000e000e01007387 */ /* 0x0001ea0000100800 */
[----:B------:R-:W-:-:S02]  /*72a0*/  @!P2 IMAD.IADD R22, R22, 0x1, -R15 ;  /* 0x000000011616a824 */ /* 0x000fc400078e0a0f */
[----:B------:R-:W-:Y:S01]  /*72b0*/  @!P6 IMAD.IADD R8, R8, 0x1, -R15 ;  /* 0x000000010808e824 */ /* 0x000fe200078e0a0f */
[----:B0-----:R-:W2:Y:S01]  /*72c0*/  LDL.LU R14, [R1+0x6c] ;  /* 0x00006c00010e7983 */ /* 0x001ea20000300800 */
[C---:B------:R-:W-:Y:S02]  /*72d0*/  ISETP.GT.U32.AND P2, PT, R15.reuse, R17, PT ;  /* 0x000000110f00720c */ /* 0x040fe40003f44070 */
[----:B------:R-:W-:-:S11]  /*72e0*/  ISETP.GT.U32.AND P6, PT, R15, R9, PT ;  /* 0x000000090f00720c */ /* 0x000fd60003fc4070 */
[--C-:B------:R-:W-:Y:S02]  /*72f0*/  @!P2 IMAD.IADD R17, R17, 0x1, -R15.reuse ;  /* 0x000000011111a824 */ /* 0x100fe400078e0a0f */
[----:B---3--:R-:W-:Y:S01]  /*7300*/  @!P0 IMAD.MOV R16, RZ, RZ, -R16 ;  /* 0x000000ffff108224 */ /* 0x008fe200078e0a10 */
[----:B------:R-:W-:Y:S01]  /*7310*/  ISETP.GT.U32.AND P4, PT, R15, R3, PT ;  /* 0x000000030f00720c */ /* 0x000fe20003f84070 */
[----:B------:R-:W-:Y:S01]  /*7320*/  @!P6 IMAD.IADD R9, R9, 0x1, -R15 ;  /* 0x000000010909e824 */ /* 0x000fe200078e0a0f */
[----:B----4-:R-:W-:Y:S02]  /*7330*/  ISETP.GE.AND P2, PT, R23, RZ, PT ;  /* 0x000000ff1700720c */ /* 0x010fe40003f46270 */
[----:B------:R-:W-:Y:S01]  /*7340*/  STL [R1+0xe04], R16 ;  /* 0x000e041001007387 */ /* 0x000fe20000100800 */
[C---:B------:R-:W-:Y:S02]  /*7350*/  ISETP.GT.U32.AND P0, PT, R15.reuse, R6, PT ;  /* 0x000000060f00720c */ /* 0x040fe40003f04070 */
[C---:B------:R-:W-:Y:S01]  /*7360*/  ISETP.GT.U32.AND P5, PT, R15.reuse, R8, PT ;  /* 0x000000080f00720c */ /* 0x040fe20003fa4070 */
[----:B------:R-:W-:Y:S01]  /*7370*/  STL [R1+0xe08], R18 ;  /* 0x000e081201007387 */ /* 0x000fe20000100800 */
[----:B------:R-:W-:-:S03]  /*7380*/  ISETP.GT.U32.AND P6, PT, R15, R10, PT ;  /* 0x0000000a0f00720c */ /* 0x000fc60003fc4070 */
[----:B------:R-:W-:Y:S04]  /*7390*/  STL [R1+0xe0c], R20 ;  /* 0x000e0c1401007387 */ /* 0x000fe80000100800 */
[----:B------:R-:W3:Y:S04]  /*73a0*/  LDL.LU R28, [R1+0xe60] ;  /* 0x000e6000011c7983 */ /* 0x000ee80000300800 */
[----:B------:R-:W-:Y:S04]  /*73b0*/  STL [R1+0xe10], R21 ;  /* 0x000e101501007387 */ /* 0x000fe80000100800 */
[----:B------:R-:W4:Y:S01]  /*73c0*/  LDL.LU R23, [R1+0x1a4] ;  /* 0x0001a40001177983 */ /* 0x000f220000300800 */
[----:B------:R-:W-:Y:S01]  /*73d0*/  @!P0 IMAD.IADD R6, R6, 0x1, -R15 ;  /* 0x0000000106068824 */ /* 0x000fe200078e0a0f */
[----:B------:R-:W-:-:S02]  /*73e0*/  ISETP.GT.U32.AND P0, PT, R15, R27, PT ;  /* 0x0000001b0f00720c */ /* 0x000fc40003f04070 */
[----:B------:R-:W-:Y:S01]  /*73f0*/  ISETP.GT.U32.AND P1, PT, R15, R9, PT ;  /* 0x000000090f00720c */ /* 0x000fe20003f24070 */
[--C-:B------:R-:W-:Y:S01]  /*7400*/  @!P4 IMAD.IADD R3, R3, 0x1, -R15.reuse ;  /* 0x000000010303c824 */ /* 0x100fe200078e0a0f */
[C---:B------:R-:W-:Y:S02]  /*7410*/  ISETP.GT.U32.AND P3, PT, R15.reuse, R13, PT ;  /* 0x0000000d0f00720c */ /* 0x040fe40003f64070 */
[C---:B------:R-:W-:Y:S01]  /*7420*/  ISETP.GT.U32.AND P4, PT, R15.reuse, R19, PT ;  /* 0x000000130f00720c */ /* 0x040fe20003f84070 */
[----:B------:R-:W-:Y:S01]  /*7430*/  @!P5 IMAD.IADD R8, R8, 0x1, -R15 ;  /* 0x000000010808d824 */ /* 0x000fe200078e0a0f */
[----:B------:R-:W-:-:S05]  /*7440*/  ISETP.GT.U32.AND P5, PT, R15, R26, PT ;  /* 0x0000001a0f00720c */ /* 0x000fca0003fa4070 */
[--C-:B------:R-:W-:Y:S02]  /*7450*/  @!P0 IMAD.IADD R27, R27, 0x1, -R15.reuse ;  /* 0x000000011b1b8824 */ /* 0x100fe400078e0a0f */
[--C-:B------:R-:W-:Y:S02]  /*7460*/  @!P6 IMAD.IADD R10, R10, 0x1, -R15.reuse ;  /* 0x000000010a0ae824 */ /* 0x100fe400078e0a0f */
[--C-:B------:R-:W-:Y:S01]  /*7470*/  @!P1 IMAD.IADD R9, R9, 0x1, -R15.reuse ;  /* 0x0000000109099824 */ /* 0x100fe200078e0a0f */
[----:B--2---:R-:W-:Y:S02]  /*7480*/  ISETP.GE.AND P1, PT, R14, RZ, PT ;  /* 0x000000ff0e00720c */ /* 0x004fe40003f26270 */
[----:B------:R-:W-:Y:S01]  /*7490*/  ISETP.GT.U32.AND P6, PT, R15, R10, PT ;  /* 0x0000000a0f00720c */ /* 0x000fe20003fc4070 */
[--C-:B------:R-:W-:Y:S01]  /*74a0*/  @!P3 IMAD.IADD R13, R13, 0x1, -R15.reuse ;  /* 0x000000010d0db824 */ /* 0x100fe200078e0a0f */
[----:B------:R-:W-:Y:S01]  /*74b0*/  ISETP.GE.AND P3, PT, R12, RZ, PT ;  /* 0x000000ff0c00720c */ /* 0x000fe20003f66270 */
[--C-:B------:R-:W-:Y:S01]  /*74c0*/  @!P4 IMAD.IADD R19, R19, 0x1, -R15.reuse ;  /* 0x000000011313c824 */ /* 0x100fe200078e0a0f */
[----:B------:R-:W-:Y:S01]  /*74d0*/  ISETP.GE.AND P4, PT, R29, RZ, PT ;  /* 0x000000ff1d00720c */ /* 0x000fe20003f86270 */
[----:B------:R-:W-:Y:S01]  /*74e0*/  @!P5 IMAD.IADD R26, R26, 0x1, -R15 ;  /* 0x000000011a1ad824 */ /* 0x000fe200078e0a0f */
[----:B------:R-:W-:Y:S01]  /*74f0*/  ISETP.GE.AND P5, PT, R24, RZ, PT ;  /* 0x000000ff1800720c */ /* 0x000fe20003fa6270 */
[----:B------:R-:W-:Y:S01]  /*7500*/  @!P2 IMAD.MOV R6, RZ, RZ, -R6 ;  /* 0x000000ffff06a224 */ /* 0x000fe200078e0a06 */
[----:B------:R-:W-:Y:S01]  /*7510*/  ISETP.GT.U32.AND P2, PT, R15, R19, PT ;  /* 0x000000130f00720c */ /* 0x000fe20003f44070 */
[----:B------:R-:W2:Y:S02]  /*7520*/  LDL.LU R24, [R1+0xe5c] ;  /* 0x000e5c0001187983 */ /* 0x000ea40000300800 */
[----:B------:R-:W-:-:S02]  /*7530*/  @!P1 IMAD.MOV R22, RZ, RZ, -R22 ;  /* 0x000000ffff169224 */ /* 0x000fc400078e0a16 */
[----:B------:R-:W-:Y:S01]  /*7540*/  @!P6 IMAD.IADD R10, R10, 0x1, -R15 ;  /* 0x000000010a0ae824 */ /* 0x000fe200078e0a0f */
[C---:B------:R-:W-:Y:S02]  /*7550*/  ISETP.GT.U32.AND P6, PT, R15.reuse, R25, PT ;  /* 0x000000190f00720c */ /* 0x040fe40003fc4070 */
[----:B------:R-:W-:Y:S01]  /*7560*/  ISETP.GT.U32.AND P1, PT, R15, R13, PT ;  /* 0x0000000d0f00720c */ /* 0x000fe20003f24070 */
[----:B------:R-:W-:Y:S02]  /*7570*/  @!P3 IMAD.MOV R3, RZ, RZ, -R3 ;  /* 0x000000ffff03b224 */ /* 0x000fe400078e0a03 */
[----:B------:R-:W-:Y:S01]  /*7580*/  @!P4 IMAD.MOV R8, RZ, RZ, -R8 ;  /* 0x000000ffff08c224 */ /* 0x000fe200078e0a08 */
[----:B------:R-:W-:Y:S01]  /*7590*/  STL [R1+0xe14], R22 ;  /* 0x000e141601007387 */ /* 0x000fe20000100800 */
[----:B------:R-:W-:-:S03]  /*75a0*/  @!P5 IMAD.MOV R10, RZ, RZ, -R10 ;  /* 0x000000ffff0ad224 */ /* 0x000fc600078e0a0a */
[----:B------:R0:W-:Y:S01]  /*75b0*/  STL [R1+0xe18], R3 ;  /* 0x000e180301007387 */ /* 0x0001e20000100800 */
[----:B------:R-:W-:-:S03]  /*75c0*/  @!P2 IMAD.IADD R19, R19, 0x1, -R15 ;  /* 0x000000011313a824 */ /* 0x000fc600078e0a0f */
[----:B------:R1:W-:Y:S01]  /*75d0*/  STL [R1+0xe1c], R6 ;  /* 0x000e1c0601007387 */ /* 0x0003e20000100800 */
[----:B------:R-:W-:-:S03]  /*75e0*/  @!P6 IMAD.IADD R25, R25, 0x1, -R15 ;  /* 0x000000011919e824 */ /* 0x000fc600078e0a0f */
[----:B------:R-:W-:Y:S01]  /*75f0*/  STL [R1+0xe20], R8 ;  /* 0x000e200801007387 */ /* 0x000fe20000100800 */
[----:B------:R-:W-:Y:S01]  /*7600*/  ISETP.GE.AND P2, PT, R2, RZ, PT ;  /* 0x000000ff0200720c */ /* 0x000fe20003f46270 */
[----:B------:R-:W-:Y:S01]  /*7610*/  @!P1 IMAD.IADD R13, R13, 0x1, -R15 ;  /* 0x000000010d0d9824 */ /* 0x000fe200078e0a0f */
[----:B------:R-:W-:Y:S02]  /*7620*/  ISETP.GE.AND P6, PT, R7, RZ, PT ;  /* 0x000000ff0700720c */ /* 0x000fe40003fc6270 */
[----:B------:R-:W-:Y:S02]  /*7630*/  ISETP.GE.AND P1, PT, R5, RZ, PT ;  /* 0x000000ff0500720c */ /* 0x000fe40003f26270 */
[----:B---3--:R-:W-:Y:S02]  /*7640*/  ISETP.GE.AND P0, PT, R28, RZ, PT ;  /* 0x000000ff1c00720c */ /* 0x008fe40003f06270 */
[----:B------:R-:W3:Y:S11]  /*7650*/  S2R R28, SR_TID.X ;  /* 0x00000000001c7919 */ /* 0x000ef60000002100 */
[----:B------:R-:W-:-:S02]  /*7660*/  @!P0 IMAD.MOV R9, RZ, RZ, -R9 ;  /* 0x000000ffff098224 */ /* 0x000fc400078e0a09 */
[----:B---3--:R-:W-:-:S03]  /*7670*/  IMAD.SHL.U32 R29, R28, 0x80, RZ ;  /* 0x000000801c1d7824 */ /* 0x008fc600078e00ff */
[----:B------:R-:W-:Y:S02]  /*7680*/  STL [R1+0xe24], R9 ;  /* 0x000e240901007387 */ /* 0x000fe40000100800 */
[----:B----4-:R-:W-:-:S05]  /*7690*/  LOP3.LUT R29, R23, 0x800, R29, 0xf8, !PT ;  /* 0x00000800171d7812 */ /* 0x010fca00078ef81d */
[----:B------:R-:W-:Y:S04]  /*76a0*/  STL [R1+0xcf0], R29 ;  /* 0x000cf01d01007387 */ /* 0x000fe80000100800 */
[----:B------:R-:W-:Y:S04]  /*76b0*/  STL [R1+0xe28], R10 ;  /* 0x000e280a01007387 */ /* 0x000fe80000100800 */
[----:B------:R-:W3:Y:S04]  /*76c0*/  LDL.LU R2, [R1+0x5c] ;  /* 0x00005c0001027983 */ /* 0x000ee80000300800 */
[----:B------:R-:W1:Y:S04]  /*76d0*/  LDL.LU R7, [R1+0x34] ;  /* 0x0000340001077983 */ /* 0x000e680000300800 */
[----:B------:R-:W4:Y:S01]  /*76e0*/  LDL.LU R5, [R1+0x194] ;  /* 0x0001940001057983 */ /* 0x000f220000300800 */
[----:B------:R-:W-:-:S02]  /*76f0*/  ISETP.GT.U32.AND P3, PT, R15, R17, PT ;  /* 0x000000110f00720c */ /* 0x000fc40003f64070 */
[C---:B------:R-:W-:Y:S02]  /*7700*/  ISETP.GT.U32.AND P4, PT, R15.reuse, R27, PT ;  /* 0x0000001b0f00720c */ /* 0x040fe40003f84070 */
[C---:B------:R-:W-:Y:S02]  /*7710*/  ISETP.GT.U32.AND P0, PT, R15.reuse, R26, PT ;  /* 0x0000001a0f00720c */ /* 0x040fe40003f04070 */
[----:B------:R-:W-:Y:S02]  /*7720*/  ISETP.GT.U32.AND P5, PT, R15, R25, PT ;  /* 0x000000190f00720c */ /* 0x000fe40003fa4070 */
[----:B------:R-:W-:-:S05]  /*7730*/  LOP3.LUT R28, R28, 0x3f, RZ, 0xc0, !PT ;  /* 0x0000003f1c1c7812 */ /* 0x000fca00078ec0ff */
[--C-:B------:R-:W-:Y:S01]  /*7740*/  @!P3 IMAD.IADD R17, R17, 0x1, -R15.reuse ;  /* 0x000000011111b824 */ /* 0x100fe200078e0a0f */
[----:B------:R-:W-:Y:S01]  /*7750*/  ISETP.GE.AND P3, PT, R4, RZ, PT ;  /* 0x000000ff0400720c */ /* 0x000fe20003f66270 */
[--C-:B------:R-:W-:Y:S01]  /*7760*/  @!P4 IMAD.IADD R27, R27, 0x1, -R15.reuse ;  /* 0x000000011b1bc824 */ /* 0x100fe200078e0a0f */
[----:B------:R-:W-:Y:S01]  /*7770*/  ISETP.GE.AND P4, PT, R0, RZ, PT ;  /* 0x000000ff0000720c */ /* 0x000fe20003f86270 */
[----:B------:R-:W-:Y:S01]  /*7780*/  @!P0 IMAD.IADD R26, R26, 0x1, -R15 ;  /* 0x000000011a1a8824 */ /* 0x000fe200078e0a0f */
[----:B------:R-:W-:Y:S01]  /*7790*/  ISETP.GE.AND P0, PT, R11, RZ, PT ;  /* 0x000000ff0b00720c */ /* 0x000fe20003f06270 */
[----:B0-----:R-:W-:Y:S01]  /*77a0*/  IMAD R3, R28, c[0x0][0x18c], RZ ;  /* 0x000063001c037a24 */ /* 0x001fe200078e02ff */
[----:B------:R-:W4:Y:S01]  /*77b0*/  LDL.LU R4, [R1+0x198] ;  /* 0x0001980001047983 */ /* 0x000f220000300800 */
[----:B------:R-:W-:Y:S02]  /*77c0*/  @!P6 IMAD.MOV R13, RZ, RZ, -R13 ;  /* 0x000000ffff0de224 */ /* 0x000fe400078e0a0d */
[----:B------:R-:W-:Y:S01]  /*77d0*/  @!P5 IMAD.IADD R25, R25, 0x1, -R15 ;  /* 0x000000011919d824 */ /* 0x000fe200078e0a0f */
[----:B------:R-:W-:Y:S01]  /*77e0*/  LEA R15, P6, R3, c[0x0][0x168], 0x1 ;  /* 0x00005a00030f7a11 */ /* 0x000fe200078c08ff */
[----:B------:R-:W-:Y:S01]  /*77f0*/  @!P1 IMAD.MOV R17, RZ, RZ, -R17 ;  /* 0x000000ffff119224 */ /* 0x000fe200078e0a11 */
[----:B------:R-:W4:Y:S01]  /*7800*/  LDL.LU R0, [R1+0x1a0] ;  /* 0x0001a00001007983 */ /* 0x000f220000300800 */
[----:B------:R-:W-:Y:S01]  /*7810*/  ISETP.NE.AND P5, PT, RZ, c[0x0][0x17c], PT ;  /* 0x00005f00ff007a0c */ /* 0x000fe20003fa5270 */
[----:B------:R-:W-:Y:S01]  /*7820*/  @!P3 IMAD.MOV R19, RZ, RZ, -R19 ;  /* 0x000000ffff13b224 */ /* 0x000fe200078e0a13 */
[----:B------:R-:W-:Y:S01]  /*7830*/  LOP3.LUT R23, RZ, c[0x0][0x17c], RZ, 0x33, !PT ;  /* 0x00005f00ff177a12 */ /* 0x000fe200078e33ff */
[----:B------:R-:W-:Y:S01]  /*7840*/  STL [R1+0xe2c], R13 ;  /* 0x000e2c0d01007387 */ /* 0x000fe20000100800 */
[----:B------:R-:W-:-:S02]  /*7850*/  @!P2 IMAD.MOV R27, RZ, RZ, -R27 ;  /* 0x000000ffff1ba224 */ /* 0x000fc400078e0a1b */
[----:B------:R-:W-:Y:S01]  /*7860*/  @!P4 IMAD.MOV R26, RZ, RZ, -R26 ;  /* 0x000000ffff1ac224 */ /* 0x000fe200078e0a1a */
[----:B------:R-:W4:Y:S01]  /*7870*/  LDL.LU R28, [R1+0x1c] ;  /* 0x00001c00011c7983 */ /* 0x000f220000300800 */
[----:B------:R-:W-:Y:S01]  /*7880*/  @!P0 IMAD.MOV R25, RZ, RZ, -R25 ;  /* 0x000000ffff198224 */ /* 0x000fe200078e0a19 */
[C---:B--2---:R-:W-:Y:S02]  /*7890*/  SEL R3, R23.reuse, R24, !P5 ;  /* 0x0000001817037207 */ /* 0x044fe40006800000 */
[----:B------:R-:W-:Y:S04]  /*78a0*/  STL [R1+0xd50], R15 ;  /* 0x000d500f01007387 */ /* 0x000fe80000100800 */
[----:B------:R-:W-:Y:S04]  /*78b0*/  STL [R1+0xe30], R17 ;  /* 0x000e301101007387 */ /* 0x000fe80000100800 */
[----:B------:R-:W-:Y:S04]  /*78c0*/  STL [R1+0xe34], R19 ;  /* 0x000e341301007387 */ /* 0x000fe80000100800 */
[----:B------:R-:W-:Y:S04]  /*78d0*/  STL [R1+0xe38], R27 ;  /* 0x000e381b01007387 */ /* 0x000fe80000100800 */
[----:B------:R-:W-:Y:S04]  /*78e0*/  STL [R1+0xe3c], R26 ;  /* 0x000e3c1a01007387 */ /* 0x000fe80000100800 */
[----:B------:R-:W-:Y:S04]  /*78f0*/  STL [R1+0xe40], R25 ;  /* 0x000e401901007387 */ /* 0x000fe80000100800 */
[----:B------:R4:W-:Y:S01]  /*7900*/  STL [R1+0x1e4], R3 ;  /* 0x0001e40301007387 */ /* 0x0009e20000100800 */
[----:B---3--:R-:W-:-:S02]  /*7910*/  SEL R2, R23, R2, !P5 ;  /* 0x0000000217027207 */ /* 0x008fc40006800000 */
[----:B-1----:R-:W-:-:S03]  /*7920*/  SEL R6, R23, R7, !P5 ;  /* 0x0000000717067207 */ /* 0x002fc60006800000 */
[----:B------:R0:W-:Y:S01]  /*7930*/  STL [R1+0x1e8], R2 ;  /* 0x0001e80201007387 */ /* 0x0001e20000100800 */
[----:B----4-:R-:W-:-:S03]  /*7940*/  SEL R3, R23, R5, !P5 ;  /* 0x0000000517037207 */ /* 0x010fc60006800000 */
[----:B------:R-:W-:Y:S04]  /*7950*/  STL [R1+0x1e0], R6 ;  /* 0x0001e00601007387 */ /* 0x000fe80000100800 */
[----:B------:R-:W-:Y:S04]  /*7960*/  STL [R1+0x1f8], R3 ;  /* 0x0001f80301007387 */ /* 0x000fe80000100800 */
[----:B------:R-:W2:Y:S01]  /*7970*/  LDL.LU R24, [R1+0xc] ;  /* 0x00000c0001187983 */ /* 0x000ea20000300800 */
[C---:B0-----:R-:W-:Y:S02]  /*7980*/  SEL R2, R23.reuse, R4, !P5 ;  /* 0x0000000417027207 */ /* 0x041fe40006800000 */
[----:B------:R-:W-:-:S03]  /*7990*/  SEL R0, R23, R0, !P5 ;  /* 0x0000000017007207 */ /* 0x000fc60006800000 */
[----:B------:R-:W-:Y:S04]  /*79a0*/  STL [R1+0x1dc], R2 ;  /* 0x0001dc0201007387 */ /* 0x000fe80000100800 */
[----:B--2---:R0:W-:Y:S04]  /*79b0*/  STL [R1+0xe54], R24 ;  /* 0x000e541801007387 */ /* 0x0041e80000100800 */
[----:B------:R-:W-:Y:S04]  /*79c0*/  STL [R1+0x1d8], R0 ;  /* 0x0001d80001007387 */ /* 0x000fe80000100800 */
[----:B0-----:R-:W2:Y:S01]  /*79d0*/  LDL.LU R24, [R1+0x190] ;  /* 0x0001900001187983 */ /* 0x001ea20000300800 */
[----:B------:R-:W-:-:S03]  /*79e0*/  SEL R2, R23, R28, !P5 ;  /* 0x0000001c17027207 */ /* 0x000fc60006800000 */
[----:B--2---:R0:W-:Y:S04]  /*79f0*/  STL [R1+0xe58], R24 ;  /* 0x000e581801007387 */ /* 0x0041e80000100800 */
[----:B0-----:R-:W2:Y:S04]  /*7a00*/  LDL.LU R24, [R1+0x18] ;  /* 0x0000180001187983 */ /* 0x001ea80000300800 */
[----:B------:R-:W3:Y:S04]  /*7a10*/  LDL.LU R25, [R1+0x8] ;  /* 0x0000080001197983 */ /* 0x000ee80000300800 */
[----:B------:R-:W4:Y:S04]  /*7a20*/  LDL.LU R26, [R1+0x70] ;  /* 0x00007000011a7983 */ /* 0x000f280000300800 */
[----:B------:R-:W3:Y:S04]  /*7a30*/  LDL.LU R27, [R1+0x11c] ;  /* 0x00011c00011b7983 */ /* 0x000ee80000300800 */
        /* <DEDUP_REMOVED lines=16> */
[----:B------:R0:W-:Y:S04]  /*7b40*/  STL [R1+0x1d0], R2 ;  /* 0x0001d00201007387 */ /* 0x0001e80000100800 */
[----:B------:R-:W3:Y:S04]  /*7b50*/  LDL.LU R14, [R1+0x13c] ;  /* 0x00013c00010e7983 */ /* 0x000ee80000300800 */
[----:B------:R-:W3:Y:S04]  /*7b60*/  LDL.LU R12, [R1+0x138] ;  /* 0x00013800010c7983 */ /* 0x000ee80000300800 */
[----:B------:R-:W3:Y:S04]  /*7b70*/  LDL.LU R11, [R1+0x134] ;  /* 0x00013400010b7983 */ /* 0x000ee80000300800 */
[----:B0-----:R-:W3:Y:S04]  /*7b80*/  LDL.LU R2, [R1+0x130] ;  /* 0x0001300001027983 */ /* 0x001ee80000300800 */
[----:B------:R-:W3:Y:S04]  /*7b90*/  LDL.LU R7, [R1+0x12c] ;  /* 0x00012c0001077983 */ /* 0x000ee80000300800 */
[----:B------:R-:W3:Y:S04]  /*7ba0*/  LDL.LU R5, [R1+0x128] ;  /* 0x0001280001057983 */ /* 0x000ee80000300800 */
[----:B------:R-:W3:Y:S04]  /*7bb0*/  LDL.LU R4, [R1+0x120] ;  /* 0x0001200001047983 */ /* 0x000ee80000300800 */
[----:B------:R-:W3:Y:S01]  /*7bc0*/  LDL.LU R28, [R1+0x118] ;  /* 0x00011800011c7983 */ /* 0x000ee20000300800 */
[----:B--2---:R-:W-:-:S05]  /*7bd0*/  SEL R24, R23, R24, !P5 ;  /* 0x0000001817187207 */ /* 0x004fca0006800000 */
[----:B------:R0:W-:Y:S04]  /*7be0*/  STL [R1+0x1cc], R24 ;  /* 0x0001cc1801007387 */ /* 0x0001e80000100800 */
[----:B0-----:R-:W2:Y:S02]  /*7bf0*/  LDL.LU R24, [R1+0xe58] ;  /* 0x000e580001187983 */ /* 0x001ea40000300800 */
[----:B--2---:R-:W-:-:S05]  /*7c00*/  SEL R24, R23, R24, !P5 ;  /* 0x0000001817187207 */ /* 0x004fca0006800000 */
[----:B------:R0:W-:Y:S04]  /*7c10*/  STL [R1+0x1c8], R24 ;  /* 0x0001c81801007387 */ /* 0x0001e80000100800 */
[----:B0-----:R-:W2:Y:S01]  /*7c20*/  LDL.LU R24, [R1+0xe54] ;  /* 0x000e540001187983 */ /* 0x001ea20000300800 */
[C---:B---3--:R-:W-:Y:S02]  /*7c30*/  SEL R25, R23.reuse, R25, !P5 ;  /* 0x0000001917197207 */ /* 0x048fe40006800000 */
[C---:B------:R-:W-:Y:S02]  /*7c40*/  SEL R5, R23.reuse, R5, !P5 ;  /* 0x0000000517057207 */ /* 0x040fe40006800000 */
[----:B--2---:R-:W-:-:S05]  /*7c50*/  SEL R24, R23, R24, !P5 ;  /* 0x0000001817187207 */ /* 0x004fca0006800000 */
[----:B------:R4:W-:Y:S04]  /*7c60*/  STL [R1+0x1b4], R24 ;  /* 0x0001b41801007387 */ /* 0x0009e80000100800 */
[----:B------:R0:W-:Y:S01]  /*7c70*/  STL [R1+0x1b0], R25 ;  /* 0x0001b01901007387 */ /* 0x0001e20000100800 */
[C---:B----4-:R-:W-:Y:S02]  /*7c80*/  SEL R24, R23.reuse, R26, !P5 ;  /* 0x0000001a17187207 */ /* 0x050fe40006800000 */
[C---:B------:R-:W-:Y:S02]  /*7c90*/  SEL R26, R23.reuse, R27, !P5 ;  /* 0x0000001b171a7207 */ /* 0x040fe40006800000 */
[C---:B0-----:R-:W-:Y:S01]  /*7ca0*/  SEL R25, R23.reuse, R19, !P5 ;  /* 0x0000001317197207 */ /* 0x041fe20006800000 */
[----:B------:R0:W-:Y:S01]  /*7cb0*/  STL [R1+0x1ac], R24 ;  /* 0x0001ac1801007387 */ /* 0x0001e20000100800 */
[----:B------:R-:W-:-:S02]  /*7cc0*/  SEL R19, R23, R15, !P5 ;  /* 0x0000000f17137207 */ /* 0x000fc40006800000 */
[C---:B------:R-:W-:Y:S01]  /*7cd0*/  SEL R15, R23.reuse, R10, !P5 ;  /* 0x0000000a170f7207 */ /* 0x040fe20006800000 */
[----:B------:R-:W-:Y:S01]  /*7ce0*/  STL [R1+0x1a8], R26 ;  /* 0x0001a81a01007387 */ /* 0x000fe20000100800 */
[C---:B------:R-:W-:Y:S02]  /*7cf0*/  SEL R10, R23.reuse, R9, !P5 ;  /* 0x00000009170a7207 */ /* 0x040fe40006800000 */
[C---:B0-----:R-:W-:Y:S02]  /*7d00*/  SEL R24, R23.reuse, R17, !P5 ;  /* 0x0000001117187207 */ /* 0x041fe40006800000 */
[C---:B------:R-:W-:Y:S01]  /*7d10*/  SEL R17, R23.reuse, R13, !P5 ;  /* 0x0000000d17117207 */ /* 0x040fe20006800000 */
[----:B------:R-:W-:Y:S01]  /*7d20*/  STL [R1+0x1a4], R25 ;  /* 0x0001a41901007387 */ /* 0x000fe20000100800 */
[C---:B------:R-:W-:Y:S02]  /*7d30*/  SEL R13, R23.reuse, R29, !P5 ;  /* 0x0000001d170d7207 */ /* 0x040fe40006800000 */
[C---:B------:R-:W-:Y:S01]  /*7d40*/  SEL R9, R23.reuse, R8, !P5 ;  /* 0x0000000817097207 */ /* 0x040fe20006800000 */
[----:B------:R-:W-:Y:S01]  /*7d50*/  STL [R1+0x1a0], R24 ;  /* 0x0001a01801007387 */ /* 0x000fe20000100800 */
[----:B------:R-:W-:-:S03]  /*7d60*/  SEL R8, R23, R6, !P5 ;  /* 0x0000000617087207 */ /* 0x000fc60006800000 */
[----:B------:R-:W-:Y:S01]  /*7d70*/  STL [R1+0x198], R19 ;  /* 0x0001981301007387 */ /* 0x000fe20000100800 */
[----:B------:R-:W-:-:S03]  /*7d80*/  SEL R6, R23, R3, !P5 ;  /* 0x0000000317067207 */ /* 0x000fc60006800000 */
[----:B------:R-:W-:Y:S01]  /*7d90*/  STL [R1+0x194], R17 ;  /* 0x0001941101007387 */ /* 0x000fe20000100800 */
[----:B------:R-:W-:-:S03]  /*7da0*/  SEL R3, R23, R22, !P5 ;  /* 0x0000001617037207 */ /* 0x000fc60006800000 */
[----:B------:R-:W-:Y:S04]  /*7db0*/  STL [R1+0x190], R15 ;  /* 0x0001900f01007387 */ /* 0x000fe80000100800 */
[----:B------:R-:W-:Y:S04]  /*7dc0*/  STL [R1+0x18c], R13 ;  /* 0x00018c0d01007387 */ /* 0x000fe80000100800 */
[----:B------:R-:W-:Y:S04]  /*7dd0*/  STL [R1+0x188], R10 ;  /* 0x0001880a01007387 */ /* 0x000fe80000100800 */
[----:B------:R-:W-:Y:S04]  /*7de0*/  STL [R1+0x184], R9 ;  /* 0x0001840901007387 */ /* 0x000fe80000100800 */
[----:B------:R0:W-:Y:S04]  /*7df0*/  STL [R1+0x180], R8 ;  /* 0x0001800801007387 */ /* 0x0001e80000100800 */
[----:B------:R1:W-:Y:S04]  /*7e00*/  STL [R1+0x178], R6 ;  /* 0x0001780601007387 */ /* 0x0003e80000100800 */
[----:B------:R2:W-:Y:S01]  /*7e10*/  STL [R1+0x174], R3 ;  /* 0x0001740301007387 */ /* 0x0005e20000100800 */
[----:B0-----:R-:W-:-:S02]  /*7e20*/  SEL R8, R23, R21, !P5 ;  /* 0x0000001517087207 */ /* 0x001fc40006800000 */
[----:B-1----:R-:W-:-:S03]  /*7e30*/  SEL R6, R23, R20, !P5 ;  /* 0x0000001417067207 */ /* 0x002fc60006800000 */
[----:B------:R0:W-:Y:S01]  /*7e40*/  STL [R1+0x170], R8 ;  /* 0x0001700801007387 */ /* 0x0001e20000100800 */
[----:B--2---:R-:W-:-:S03]  /*7e50*/  SEL R3, R23, R0, !P5 ;  /* 0x0000000017037207 */ /* 0x004fc60006800000 */
[----:B------:R-:W2:Y:S04]  /*7e60*/  LDL.LU R0, [R1+0x114] ;  /* 0x0001140001007983 */ /* 0x000ea80000300800 */
[----:B------:R1:W-:Y:S01]  /*7e70*/  STL [R1+0x168], R6 ;  /* 0x0001680601007387 */ /* 0x0003e20000100800 */
[----:B0-----:R-:W-:-:S03]  /*7e80*/  SEL R8, R23, R18, !P5 ;  /* 0x0000001217087207 */ /* 0x001fc60006800000 */
[----:B------:R0:W-:Y:S01]  /*7e90*/  STL [R1+0x15c], R3 ;  /* 0x00015c0301007387 */ /* 0x0001e20000100800 */
[----:B-1----:R-:W-:-:S03]  /*7ea0*/  SEL R6, R23, R16, !P5 ;  /* 0x0000001017067207 */ /* 0x002fc60006800000 */
[----:B------:R1:W-:Y:S01]  /*7eb0*/  STL [R1+0x158], R8 ;  /* 0x0001580801007387 */ /* 0x0003e20000100800 */
[----:B0-----:R-:W-:-:S03]  /*7ec0*/  SEL R3, R23, R14, !P5 ;  /* 0x0000000e17037207 */ /* 0x001fc60006800000 */
[----:B------:R0:W-:Y:S04]  /*7ed0*/  STL [R1+0x154], R6 ;  /* 0x0001540601007387 */ /* 0x0001e80000100800 */
[----:B------:R3:W-:Y:S01]  /*7ee0*/  STL [R1+0x150], R3 ;  /* 0x0001500301007387 */ /* 0x0007e20000100800 */
[C---:B-1----:R-:W-:Y:S02]  /*7ef0*/  SEL R8, R23.reuse, R12, !P5 ;  /* 0x0000000c17087207 */ /* 0x042fe40006800000 */
[----:B0-----:R-:W-:-:S03]  /*7f00*/  SEL R6, R23, R11, !P5 ;  /* 0x0000000b17067207 */ /* 0x001fc60006800000 */
[----:B------:R-:W-:Y:S01]  /*7f10*/  STL [R1+0x14c], R8 ;  /* 0x00014c0801007387 */ /* 0x000fe20000100800 */
[C---:B---3--:R-:W-:Y:S02]  /*7f20*/  SEL R3, R23.reuse, R2, !P5 ;  /* 0x0000000217037207 */ /* 0x048fe40006800000 */
[C---:B------:R-:W-:Y:S01]  /*7f30*/  SEL R2, R23.reuse, R7, !P5 ;  /* 0x0000000717027207 */ /* 0x040fe20006800000 */
[----:B------:R-:W-:Y:S04]  /*7f40*/  STL [R1+0x148], R6 ;  /* 0x0001480601007387 */ /* 0x000fe80000100800 */
[----:B------:R0:W-:Y:S04]  /*7f50*/  STL [R1+0x144], R3 ;  /* 0x0001440301007387 */ /* 0x0001e80000100800 */
[----:B------:R1:W-:Y:S04]  /*7f60*/  STL [R1+0x140], R2 ;  /* 0x0001400201007387 */ /* 0x0003e80000100800 */
[----:B------:R-:W-:Y:S04]  /*7f70*/  STL [R1+0x13c], R5 ;  /* 0x00013c0501007387 */ /* 0x000fe80000100800 */
[----:B------:R-:W3:Y:S01]  /*7f80*/  LDL.LU R24, [R1+0xf4] ;  /* 0x0000f40001187983 */ /* 0x000ee20000300800 */
[----:B0-----:R-:W-:-:S02]  /*7f90*/  SEL R3, R23, R4, !P5 ;  /* 0x0000000417037207 */ /* 0x001fc40006800000 */
[----:B-1----:R-:W-:-:S03]  /*7fa0*/  SEL R2, R23, R28, !P5 ;  /* 0x0000001c17027207 */ /* 0x002fc60006800000 */
[----:B------:R-:W-:Y:S04]  /*7fb0*/  STL [R1+0x138], R3 ;  /* 0x0001380301007387 */ /* 0x000fe80000100800 */
[----:B---3--:R0:W-:Y:S04]  /*7fc0*/  STL [R1+0xe4c], R24 ;  /* 0x000e4c1801007387 */ /* 0x0081e80000100800 */
[----:B------:R-:W-:Y:S04]  /*7fd0*/  STL [R1+0x134], R2 ;  /* 0x0001340201007387 */ /* 0x000fe80000100800 */
[----:B0-----:R-:W3:Y:S01]  /*7fe0*/  LDL.LU R24, [R1+0xf0] ;  /* 0x0000f00001187983 */ /* 0x001ee20000300800 */
[----:B--2---:R-:W-:-:S03]  /*7ff0*/  SEL R0, R23, R0, !P5 ;  /* 0x0000000017007207 */ /* 0x004fc60006800000 */
[----:B---3--:R0:W-:Y:S04]  /*8000*/  STL [R1+0xe50], R24 ;  /* 0x000e501801007387 */ /* 0x0081e80000100800 */
        /* <DEDUP_REMOVED lines=28> */
[----:B0-----:R-:W3:Y:S01]  /*81d0*/  LDL.LU R0, [R1+0x98] ;  /* 0x0000980001007983 */ /* 0x001ee20000300800 */
        /* <DEDUP_REMOVED lines=33> */
[----:B------:R-:W-:Y:S04]  /*83f0*/  STL [R1+0xe8], R9 ;  /* 0x0000e80901007387 */ /* 0x000fe80000100800 */
[----:B------:R0:W-:Y:S04]  /*8400*/  STL [R1+0xe4], R6 ;  /* 0x0000e40601007387 */ /* 0x0001e80000100800 */
[----:B------:R1:W-:Y:S01]  /*8410*/  STL [R1+0xe0], R8 ;  /* 0x0000e00801007387 */ /* 0x0003e20000100800 */
[----:B0-----:R-:W-:-:S03]  /*8420*/  SEL R6, R23, R28, !P5 ;  /* 0x0000001c17067207 */ /* 0x001fc60006800000 */
[----:B------:R-:W2:Y:S04]  /*8430*/  LDL.LU R28, [R1+0x94] ;  /* 0x00009400011c7983 */ /* 0x000ea80000300800 */
[----:B------:R0:W-:Y:S01]  /*8440*/  STL [R1+0xdc], R3 ;  /* 0x0000dc0301007387 */ /* 0x0001e20000100800 */
[----:B-1----:R-:W-:-:S03]  /*8450*/  SEL R8, R23, R20, !P5 ;  /* 0x0000001417087207 */ /* 0x002fc60006800000 */
[----:B------:R1:W-:Y:S01]  /*8460*/  STL [R1+0xd8], R6 ;  /* 0x0000d80601007387 */ /* 0x0003e20000100800 */
[C---:B0-----:R-:W-:Y:S02]  /*8470*/  SEL R3, R23.reuse, R21, !P5 ;  /* 0x0000001517037207 */ /* 0x041fe40006800000 */
[----:B-1----:R-:W-:-:S03]  /*8480*/  SEL R6, R23, R18, !P5 ;  /* 0x0000001217067207 */ /* 0x002fc60006800000 */
[----:B------:R0:W-:Y:S04]  /*8490*/  STL [R1+0xd4], R3 ;  /* 0x0000d40301007387 */ /* 0x0001e80000100800 */
[----:B------:R1:W-:Y:S01]  /*84a0*/  STL [R1+0xd0], R8 ;  /* 0x0000d00801007387 */ /* 0x0003e20000100800 */
[----:B0-----:R-:W-:-:S03]  /*84b0*/  SEL R3, R23, R16, !P5 ;  /* 0x0000001017037207 */ /* 0x001fc60006800000 */
[----:B------:R0:W-:Y:S01]  /*84c0*/  STL [R1+0xcc], R6 ;  /* 0x0000cc0601007387 */ /* 0x0001e20000100800 */
[----:B-1----:R-:W-:-:S03]  /*84d0*/  SEL R8, R23, R14, !P5 ;  /* 0x0000000e17087207 */ /* 0x002fc60006800000 */
[----:B------:R1:W-:Y:S01]  /*84e0*/  STL [R1+0xc8], R3 ;  /* 0x0000c80301007387 */ /* 0x0003e20000100800 */
[----:B0-----:R-:W-:-:S03]  /*84f0*/  SEL R6, R23, R12, !P5 ;  /* 0x0000000c17067207 */ /* 0x001fc60006800000 */
[----:B------:R-:W-:Y:S01]  /*8500*/  STL [R1+0xc4], R8 ;  /* 0x0000c40801007387 */ /* 0x000fe20000100800 */
[----:B-1----:R-:W-:-:S03]  /*8510*/  SEL R3, R23, R11, !P5 ;  /* 0x0000000b17037207 */ /* 0x002fc60006800000 */
[----:B------:R0:W-:Y:S04]  /*8520*/  STL [R1+0xc0], R6 ;  /* 0x0000c00601007387 */ /* 0x0001e80000100800 */
[----:B------:R1:W-:Y:S01]  /*8530*/  STL [R1+0xbc], R3 ;  /* 0x0000bc0301007387 */ /* 0x0003e20000100800 */
[----:B0-----:R-:W-:-:S03]  /*8540*/  SEL R6, R23, R7, !P5 ;  /* 0x0000000717067207 */ /* 0x001fc60006800000 */
[----:B------:R0:W-:Y:S01]  /*8550*/  STL [R1+0xb8], R2 ;  /* 0x0000b80201007387 */ /* 0x0001e20000100800 */
[----:B-1----:R-:W-:-:S03]  /*8560*/  SEL R3, R23, R5, !P5 ;  /* 0x0000000517037207 */ /* 0x002fc60006800000 */
[----:B------:R-:W-:Y:S04]  /*8570*/  STL [R1+0xb4], R6 ;  /* 0x0000b40601007387 */ /* 0x000fe80000100800 */
[----:B------:R-:W-:Y:S04]  /*8580*/  STL [R1+0xb0], R3 ;  /* 0x0000b00301007387 */ /* 0x000fe80000100800 */
[----:B------:R-:W3:Y:S01]  /*8590*/  LDL.LU R25, [R1+0x84] ;  /* 0x0000840001197983 */ /* 0x000ee20000300800 */
[C---:B0-----:R-:W-:Y:S02]  /*85a0*/  SEL R2, R23.reuse, R4, !P5 ;  /* 0x0000000417027207 */ /* 0x041fe40006800000 */
[----:B------:R-:W-:-:S03]  /*85b0*/  SEL R0, R23, R0, !P5 ;  /* 0x0000000017007207 */ /* 0x000fc60006800000 */
[----:B------:R-:W-:Y:S04]  /*85c0*/  STL [R1+0xac], R2 ;  /* 0x0000ac0201007387 */ /* 0x000fe80000100800 */
[----:B---3--:R0:W-:Y:S04]  /*85d0*/  STL [R1+0xe44], R25 ;  /* 0x000e441901007387 */ /* 0x0081e80000100800 */
[----:B------:R2:W-:Y:S04]  /*85e0*/  STL [R1+0xa8], R0 ;  /* 0x0000a80001007387 */ /* 0x0005e80000100800 */
        /* <DEDUP_REMOVED lines=28> */
[----:B0-----:R-:W3:Y:S04]  /*87b0*/  LDL.LU R0, [R1+0x104] ;  /* 0x0001040001007983 */ /* 0x001ee80000300800 */
[----:B------:R-:W3:Y:S04]  /*87c0*/  LDL.LU R28, [R1+0x4] ;  /* 0x00000400011c7983 */ /* 0x000ee80000300800 */
[----:B------:R-:W3:Y:S04]  /*87d0*/  LDL.LU R15, [R1] ;  /* 0x00000000010f7983 */ /* 0x000ee80000300800 */
        /* <DEDUP_REMOVED lines=8> */
[C---:B----4-:R-:W-:Y:S02]  /*8860*/  SEL R27, R23.reuse, R27, !P5 ;  /* 0x0000001b171b7207 */ /* 0x050fe40006800000 */
[C---:B------:R-:W-:Y:S02]  /*8870*/  SEL R19, R23.reuse, R19, !P5 ;  /* 0x0000001317137207 */ /* 0x040fe40006800000 */
[----:B------:R-:W-:-:S02]  /*8880*/  SEL R17, R23, R17, !P5 ;  /* 0x0000001117117207 */ /* 0x000fc40006800000 */
[C---:B------:R-:W-:Y:S02]  /*8890*/  SEL R13, R23.reuse, R13, !P5 ;  /* 0x0000000d170d7207 */ /* 0x040fe40006800000 */
[C---:B------:R-:W-:Y:S02]  /*88a0*/  SEL R10, R23.reuse, R10, !P5 ;  /* 0x0000000a170a7207 */ /* 0x040fe40006800000 */
[C---:B------:R-:W-:Y:S02]  /*88b0*/  SEL R9, R23.reuse, R9, !P5 ;  /* 0x0000000917097207 */ /* 0x040fe40006800000 */
[C---:B------:R-:W-:Y:S02]  /*88c0*/  SEL R8, R23.reuse, R8, !P5 ;  /* 0x0000000817087207 */ /* 0x040fe40006800000 */
        /* <DEDUP_REMOVED lines=17> */
[----:B--2---:R-:W-:-:S05]  /*89e0*/  SEL R25, R23, R25, !P5 ;  /* 0x0000001917197207 */ /* 0x004fca0006800000 */
[----:B------:R0:W-:Y:S04]  /*89f0*/  STL [R1+0x98], R25 ;  /* 0x0000981901007387 */ /* 0x0001e80000100800 */
[----:B0-----:R-:W2:Y:S04]  /*8a00*/  LDL.LU R25, [R1+0xe40] ;  /* 0x000e400001197983 */ /* 0x001ea80000300800 */
[----:B------:R0:W-:Y:S04]  /*8a10*/  STL [R1+0x94], R26 ;  /* 0x0000941a01007387 */ /* 0x0001e80000100800 */
[----:B0-----:R-:W3:Y:S04]  /*8a20*/  LDL.LU R26, [R1+0xe3c] ;  /* 0x000e3c00011a7983 */ /* 0x001ee80000300800 */
[----:B------:R0:W-:Y:S04]  /*8a30*/  STL [R1+0x90], R27 ;  /* 0x0000901b01007387 */ /* 0x0001e80000100800 */
[----:B0-----:R-:W4:Y:S04]  /*8a40*/  LDL.LU R27, [R1+0xe38] ;  /* 0x000e3800011b7983 */ /* 0x001f280000300800 */
[----:B------:R0:W-:Y:S04]  /*8a50*/  STL [R1+0x8c], R19 ;  /* 0x00008c1301007387 */ /* 0x0001e80000100800 */
[----:B0-----:R-:W2:Y:S04]  /*8a60*/  LDL.LU R19, [R1+0xe34] ;  /* 0x000e340001137983 */ /* 0x001ea80000300800 */
        /* <DEDUP_REMOVED lines=43> */
[----:B0-----:R-:W2:Y:S01]  /*8d20*/  LDL.LU R28, [R1+0xde0] ;  /* 0x000de000011c7983 */ /* 0x001ea20000300800 */
[----:B------:R-:W-:-:S02]  /*8d30*/  SEL R15, R23, R15, !P5 ;  /* 0x0000000f170f7207 */ /* 0x000fc40006800000 */
[----:B------:R-:W-:-:S03]  /*8d40*/  SEL R29, R23, R29, !P5 ;  /* 0x0000001d171d7207 */ /* 0x000fc60006800000 */
[----:B------:R2:W-:Y:S04]  /*8d50*/  STL [R1+0x1c], R15 ;  /* 0x00001c0f01007387 */ /* 0x0005e80000100800 */
[----:B------:R-:W-:Y:S01]  /*8d60*/  STL [R1+0x18], R29 ;  /* 0x0000181d01007387 */ /* 0x000fe20000100800 */
[C---:B--2---:R-:W-:Y:S02]  /*8d70*/  SEL R15, R23.reuse, R28, !P5 ;  /* 0x0000001c170f7207 */ /* 0x044fe40006800000 */
[C---:B------:R-:W-:Y:S02]  /*8d80*/  SEL R28, R23.reuse, R0, !P5 ;  /* 0x00000000171c7207 */ /* 0x040fe40006800000 */
[----:B------:R-:W2:Y:S04]  /*8d90*/  LDL.LU R0, [R1+0x28] ;  /* 0x0000280001007983 */ /* 0x000ea80000300800 */
[----:B------:R0:W-:Y:S04]  /*8da0*/  STL [R1+0x14], R15 ;  /* 0x0000140f01007387 */ /* 0x0001e80000100800 */
[----:B------:R-:W-:Y:S01]  /*8db0*/  STL [R1+0x10], R28 ;  /* 0x0000101c01007387 */ /* 0x000fe20000100800 */
[----:B0-----:R-:W-:-:S03]  /*8dc0*/  SEL R15, R23, R4, !P5 ;  /* 0x00000004170f7207 */ /* 0x001fc60006800000 */
[----:B------:R-:W3:Y:S04]  /*8dd0*/  LDL.LU R4, [R1+0x30] ;  /* 0x0000300001047983 */ /* 0x000ee80000300800 */
[----:B------:R0:W-:Y:S04]  /*8de0*/  STL [R1+0xd54], R15 ;  /* 0x000d540f01007387 */ /* 0x0001e80000100800 */
[----:B0-----:R-:W4:Y:S01]  /*8df0*/  LDL.LU R15, [R1+0x4c] ;  /* 0x00004c00010f7983 */ /* 0x001f220000300800 */
[C---:B------:R-:W-:Y:S02]  /*8e00*/  SEL R29, R23.reuse, R5, !P5 ;  /* 0x00000005171d7207 */ /* 0x040fe40006800000 */
[----:B------:R-:W-:-:S02]  /*8e10*/  SEL R28, R23, R7, !P5 ;  /* 0x00000007171c7207 */ /* 0x000fc40006800000 */
[C---:B------:R-:W-:Y:S01]  /*8e20*/  SEL R2, R23.reuse, R2, !P5 ;  /* 0x0000000217027207 */ /* 0x040fe20006800000 */
[----:B------:R-:W-:Y:S04]  /*8e30*/  STL [R1+0xd58], R29 ;  /* 0x000d581d01007387 */ /* 0x000fe80000100800 */
[----:B------:R-:W-:Y:S04]  /*8e40*/  STL [R1+0xd5c], R28 ;  /* 0x000d5c1c01007387 */ /* 0x000fe80000100800 */
[----:B------:R-:W-:Y:S01]  /*8e50*/  STL [R1+0xd60], R2 ;  /* 0x000d600201007387 */ /* 0x000fe20000100800 */
[----:B------:R-:W-:-:S02]  /*8e60*/  SEL R7, R23, R24, !P5 ;  /* 0x0000001817077207 */ /* 0x000fc40006800000 */
[----:B--2---:R-:W-:-:S05]  /*8e70*/  SEL R0, R23, R0, !P5 ;  /* 0x0000000017007207 */ /* 0x004fca0006800000 */
[----:B------:R-:W-:Y:S01]  /*8e80*/  STL [R1+0xd64], R0 ;  /* 0x000d640001007387 */ /* 0x000fe20000100800 */
[----:B---3--:R-:W-:-:S05]  /*8e90*/  SEL R4, R23, R4, !P5 ;  /* 0x0000000417047207 */ /* 0x008fca0006800000 */
[----:B------:R-:W-:Y:S01]  /*8ea0*/  STL [R1+0xd68], R4 ;  /* 0x000d680401007387 */ /* 0x000fe20000100800 */
[----:B----4-:R-:W-:-:S05]  /*8eb0*/  SEL R5, R23, R15, !P5 ;  /* 0x0000000f17057207 */ /* 0x010fca0006800000 */
[----:B------:R0:W-:Y:S04]  /*8ec0*/  STL [R1+0xd6c], R5 ;  /* 0x000d6c0501007387 */ /* 0x0001e80000100800 */
[----:B0-----:R-:W2:Y:S04]  /*8ed0*/  LDL.LU R5, [R1+0x1e8] ;  /* 0x0001e80001057983 */ /* 0x001ea80000300800 */
[----:B------:R-:W3:Y:S04]  /*8ee0*/  LDL.LU R4, [R1+0x1e0] ;  /* 0x0001e00001047983 */ /* 0x000ee80000300800 */
[----:B------:R-:W4:Y:S04]  /*8ef0*/  LDL.LU R0, [R1+0x1f8] ;  /* 0x0001f80001007983 */ /* 0x000f280000300800 */
[----:B------:R-:W4:Y:S04]  /*8f00*/  LDL.LU R2, [R1+0x1dc] ;  /* 0x0001dc0001027983 */ /* 0x000f280000300800 */
[----:B------:R-:W4:Y:S04]  /*8f10*/  LDL.LU R28, [R1+0x1d8] ;  /* 0x0001d800011c7983 */ /* 0x000f280000300800 */
[----:B------:R-:W4:Y:S04]  /*8f20*/  LDL.LU R29, [R1+0x1d0] ;  /* 0x0001d000011d7983 */ /* 0x000f280000300800 */
[----:B------:R-:W4:Y:S04]  /*8f30*/  LDL.LU R15, [R1+0x1cc] ;  /* 0x0001cc00010f7983 */ /* 0x000f280000300800 */
[----:B------:R0:W-:Y:S04]  /*8f40*/  STL [R1+0xd70], R7 ;  /* 0x000d700701007387 */ /* 0x0001e80000100800 */
[----:B0-----:R-:W4:Y:S04]  /*8f50*/  LDL.LU R7, [R1+0x1e4] ;  /* 0x0001e40001077983 */ /* 0x001f280000300800 */
[----:B------:R-:W0:Y:S01]  /*8f60*/  S2R R24, SR_TID.X ;  /* 0x0000000000187919 */ /* 0x000e220000002100 */
[----:B------:R-:W-:-:S02]  /*8f70*/  SEL R11, R23, R11, !P5 ;  /* 0x0000000b170b7207 */ /* 0x000fc40006800000 */
[C---:B------:R-:W-:Y:S02]  /*8f80*/  SEL R12, R23.reuse, R12, !P5 ;  /* 0x0000000c170c7207 */ /* 0x040fe40006800000 */
[C---:B------:R-:W-:Y:S02]  /*8f90*/  SEL R14, R23.reuse, R14, !P5 ;  /* 0x0000000e170e7207 */ /* 0x040fe40006800000 */
[C---:B------:R-:W-:Y:S01]  /*8fa0*/  SEL R16, R23.reuse, R16, !P5 ;  /* 0x0000001017107207 */ /* 0x040fe20006800000 */
[----:B------:R-:W-:Y:S01]  /*8fb0*/  STL [R1+0xd74], R11 ;  /* 0x000d740b01007387 */ /* 0x000fe20000100800 */
[C---:B------:R-:W-:Y:S02]  /*8fc0*/  SEL R18, R23.reuse, R18, !P5 ;  /* 0x0000001217127207 */ /* 0x040fe40006800000 */
[C---:B------:R-:W-:Y:S01]  /*8fd0*/  SEL R20, R23.reuse, R20, !P5 ;  /* 0x0000001417147207 */ /* 0x040fe20006800000 */
[----:B------:R-:W-:Y:S01]  /*8fe0*/  STL [R1+0xd78], R12 ;  /* 0x000d780c01007387 */ /* 0x000fe20000100800 */
[----:B------:R-:W-:-:S02]  /*8ff0*/  SEL R21, R23, R21, !P5 ;  /* 0x0000001517157207 */ /* 0x000fc40006800000 */
[C---:B------:R-:W-:Y:S01]  /*9000*/  SEL R22, R23.reuse, R22, !P5 ;  /* 0x0000001617167207 */ /* 0x040fe20006800000 */
[----:B------:R-:W-:Y:S01]  /*9010*/  STL [R1+0xd7c], R14 ;  /* 0x000d7c0e01007387 */ /* 0x000fe20000100800 */
[C---:B------:R-:W-:Y:S02]  /*9020*/  SEL R3, R23.reuse, R3, !P5 ;  /* 0x0000000317037207 */ /* 0x040fe40006800000 */
[C---:B------:R-:W-:Y:S01]  /*9030*/  SEL R6, R23.reuse, R6, !P5 ;  /* 0x0000000617067207 */ /* 0x040fe20006800000 */
[----:B------:R-:W-:Y:S01]  /*9040*/  STL [R1+0xd80], R16 ;  /* 0x000d801001007387 */ /* 0x000fe20000100800 */
[----:B------:R-:W-:-:S03]  /*9050*/  SEL R8, R23, R8, !P5 ;  /* 0x0000000817087207 */ /* 0x000fc60006800000 */
[----:B------:R-:W-:Y:S01]  /*9060*/  STL [R1+0xd84], R18 ;  /* 0x000d841201007387 */ /* 0x000fe20000100800 */
[----:B0-----:R-:W-:Y:S02]  /*9070*/  LOP3.LUT R24, R24, 0x3f, RZ, 0xc0, !PT ;  /* 0x0000003f18187812 */ /* 0x001fe400078ec0ff */
[C---:B------:R-:W-:Y:S01]  /*9080*/  SEL R9, R23.reuse, R9, !P5 ;  /* 0x0000000917097207 */ /* 0x040fe20006800000 */
[----:B------:R-:W-:Y:S01]  /*9090*/  STL [R1+0xd88], R20 ;  /* 0x000d881401007387 */ /* 0x000fe20000100800 */
[----:B------:R-:W-:-:S03]  /*90a0*/  SEL R10, R23, R10, !P5 ;  /* 0x0000000a170a7207 */ /* 0x000fc60006800000 */
[----:B------:R-:W-:Y:S01]  /*90b0*/  STL [R1+0xd8c], R21 ;  /* 0x000d8c1501007387 */ /* 0x000fe20000100800 */
[C---:B------:R-:W-:Y:S01]  /*90c0*/  SEL R13, R23.reuse, R13, !P5 ;  /* 0x0000000d170d7207 */ /* 0x040fe20006800000 */
[----:B------:R-:W-:Y:S02]  /*90d0*/  IMAD R24, R24, c[0x0][0x18c], RZ ;  /* 0x0000630018187a24 */ /* 0x000fe400078e02ff */
[----:B------:R-:W-:Y:S01]  /*90e0*/  STL [R1+0xd90], R22 ;  /* 0x000d901601007387 */ /* 0x000fe20000100800 */
[----:B------:R-:W-:-:S03]  /*90f0*/  SEL R17, R23, R17, !P5 ;  /* 0x0000001117117207 */ /* 0x000fc60006800000 */
[----:B------:R3:W-:Y:S01]  /*9100*/  STL [R1+0xd94], R3 ;  /* 0x000d940301007387 */ /* 0x0007e20000100800 */
[----:B------:R-:W-:-:S03]  /*9110*/  SEL R19, R23, R19, !P5 ;  /* 0x0000001317137207 */ /* 0x000fc60006800000 */
[----:B------:R-:W-:Y:S01]  /*9120*/  STL [R1+0xd98], R6 ;  /* 0x000d980601007387 */ /* 0x000fe20000100800 */
[----:B------:R-:W-:-:S03]  /*9130*/  SEL R27, R23, R27, !P5 ;  /* 0x0000001b171b7207 */ /* 0x000fc60006800000 */
[----:B------:R-:W-:Y:S01]  /*9140*/  STL [R1+0xd9c], R8 ;  /* 0x000d9c0801007387 */ /* 0x000fe20000100800 */
[----:B------:R-:W-:-:S03]  /*9150*/  SEL R26, R23, R26, !P5 ;  /* 0x0000001a171a7207 */ /* 0x000fc60006800000 */
[----:B------:R-:W-:Y:S01]  /*9160*/  STL [R1+0xda0], R9 ;  /* 0x000da00901007387 */ /* 0x000fe20000100800 */
[----:B------:R-:W-:-:S03]  /*9170*/  SEL R23, R23, R25, !P5 ;  /* 0x0000001917177207 */ /* 0x000fc60006800000 */
[----:B------:R-:W-:Y:S01]  /*9180*/  STL [R1+0xda4], R10 ;  /* 0x000da40a01007387 */ /* 0x000fe20000100800 */
[----:B------:R-:W-:-:S03]  /*9190*/  LEA.HI.X.SX32 R24, R24, c[0x0][0x16c], 0x1, P6 ;  /* 0x00005b0018187a11 */ /* 0x000fc600030f0eff */
[----:B------:R-:W-:Y:S04]  /*91a0*/  STL [R1+0xda8], R13 ;  /* 0x000da80d01007387 */ /* 0x000fe80000100800 */
[----:B------:R-:W-:Y:S04]  /*91b0*/  STL [R1+0xdac], R17 ;  /* 0x000dac1101007387 */ /* 0x000fe80000100800 */
[----:B------:R-:W-:Y:S04]  /*91c0*/  STL [R1+0xdb0], R19 ;  /* 0x000db01301007387 */ /* 0x000fe80000100800 */
[----:B------:R-:W-:Y:S04]  /*91d0*/  STL [R1+0xdb4], R27 ;  /* 0x000db41b01007387 */ /* 0x000fe80000100800 */
[----:B------:R-:W-:Y:S04]  /*91e0*/  STL [R1+0xdb8], R26 ;  /* 0x000db81a01007387 */ /* 0x000fe80000100800 */
[----:B------:R-:W-:Y:S04]  /*91f0*/  STL [R1+0xdbc], R23 ;  /* 0x000dbc1701007387 */ /* 0x000fe80000100800 */
[----:B------:R-:W-:Y:S01]  /*9200*/  STL [R1+0xdc0], R24 ;  /* 0x000dc01801007387 */ /* 0x000fe20000100800 */
[----:B--2---:R-:W-:-:S02]  /*9210*/  IMAD R5, R5, c[0x0][0x190], RZ ;  /* 0x0000640005057a24 */ /* 0x004fc400078e02ff */
[----:B---3--:R-:W-:Y:S02]  /*9220*/  IMAD R3, R4, c[0x0][0x190], RZ ;  /* 0x0000640004037a24 */ /* 0x008fe400078e02ff */
[----:B----4-:R-:W-:Y:S02]  /*9230*/  IMAD R4, R0, c[0x0][0x190], RZ ;  /* 0x0000640000047a24 */ /* 0x010fe400078e02ff */
[----:B------:R-:W-:Y:S02]  /*9240*/  IMAD R0, R2, c[0x0][0x190], RZ ;  /* 0x0000640002007a24 */ /* 0x000fe400078e02ff */
[----:B------:R-:W-:-:S05]  /*9250*/  IMAD R25, R7, c[0x0][0x190], RZ ;  /* 0x0000640007197a24 */ /* 0x000fca00078e02ff */
[----:B------:R-:W-:Y:S04]  /*9260*/  STL [R1+0xdc4], R25 ;  /* 0x000dc41901007387 */ /* 0x000fe80000100800 */
[----:B------:R-:W-:Y:S04]  /*9270*/  STL [R1+0x24], R5 ;  /* 0x0000240501007387 */ /* 0x000fe80000100800 */
[----:B------:R0:W-:Y:S04]  /*9280*/  STL [R1+0x28], R3 ;  /* 0x0000280301007387 */ /* 0x0001e80000100800 */
[----:B------:R-:W-:Y:S01]  /*9290*/  STL [R1+0x2c], R4 ;  /* 0x00002c0401007387 */ /* 0x000fe20000100800 */
[----:B0-----:R-:W-:-:S03]  /*92a0*/  IMAD R3, R28, c[0x0][0x190], RZ ;  /* 0x000064001c037a24 */ /* 0x001fc600078e02ff */
[----:B------:R0:W-:Y:S04]  /*92b0*/  STL [R1+0x30], R0 ;  /* 0x0000300001007387 */ /* 0x0001e80000100800 */
[----:B------:R-:W-:Y:S04]  /*92c0*/  STL [R1+0x4c], R3 ;  /* 0x00004c0301007387 */ /* 0x000fe80000100800 */
[----:B------:R-:W2:Y:S01]  /*92d0*/  LDL.LU R25, [R1+0x1b0] ;  /* 0x0001b00001197983 */ /* 0x000ea20000300800 */
[----:B------:R-:W-:Y:S02]  /*92e0*/  IMAD R2, R29, c[0x0][0x190], RZ ;  /* 0x000064001d027a24 */ /* 0x000fe400078e02ff */
[----:B0-----:R-:W-:-:S03]  /*92f0*/  IMAD R0, R15, c[0x0][0x190], RZ ;  /* 0x000064000f007a24 */ /* 0x001fc600078e02ff */
[----:B------:R-:W-:Y:S04]  /*9300*/  STL [R1+0xfc], R2 ;  /* 0x0000fc0201007387 */ /* 0x000fe80000100800 */
[----:B--2---:R0:W-:Y:S04]  /*9310*/  STL [R1+0xdd8], R25 ;  /* 0x000dd81901007387 */ /* 0x0041e80000100800 */
[----:B------:R-:W-:Y:S04]  /*9320*/  STL [R1+0x100], R0 ;  /* 0x0001000001007387 */ /* 0x000fe80000100800 */
[----:B0-----:R-:W2:Y:S04]  /*9330*/  LDL.LU R25, [R1+0x1b4] ;  /* 0x0001b40001197983 */ /* 0x001ea80000300800 */
        /* <DEDUP_REMOVED lines=29> */
[----:B------:R-:W3:Y:S01]  /*9510*/  LDL.LU R15, [R1+0x12c] ;  /* 0x00012c00010f7983 */ /* 0x000ee20000300800 */
[----:B--2---:R-:W-:-:S05]  /*9520*/  IMAD R25, R25, c[0x0][0x190], RZ ;  /* 0x0000640019197a24 */ /* 0x004fca00078e02ff */
[----:B------:R0:W-:Y:S04]  /*9530*/  STL [R1+0x104], R25 ;  /* 0x0001041901007387 */ /* 0x0001e80000100800 */
[----:B0-----:R-:W2:Y:S02]  /*9540*/  LDL.LU R25, [R1+0xddc] ;  /* 0x000ddc0001197983 */ /* 0x001ea40000300800 */
[----:B--2---:R-:W-:-:S05]  /*9550*/  IMAD R25, R25, c[0x0][0x190], RZ ;  /* 0x0000640019197a24 */ /* 0x004fca00078e02ff */
[----:B------:R0:W-:Y:S04]  /*9560*/  STL [R1+0x124], R25 ;  /* 0x0001241901007387 */ /* 0x0001e80000100800 */
[----:B0-----:R-:W2:Y:S01]  /*9570*/  LDL.LU R25, [R1+0xdd8] ;  /* 0x000dd80001197983 */ /* 0x001ea20000300800 */
[----:B---3--:R-:W-:Y:S02]  /*9580*/  IMAD R24, R24, c[0x0][0x190], RZ ;  /* 0x0000640018187a24 */ /* 0x008fe400078e02ff */
[----:B----4-:R-:W-:Y:S02]  /*9590*/  IMAD R23, R23, c[0x0][0x190], RZ ;  /* 0x0000640017177a24 */ /* 0x010fe400078e02ff */
[----:B------:R-:W-:Y:S02]  /*95a0*/  IMAD R8, R8, c[0x0][0x190], RZ ;  /* 0x0000640008087a24 */ /* 0x000fe400078e02ff */
[----:B------:R-:W-:-:S02]  /*95b0*/  IMAD R5, R5, c[0x0][0x190], RZ ;  /* 0x0000640005057a24 */ /* 0x000fc400078e02ff */
[----:B--2---:R-:W-:-:S05]  /*95c0*/  IMAD R25, R25, c[0x0][0x190], RZ ;  /* 0x0000640019197a24 */ /* 0x004fca00078e02ff */
[----:B------:R0:W-:Y:S04]  /*95d0*/  STL [R1+0x160], R25 ;  /* 0x0001601901007387 */ /* 0x0001e80000100800 */
[----:B------:R1:W-:Y:S04]  /*95e0*/  STL [R1+0x164], R24 ;  /* 0x0001641801007387 */ /* 0x0003e80000100800 */
[----:B------:R2:W-:Y:S01]  /*95f0*/  STL [R1+0x16c], R23 ;  /* 0x00016c1701007387 */ /* 0x0005e20000100800 */
[----:B0-----:R-:W-:Y:S02]  /*9600*/  IMAD R25, R26, c[0x0][0x190], RZ ;  /* 0x000064001a197a24 */ /* 0x001fe400078e02ff */
[----:B-1----:R-:W-:-:S03]  /*9610*/  IMAD R24, R27, c[0x0][0x190], RZ ;  /* 0x000064001b187a24 */ /* 0x002fc600078e02ff */
[----:B------:R-:W-:Y:S01]  /*9620*/  STL [R1+0x17c], R25 ;  /* 0x00017c1901007387 */ /* 0x000fe20000100800 */
[----:B--2---:R-:W-:Y:S02]  /*9630*/  IMAD R23, R19, c[0x0][0x190], RZ ;  /* 0x0000640013177a24 */ /* 0x004fe400078e02ff */
[----:B------:R-:W-:Y:S02]  /*9640*/  IMAD R19, R17, c[0x0][0x190], RZ ;  /* 0x0000640011137a24 */ /* 0x000fe400078e02ff */
[----:B------:R-:W-:Y:S01]  /*9650*/  IMAD R17, R13, c[0x0][0x190], RZ ;  /* 0x000064000d117a24 */ /* 0x000fe200078e02ff */
[----:B------:R-:W-:Y:S01]  /*9660*/  STL [R1+0x19c], R24 ;  /* 0x00019c1801007387 */ /* 0x000fe20000100800 */
[----:B------:R-:W-:Y:S02]  /*9670*/  IMAD R13, R10, c[0x0][0x190], RZ ;  /* 0x000064000a0d7a24 */ /* 0x000fe400078e02ff */
[----:B------:R-:W-:Y:S01]  /*9680*/  IMAD R10, R9, c[0x0][0x190], RZ ;  /* 0x00006400090a7a24 */ /* 0x000fe200078e02ff */
[----:B------:R-:W-:Y:S01]  /*9690*/  STL [R1+0x198], R23 ;  /* 0x0001981701007387 */ /* 0x000fe20000100800 */
[----:B------:R-:W-:-:S03]  /*96a0*/  IMAD R9, R6, c[0x0][0x190], RZ ;  /* 0x0000640006097a24 */ /* 0x000fc600078e02ff */
[----:B------:R-:W-:Y:S01]  /*96b0*/  STL [R1+0x194], R19 ;  /* 0x0001941301007387 */ /* 0x000fe20000100800 */
[----:B------:R-:W-:-:S03]  /*96c0*/  IMAD R6, R3, c[0x0][0x190], RZ ;  /* 0x0000640003067a24 */ /* 0x000fc600078e02ff */
[----:B------:R-:W-:Y:S04]  /*96d0*/  STL [R1+0x190], R17 ;  /* 0x0001901101007387 */ /* 0x000fe80000100800 */
[----:B------:R-:W-:Y:S01]  /*96e0*/  STL [R1+0x18c], R13 ;  /* 0x00018c0d01007387 */ /* 0x000fe20000100800 */
[----:B------:R-:W-:-:S03]  /*96f0*/  IMAD R3, R21, c[0x0][0x190], RZ ;  /* 0x0000640015037a24 */ /* 0x000fc600078e02ff */
[----:B------:R-:W-:Y:S04]  /*9700*/  STL [R1+0x188], R10 ;  /* 0x0001880a01007387 */ /* 0x000fe80000100800 */
[----:B------:R0:W-:Y:S04]  /*9710*/  STL [R1+0x184], R8 ;  /* 0x0001840801007387 */ /* 0x0001e80000100800 */
[----:B------:R-:W-:Y:S01]  /*9720*/  STL [R1+0x180], R9 ;  /* 0x0001800901007387 */ /* 0x000fe20000100800 */
[----:B0-----:R-:W-:-:S03]  /*9730*/  IMAD R8, R22, c[0x0][0x190], RZ ;  /* 0x0000640016087a24 */ /* 0x001fc600078e02ff */
[----:B------:R0:W-:Y:S04]  /*9740*/  STL [R1+0x178], R6 ;  /* 0x0001780601007387 */ /* 0x0001e80000100800 */
[----:B------:R1:W-:Y:S04]  /*9750*/  STL [R1+0x174], R8 ;  /* 0x0001740801007387 */ /* 0x0003e80000100800 */
[----:B------:R2:W-:Y:S01]  /*9760*/  STL [R1+0x170], R3 ;  /* 0x0001700301007387 */ /* 0x0005e20000100800 */
[----:B0-----:R-:W-:Y:S02]  /*9770*/  IMAD R6, R20, c[0x0][0x190], RZ ;  /* 0x0000640014067a24 */ /* 0x001fe400078e02ff */
[----:B-1----:R-:W-:-:S03]  /*9780*/  IMAD R8, R18, c[0x0][0x190], RZ ;  /* 0x0000640012087a24 */ /* 0x002fc600078e02ff */
[----:B------:R0:W-:Y:S01]  /*9790*/  STL [R1+0x168], R6 ;  /* 0x0001680601007387 */ /* 0x0001e20000100800 */
[----:B--2---:R-:W-:-:S03]  /*97a0*/  IMAD R3, R16, c[0x0][0x190], RZ ;  /* 0x0000640010037a24 */ /* 0x004fc600078e02ff */
[----:B------:R1:W-:Y:S04]  /*97b0*/  STL [R1+0x15c], R8 ;  /* 0x00015c0801007387 */ /* 0x0003e80000100800 */
[----:B------:R2:W-:Y:S01]  /*97c0*/  STL [R1+0x158], R3 ;  /* 0x0001580301007387 */ /* 0x0005e20000100800 */
[----:B0-----:R-:W-:Y:S02]  /*97d0*/  IMAD R6, R14, c[0x0][0x190], RZ ;  /* 0x000064000e067a24 */ /* 0x001fe400078e02ff */
[----:B-1----:R-:W-:-:S03]  /*97e0*/  IMAD R8, R12, c[0x0][0x190], RZ ;  /* 0x000064000c087a24 */ /* 0x002fc600078e02ff */
[----:B------:R0:W-:Y:S01]  /*97f0*/  STL [R1+0x154], R6 ;  /* 0x0001540601007387 */ /* 0x0001e20000100800 */
[----:B--2---:R-:W-:-:S03]  /*9800*/  IMAD R3, R11, c[0x0][0x190], RZ ;  /* 0x000064000b037a24 */ /* 0x004fc600078e02ff */
[----:B------:R-:W-:Y:S04]  /*9810*/  STL [R1+0x150], R8 ;  /* 0x0001500801007387 */ /* 0x000fe80000100800 */
[----:B------:R1:W-:Y:S01]  /*9820*/  STL [R1+0x14c], R3 ;  /* 0x00014c0301007387 */ /* 0x0003e20000100800 */
[----:B0-----:R-:W-:-:S05]  /*9830*/  IMAD R6, R7, c[0x0][0x190], RZ ;  /* 0x0000640007067a24 */ /* 0x001fca00078e02ff */
[----:B------:R-:W-:Y:S01]  /*9840*/  STL [R1+0x148], R6 ;  /* 0x0001480601007387 */ /* 0x000fe20000100800 */
[----:B-1----:R-:W-:-:S03]  /*9850*/  IMAD R3, R4, c[0x0][0x190], RZ ;  /* 0x0000640004037a24 */ /* 0x002fc600078e02ff */
[----:B------:R-:W-:Y:S01]  /*9860*/  STL [R1+0x144], R5 ;  /* 0x0001440501007387 */ /* 0x000fe20000100800 */
[----:B------:R-:W-:Y:S02]  /*9870*/  IMAD R4, R0, c[0x0][0x190], RZ ;  /* 0x0000640000047a24 */ /* 0x000fe400078e02ff */
[----:B------:R-:W-:Y:S01]  /*9880*/  IMAD R0, R2, c[0x0][0x190], RZ ;  /* 0x0000640002007a24 */ /* 0x000fe200078e02ff */
        /* <DEDUP_REMOVED lines=149> */
[----:B------:R-:W-:Y:S02]  /*a1e0*/  IMAD R19, R19, c[0x0][0x190], RZ ;  /* 0x0000640013137a24 */ /* 0x000fe400078e02ff */
[----:B------:R-:W-:Y:S02]  /*a1f0*/  IMAD R17, R17, c[0x0][0x190], RZ ;  /* 0x0000640011117a24 */ /* 0x000fe400078e02ff */
[----:B------:R-:W-:Y:S02]  /*a200*/  IMAD R13, R13, c[0x0][0x190], RZ ;  /* 0x000064000d0d7a24 */ /* 0x000fe400078e02ff */
[----:B------:R-:W-:Y:S02]  /*a210*/  IMAD R10, R10, c[0x0][0x190], RZ ;  /* 0x000064000a0a7a24 */ /* 0x000fe400078e02ff */
        /* <DEDUP_REMOVED lines=20> */
[----:B--2---:R-:W-:-:S05]  /*a360*/  IMAD R25, R25, c[0x0][0x190], RZ ;  /* 0x0000640019197a24 */ /* 0x004fca00078e02ff */
        /* <DEDUP_REMOVED lines=45> */
[----:B0-----:R-:W3:Y:S04]  /*a640*/  LDL.LU R5, [R1+0xd6c] ;  /* 0x000d6c0001057983 */ /* 0x001ee80000300800 */
[----:B------:R0:W-:Y:S04]  /*a650*/  STL [R1+0x34], R4 ;  /* 0x0000340401007387 */ /* 0x0001e80000100800 */
[----:B0-----:R-:W4:Y:S04]  /*a660*/  LDL.LU R4, [R1+0xd68] ;  /* 0x000d680001047983 */ /* 0x001f280000300800 */
        /* <DEDUP_REMOVED lines=9> */
[----:B0-----:R-:W4:Y:S01]  /*a700*/  LDL.LU R15, [R1+0xd54] ;  /* 0x000d5400010f7983 */ /* 0x001f220000300800 */
[----:B--2---:R-:W-:-:S02]  /*a710*/  IMAD R7, R7, c[0x0][0x190], RZ ;  /* 0x0000640007077a24 */ /* 0x004fc400078e02ff */
[----:B---3--:R-:W-:Y:S02]  /*a720*/  IMAD R5, R5, c[0x0][0x190], RZ ;  /* 0x0000640005057a24 */ /* 0x008fe400078e02ff */
[----:B----4-:R-:W-:Y:S02]  /*a730*/  IMAD R4, R4, c[0x0][0x190], RZ ;  /* 0x0000640004047a24 */ /* 0x010fe400078e02ff */
[----:B------:R-:W-:Y:S02]  /*a740*/  IMAD R0, R0, c[0x0][0x190], RZ ;  /* 0x0000640000007a24 */ /* 0x000fe400078e02ff */
[----:B------:R-:W-:Y:S02]  /*a750*/  IMAD R2, R2, c[0x0][0x190], RZ ;  /* 0x0000640002027a24 */ /* 0x000fe400078e02ff */
[----:B------:R-:W-:Y:S02]  /*a760*/  IMAD R28, R28, c[0x0][0x190], RZ ;  /* 0x000064001c1c7a24 */ /* 0x000fe400078e02ff */
[----:B------:R-:W-:-:S02]  /*a770*/  IMAD R29, R29, c[0x0][0x190], RZ ;  /* 0x000064001d1d7a24 */ /* 0x000fc400078e02ff */
[----:B------:R-:W-:-:S05]  /*a780*/  IMAD R15, R15, c[0x0][0x190], RZ ;  /* 0x000064000f0f7a24 */ /* 0x000fca00078e02ff */
[----:B------:R0:W-:Y:S04]  /*a790*/  STL [R1+0xc], R15 ;  /* 0x00000c0f01007387 */ /* 0x0001e80000100800 */
[----:B0-----:R-:W2:Y:S04]  /*a7a0*/  LDL.LU R15, [R1+0xd50] ;  /* 0x000d5000010f7983 */ /* 0x001ea80000300800 */
[----:B------:R0:W-:Y:S04]  /*a7b0*/  STL [R1+0xd10], R29 ;  /* 0x000d101d01007387 */ /* 0x0001e80000100800 */
[----:B------:R1:W-:Y:S04]  /*a7c0*/  STL [R1+0xd0c], R28 ;  /* 0x000d0c1c01007387 */ /* 0x0003e80000100800 */
[----:B0-----:R-:W3:Y:S04]  /*a7d0*/  LDL.LU R29, [R1+0x4c] ;  /* 0x00004c00011d7983 */ /* 0x001ee80000300800 */
[----:B-1----:R-:W4:Y:S04]  /*a7e0*/  LDL.LU R28, [R1+0xfc] ;  /* 0x0000fc00011c7983 */ /* 0x002f280000300800 */
[----:B------:R0:W-:Y:S04]  /*a7f0*/  STL [R1+0xd08], R2 ;  /* 0x000d080201007387 */ /* 0x0001e80000100800 */
[----:B0-----:R-:W3:Y:S04]  /*a800*/  LDL.LU R2, [R1+0x30] ;  /* 0x0000300001027983 */ /* 0x001ee80000300800 */
[----:B------:R0:W-:Y:S04]  /*a810*/  STL [R1+0xd04], R0 ;  /* 0x000d040001007387 */ /* 0x0001e80000100800 */
[----:B0-----:R-:W3:Y:S04]  /*a820*/  LDL.LU R0, [R1+0x104] ;  /* 0x0001040001007983 */ /* 0x001ee80000300800 */
[----:B------:R0:W-:Y:S04]  /*a830*/  STL [R1+0xd00], R4 ;  /* 0x000d000401007387 */ /* 0x0001e80000100800 */
[----:B0-----:R-:W3:Y:S04]  /*a840*/  LDL.LU R4, [R1+0x2c] ;  /* 0x00002c0001047983 */ /* 0x001ee80000300800 */
[----:B------:R0:W-:Y:S04]  /*a850*/  STL [R1+0xcfc], R5 ;  /* 0x000cfc0501007387 */ /* 0x0001e80000100800 */
[----:B0-----:R-:W3:Y:S04]  /*a860*/  LDL.LU R5, [R1+0x28] ;  /* 0x0000280001057983 */ /* 0x001ee80000300800 */
[----:B------:R0:W-:Y:S04]  /*a870*/  STL [R1+0xcf8], R7 ;  /* 0x000cf80701007387 */ /* 0x0001e80000100800 */
[----:B0-----:R-:W3:Y:S01]  /*a880*/  LDL.LU R7, [R1+0x24] ;  /* 0x0000240001077983 */ /* 0x001ee20000300800 */
[----:B------:R-:W-:-:S02]  /*a890*/  IMAD R11, R11, c[0x0][0x190], RZ ;  /* 0x000064000b0b7a24 */ /* 0x000fc400078e02ff */
[----:B------:R-:W-:Y:S02]  /*a8a0*/  IMAD R12, R12, c[0x0][0x190], RZ ;  /* 0x000064000c0c7a24 */ /* 0x000fe400078e02ff */
        /* <DEDUP_REMOVED lines=9> */
[----:B------:R-:W-:Y:S01]  /*a940*/  STL [R1+0xd20], R16 ;  /* 0x000d201001007387 */ /* 0x000fe20000100800 */
[----:B------:R-:W-:-:S03]  /*a950*/  IMAD R3, R3, c[0x0][0x190], RZ ;  /* 0x0000640003037a24 */ /* 0x000fc600078e02ff */
[----:B------:R0:W-:Y:S01]  /*a960*/  STL [R1+0xd24], R18 ;  /* 0x000d241201007387 */ /* 0x0001e20000100800 */
[----:B------:R-:W-:-:S03]  /*a970*/  IMAD R6, R6, c[0x0][0x190], RZ ;  /* 0x0000640006067a24 */ /* 0x000fc600078e02ff */
        /* <DEDUP_REMOVED lines=11> */
[----:B------:R-:W-:-:S02]  /*aa30*/  IMAD R8, R8, c[0x0][0x190], RZ ;  /* 0x0000640008087a24 */ /* 0x000fc400078e02ff */
[----:B------:R-:W-:Y:S02]  /*aa40*/  IMAD R9, R9, c[0x0][0x190], RZ ;  /* 0x0000640009097a24 */ /* 0x000fe400078e02ff */
[----:B------:R-:W-:Y:S02]  /*aa50*/  IMAD R10, R10, c[0x0][0x190], RZ ;  /* 0x000064000a0a7a24 */ /* 0x000fe400078e02ff */
[----:B------:R-:W-:Y:S01]  /*aa60*/  IMAD R13, R13, c[0x0][0x190], RZ ;  /* 0x000064000d0d7a24 */ /* 0x000fe200078e02ff */
[----:B------:R-:W-:Y:S01]  /*aa70*/  STL [R1+0xd3c], R8 ;  /* 0x000d3c0801007387 */ /* 0x000fe20000100800 */
[----:B------:R-:W-:-:S03]  /*aa80*/  IMAD R17, R17, c[0x0][0x190], RZ ;  /* 0x0000640011117a24 */ /* 0x000fc600078e02ff */
[----:B------:R2:W-:Y:S04]  /*aa90*/  STL [R1+0xd40], R9 ;  /* 0x000d400901007387 */ /* 0x0005e80000100800 */
[----:B------:R-:W-:Y:S04]  /*aaa0*/  STL [R1+0xd44], R10 ;  /* 0x000d440a01007387 */ /* 0x000fe80000100800 */
[----:B------:R-:W-:Y:S04]  /*aab0*/  STL [R1+0xd48], R13 ;  /* 0x000d480d01007387 */ /* 0x000fe80000100800 */
[----:B------:R-:W-:Y:S04]  /*aac0*/  STL [R1+0xd4c], R17 ;  /* 0x000d4c1101007387 */ /* 0x000fe80000100800 */
[----:B------:R-:W4:Y:S01]  /*aad0*/  LDL.LU R16, [R1+0x19c] ;  /* 0x00019c0001107983 */ /* 0x000f220000300800 */
[----:B--2---:R-:W-:-:S05]  /*aae0*/  LEA R9, P2, R25, R15, 0x1 ;  /* 0x0000000f19097211 */ /* 0x004fca00078408ff */
[----:B------:R0:W-:Y:S01]  /*aaf0*/  STL [R1+0xca0], R9 ;  /* 0x000ca00901007387 */ /* 0x0001e20000100800 */
[----:B---3--:R-:W-:-:S05]  /*ab00*/  LEA R8, P3, R7, R15, 0x1 ;  /* 0x0000000f07087211 */ /* 0x008fca00078608ff */
[----:B------:R1:W-:Y:S04]  /*ab10*/  STL [R1+0x8c8], R8 ;  /* 0x0008c80801007387 */ /* 0x0003e80000100800 */
[----:B------:R-:W2:Y:S01]  /*ab20*/  LDL.LU R14, [R1+0x198] ;  /* 0x00019800010e7983 */ /* 0x000ea20000300800 */
[-C--:B0-----:R-:W-:Y:S02]  /*ab30*/  LEA R9, P4, R5, R15.reuse, 0x1 ;  /* 0x0000000f05097211 */ /* 0x081fe400078808ff */
[----:B-1----:R-:W-:-:S03]  /*ab40*/  LEA R8, P5, R4, R15, 0x1 ;  /* 0x0000000f04087211 */ /* 0x002fc600078a08ff */
[----:B------:R0:W-:Y:S04]  /*ab50*/  STL [R1+0x8d0], R9 ;  /* 0x0008d00901007387 */ /* 0x0001e80000100800 */
[----:B------:R1:W-:Y:S04]  /*ab60*/  STL [R1+0x8d8], R8 ;  /* 0x0008d80801007387 */ /* 0x0003e80000100800 */
[----:B------:R-:W3:Y:S01]  /*ab70*/  LDL.LU R12, [R1+0x194] ;  /* 0x00019400010c7983 */ /* 0x000ee20000300800 */
[-C--:B0-----:R-:W-:Y:S02]  /*ab80*/  LEA R9, P6, R2, R15.reuse, 0x1 ;  /* 0x0000000f02097211 */ /* 0x081fe400078c08ff */
[----:B-1----:R-:W-:-:S03]  /*ab90*/  LEA R8, P0, R29, R15, 0x1 ;  /* 0x0000000f1d087211 */ /* 0x002fc600078008ff */
[----:B------:R4:W-:Y:S04]  /*aba0*/  STL [R1+0x8e0], R9 ;  /* 0x0008e00901007387 */ /* 0x0009e80000100800 */
[----:B------:R0:W-:Y:S04]  /*abb0*/  STL [R1+0x8e8], R8 ;  /* 0x0008e80801007387 */ /* 0x0001e80000100800 */
[----:B------:R-:W3:Y:S01]  /*abc0*/  LDL.LU R11, [R1+0x190] ;  /* 0x00019000010b7983 */ /* 0x000ee20000300800 */
[----:B----4-:R-:W-:Y:S02]  /*abd0*/  LEA R9, P1, R28, R15, 0x1 ;  /* 0x0000000f1c097211 */ /* 0x010fe400078208ff */
[----:B0-----:R-:W-:-:S03]  /*abe0*/  LEA.HI.X.SX32 R8, R25, R24, 0x1, P2 ;  /* 0x0000001819087211 */ /* 0x001fc600010f0eff */
[----:B------:R-:W-:Y:S04]  /*abf0*/  STL [R1+0x8f0], R9 ;  /* 0x0008f00901007387 */ /* 0x000fe80000100800 */
[----:B------:R0:W-:Y:S02]  /*ac00*/  STL [R1+0xc9c], R8 ;  /* 0x000c9c0801007387 */ /* 0x0001e40000100800 */
[----:B0-----:R-:W-:Y:S02]  /*ac10*/  LEA.HI.X.SX32 R8, R7, R24, 0x1, P3 ;  /* 0x0000001807087211 */ /* 0x001fe400018f0eff */
[----:B------:R-:W4:Y:S01]  /*ac20*/  LDL.LU R7, [R1+0x18c] ;  /* 0x00018c0001077983 */ /* 0x000f220000300800 */
[----:B------:R-:W-:-:S05]  /*ac30*/  LEA R9, P2, R6, R15, 0x1 ;  /* 0x0000000f06097211 */ /* 0x000fca00078408ff */
[----:B------:R0:W-:Y:S04]  /*ac40*/  STL [R1+0x8f8], R9 ;  /* 0x0008f80901007387 */ /* 0x0001e80000100800 */
[----:B------:R1:W-:Y:S01]  /*ac50*/  STL [R1+0x8c4], R8 ;  /* 0x0008c40801007387 */ /* 0x0003e20000100800 */
[-C--:B0-----:R-:W-:Y:S02]  /*ac60*/  LEA R9, P3, R0, R15.reuse, 0x1 ;  /* 0x0000000f00097211 */ /* 0x081fe400078608ff */
[----:B-1----:R-:W-:Y:S02]  /*ac70*/  LEA.HI.X.SX32 R8, R5, R24, 0x1, P4 ;  /* 0x0000001805087211 */ /* 0x002fe400020f0eff */
[----:B------:R-:W4:Y:S04]  /*ac80*/  LDL.LU R5, [R1+0x188] ;  /* 0x0001880001057983 */ /* 0x000f280000300800 */
[----:B------:R0:W-:Y:S04]  /*ac90*/  STL [R1+0x900], R9 ;  /* 0x0009000901007387 */ /* 0x0001e80000100800 */
[----:B------:R1:W-:Y:S01]  /*aca0*/  STL [R1+0x8cc], R8 ;  /* 0x0008cc0801007387 */ /* 0x0003e20000100800 */
[----:B0-----:R-:W-:-:S02]  /*acb0*/  LEA R9, P4, R3, R15, 0x1 ;  /* 0x0000000f03097211 */ /* 0x001fc400078808ff */
[-C--:B-1----:R-:W-:Y:S02]  /*acc0*/  LEA.HI.X.SX32 R8, R4, R24.reuse, 0x1, P5 ;  /* 0x0000001804087211 */ /* 0x082fe400028f0eff */
[----:B------:R-:W4:Y:S04]  /*acd0*/  LDL.LU R4, [R1+0x184] ;  /* 0x0001840001047983 */ /* 0x000f280000300800 */
[----:B------:R-:W-:Y:S04]  /*ace0*/  STL [R1+0x908], R9 ;  /* 0x0009080901007387 */ /* 0x000fe80000100800 */
[----:B------:R0:W-:Y:S02]  /*acf0*/  STL [R1+0x8d4], R8 ;  /* 0x0008d40801007387 */ /* 0x0001e40000100800 */
[----:B0-----:R-:W-:-:S02]  /*ad00*/  LEA.HI.X.SX32 R8, R2, R24, 0x1, P6 ;  /* 0x0000001802087211 */ /* 0x001fc400030f0eff */
[----:B------:R-:W4:Y:S01]  /*ad10*/  LDL.LU R2, [R1+0x180] ;  /* 0x0001800001027983 */ /* 0x000f220000300800 */
[----:B------:R-:W-:-:S05]  /*ad20*/  LEA R9, P5, R22, R15, 0x1 ;  /* 0x0000000f16097211 */ /* 0x000fca00078a08ff */
[----:B------:R-:W-:Y:S04]  /*ad30*/  STL [R1+0x910], R9 ;  /* 0x0009100901007387 */ /* 0x000fe80000100800 */
[----:B------:R0:W-:Y:S02]  /*ad40*/  STL [R1+0x8dc], R8 ;  /* 0x0008dc0801007387 */ /* 0x0001e40000100800 */
[----:B0-----:R-:W-:Y:S02]  /*ad50*/  LEA.HI.X.SX32 R8, R29, R24, 0x1, P0 ;  /* 0x000000181d087211 */ /* 0x001fe400000f0eff */
        /* <DEDUP_REMOVED lines=12> */
[----:B------:R0:W-:Y:S04]  /*ae20*/  STL [R1+0x928], R9 ;  /* 0x0009280901007387 */ /* 0x0001e80000100800 */
[----:B------:R1:W-:Y:S01]  /*ae30*/  STL [R1+0x8f4], R8 ;  /* 0x0008f40801007387 */ /* 0x0003e20000100800 */
[----:B0-----:R-:W-:Y:S02]  /*ae40*/  LEA R9, P2, R16, R15, 0x1 ;  /* 0x0000000f10097211 */ /* 0x001fe400078408ff */
[-C--:B-1----:R-:W-:Y:S02]  /*ae50*/  LEA.HI.X.SX32 R8, R0, R24.reuse, 0x1, P3 ;  /* 0x0000001800087211 */ /* 0x082fe400018f0eff */
[----:B------:R-:W4:Y:S04]  /*ae60*/  LDL.LU R0, [R1+0x168] ;  /* 0x0001680001007983 */ /* 0x000f280000300800 */
[----:B------:R-:W-:Y:S04]  /*ae70*/  STL [R1+0x930], R9 ;  /* 0x0009300901007387 */ /* 0x000fe80000100800 */
[----:B------:R0:W-:Y:S02]  /*ae80*/  STL [R1+0x8fc], R8 ;  /* 0x0008fc0801007387 */ /* 0x0001e40000100800 */
[----:B0-----:R-:W-:-:S02]  /*ae90*/  LEA.HI.X.SX32 R8, R3, R24, 0x1, P4 ;  /* 0x0000001803087211 */ /* 0x001fc400020f0eff */
[----:B------:R-:W4:Y:S01]  /*aea0*/  LDL.LU R3, [R1+0x15c] ;  /* 0x00015c0001037983 */ /* 0x000f220000300800 */
[----:B--2---:R-:W-:-:S05]  /*aeb0*/  LEA R9, P3, R14, R15, 0x1 ;  /* 0x0000000f0e097211 */ /* 0x004fca00078608ff */
[----:B------:R-:W-:Y:S04]  /*aec0*/  STL [R1+0x938], R9 ;  /* 0x0009380901007387 */ /* 0x000fe80000100800 */
[----:B------:R0:W-:Y:S02]  /*aed0*/  STL [R1+0x904], R8 ;  /* 0x0009040801007387 */ /* 0x0001e40000100800 */
[----:B0-----:R-:W-:Y:S02]  /*aee0*/  LEA.HI.X.SX32 R8, R22, R24, 0x1, P5 ;  /* 0x0000001816087211 */ /* 0x001fe400028f0eff */
[----:B------:R-:W2:Y:S01]  /*aef0*/  LDL.LU R22, [R1+0x158] ;  /* 0x0001580001167983 */ /* 0x000ea20000300800 */
[----:B---3--:R-:W-:-:S05]  /*af00*/  LEA R9, P4, R12, R15, 0x1 ;  /* 0x0000000f0c097211 */ /* 0x008fca00078808ff */
[----:B------:R0:W-:Y:S04]  /*af10*/  STL [R1+0x940], R9 ;  /* 0x0009400901007387 */ /* 0x0001e80000100800 */
[----:B------:R1:W-:Y:S01]  /*af20*/  STL [R1+0x90c], R8 ;  /* 0x00090c0801007387 */ /* 0x0003e20000100800 */
[-C--:B0-----:R-:W-:Y:S02]  /*af30*/  LEA R9, P5, R11, R15.reuse, 0x1 ;  /* 0x0000000f0b097211 */ /* 0x081fe400078a08ff */
[----:B-1----:R-:W-:Y:S02]  /*af40*/  LEA.HI.X.SX32 R8, R21, R24, 0x1, P6 ;  /* 0x0000001815087211 */ /* 0x002fe400030f0eff */
[----:B------:R-:W3:Y:S04]  /*af50*/  LDL.LU R21, [R1+0x154] ;  /* 0x0001540001157983 */ /* 0x000ee80000300800 */
[----:B------:R4:W-:Y:S04]  /*af60*/  STL [R1+0x948], R9 ;  /* 0x0009480901007387 */ /* 0x0009e80000100800 */
[----:B------:R0:W-:Y:S01]  /*af70*/  STL [R1+0x914], R8 ;  /* 0x0009140801007387 */ /* 0x0001e20000100800 */
[----:B----4-:R-:W-:-:S02]  /*af80*/  LEA R9, P6, R7, R15, 0x1 ;  /* 0x0000000f07097211 */ /* 0x010fc400078c08ff */
[-C--:B0-----:R-:W-:Y:S02]  /*af90*/  LEA.HI.X.SX32 R8, R20, R24.reuse, 0x1, P0 ;  /* 0x0000001814087211 */ /* 0x081fe400000f0eff */
        /* <DEDUP_REMOVED lines=51> */
[----:B------:R-:W-:Y:S04]  /*b2d0*/  STL [R1+0x9a0], R9 ;  /* 0x0009a00901007387 */ /* 0x000fe80000100800 */
[----:B------:R0:W-:Y:S01]  /*b2e0*/  STL [R1+0x96c], R8 ;  /* 0x00096c0801007387 */ /* 0x0001e20000100800 */
[-C--:B------:R-:W-:Y:S02]  /*b2f0*/  LEA.HI.X.SX32 R6, R6, R24.reuse, 0x1, P5 ;  /* 0x0000001806067211 */ /* 0x080fe400028f0eff */
[----:B0-----:R-:W-:Y:S02]  /*b300*/  LEA.HI.X.SX32 R8, R28, R24, 0x1, P4 ;  /* 0x000000181c087211 */ /* 0x001fe400020f0eff */
[-C--:B----4-:R-:W-:Y:S01]  /*b310*/  LEA R9, P3, R20, R15.reuse, 0x1 ;  /* 0x0000000f14097211 */ /* 0x090fe200078608ff */
[----:B------:R-:W3:Y:S04]  /*b320*/  LDL.LU R28, [R1+0x120] ;  /* 0x00012000011c7983 */ /* 0x000ee80000300800 */
[----:B------:R-:W-:Y:S04]  /*b330*/  STL [R1+0x9a8], R9 ;  /* 0x0009a80901007387 */ /* 0x000fe80000100800 */
[----:B------:R0:W-:Y:S04]  /*b340*/  STL [R1+0x974], R8 ;  /* 0x0009740801007387 */ /* 0x0001e80000100800 */
[----:B0-----:R-:W4:Y:S01]  /*b350*/  LDL.LU R8, [R1+0x11c] ;  /* 0x00011c0001087983 */ /* 0x001f220000300800 */
[----:B------:R-:W-:-:S05]  /*b360*/  LEA R9, P4, R18, R15, 0x1 ;  /* 0x0000000f12097211 */ /* 0x000fca00078808ff */
[----:B------:R-:W-:Y:S04]  /*b370*/  STL [R1+0x9b0], R9 ;  /* 0x0009b00901007387 */ /* 0x000fe80000100800 */
[----:B------:R0:W-:Y:S02]  /*b380*/  STL [R1+0x97c], R6 ;  /* 0x00097c0601007387 */ /* 0x0001e40000100800 */
[-C--:B0-----:R-:W-:Y:S02]  /*b390*/  LEA.HI.X.SX32 R6, R0, R24.reuse, 0x1, P6 ;  /* 0x0000001800067211 */ /* 0x081fe400030f0eff */
[----:B------:R-:W4:Y:S01]  /*b3a0*/  LDL.LU R0, [R1+0x118] ;  /* 0x0001180001007983 */ /* 0x000f220000300800 */
[-C--:B------:R-:W-:Y:S02]  /*b3b0*/  LEA.HI.X.SX32 R3, R3, R24.reuse, 0x1, P0 ;  /* 0x0000001803037211 */ /* 0x080fe400000f0eff */
[----:B------:R-:W-:-:S02]  /*b3c0*/  LEA.HI.X.SX32 R10, R22, R24, 0x1, P1 ;  /* 0x00000018160a7211 */ /* 0x000fc400008f0eff */
[----:B------:R-:W-:-:S05]  /*b3d0*/  LEA R9, P5, R16, R15, 0x1 ;  /* 0x0000000f10097211 */ /* 0x000fca00078a08ff */
[----:B------:R-:W-:Y:S04]  /*b3e0*/  STL [R1+0x9b8], R9 ;  /* 0x0009b80901007387 */ /* 0x000fe80000100800 */
[----:B------:R0:W-:Y:S04]  /*b3f0*/  STL [R1+0x984], R6 ;  /* 0x0009840601007387 */ /* 0x0001e80000100800 */
[----:B0-----:R-:W4:Y:S01]  /*b400*/  LDL.LU R6, [R1+0x114] ;  /* 0x0001140001067983 */ /* 0x001f220000300800 */
[----:B------:R-:W-:-:S05]  /*b410*/  LEA R9, P6, R14, R15, 0x1 ;  /* 0x0000000f0e097211 */ /* 0x000fca00078c08ff */
[----:B------:R-:W-:Y:S04]  /*b420*/  STL [R1+0x9c0], R9 ;  /* 0x0009c00901007387 */ /* 0x000fe80000100800 */
[----:B------:R0:W-:Y:S04]  /*b430*/  STL [R1+0x98c], R3 ;  /* 0x00098c0301007387 */ /* 0x0001e80000100800 */
[----:B0-----:R-:W4:Y:S01]  /*b440*/  LDL.LU R3, [R1+0x110] ;  /* 0x0001100001037983 */ /* 0x001f220000300800 */
[----:B------:R-:W-:-:S05]  /*b450*/  LEA R9, P0, R12, R15, 0x1 ;  /* 0x0000000f0c097211 */ /* 0x000fca00078008ff */
[----:B------:R-:W-:Y:S04]  /*b460*/  STL [R1+0x9c8], R9 ;  /* 0x0009c80901007387 */ /* 0x000fe80000100800 */
[----:B------:R0:W-:Y:S04]  /*b470*/  STL [R1+0x994], R10 ;  /* 0x0009940a01007387 */ /* 0x0001e80000100800 */
[----:B------:R-:W4:Y:S01]  /*b480*/  LDL.LU R22, [R1+0x10c] ;  /* 0x00010c0001167983 */ /* 0x000f220000300800 */
[----:B0-----:R-:W-:Y:S02]  /*b490*/  LEA.HI.X.SX32 R10, R21, R24, 0x1, P2 ;  /* 0x00000018150a7211 */ /* 0x001fe400010f0eff */
        /* <DEDUP_REMOVED lines=25> */
[----:B--2---:R-:W-:-:S05]  /*b630*/  LEA R9, P6, R29, R15, 0x1 ;  /* 0x0000000f1d097211 */ /* 0x004fca00078c08ff */
[----:B------:R-:W-:Y:S04]  /*b640*/  STL [R1+0x9f8], R9 ;  /* 0x0009f80901007387 */ /* 0x000fe80000100800 */
[----:B------:R0:W-:Y:S04]  /*b650*/  STL [R1+0x9c4], R10 ;  /* 0x0009c40a01007387 */ /* 0x0001e80000100800 */
[----:B------:R-:W2:Y:S01]  /*b660*/  LDL.LU R12, [R1+0xe8] ;  /* 0x0000e800010c7983 */ /* 0x000ea20000300800 */
[-C--:B------:R-:W-:Y:S02]  /*b670*/  LEA.HI.X.SX32 R7, R7, R24.reuse, 0x1, P2 ;  /* 0x0000001807077211 */ /* 0x080fe400010f0eff */
[----:B0-----:R-:W-:-:S02]  /*b680*/  LEA.HI.X.SX32 R10, R11, R24, 0x1, P1 ;  /* 0x000000180b0a7211 */ /* 0x001fc400008f0eff */
[----:B---3--:R-:W-:-:S05]  /*b690*/  LEA R9, P0, R28, R15, 0x1 ;  /* 0x0000000f1c097211 */ /* 0x008fca00078008ff */
[----:B------:R4:W-:Y:S04]  /*b6a0*/  STL [R1+0xa00], R9 ;  /* 0x000a000901007387 */ /* 0x0009e80000100800 */
[----:B------:R-:W-:Y:S04]  /*b6b0*/  STL [R1+0x9cc], R10 ;  /* 0x0009cc0a01007387 */ /* 0x000fe80000100800 */
[----:B------:R-:W3:Y:S01]  /*b6c0*/  LDL.LU R11, [R1+0xe4] ;  /* 0x0000e400010b7983 */ /* 0x000ee20000300800 */
[----:B----4-:R-:W-:-:S05]  /*b6d0*/  LEA R9, P1, R8, R15, 0x1 ;  /* 0x0000000f08097211 */ /* 0x010fca00078208ff */
[----:B------:R-:W-:Y:S04]  /*b6e0*/  STL [R1+0xa08], R9 ;  /* 0x000a080901007387 */ /* 0x000fe80000100800 */
[----:B------:R0:W-:Y:S01]  /*b6f0*/  STL [R1+0x9d4], R7 ;  /* 0x0009d40701007387 */ /* 0x0001e20000100800 */
[----:B------:R-:W-:-:S03]  /*b700*/  LEA.HI.X.SX32 R5, R5, R24, 0x1, P3 ;  /* 0x0000001805057211 */ /* 0x000fc600018f0eff */
[----:B0-----:R-:W4:Y:S01]  /*b710*/  LDL.LU R7, [R1+0xe0] ;  /* 0x0000e00001077983 */ /* 0x001f220000300800 */
[----:B------:R-:W-:-:S05]  /*b720*/  LEA R9, P2, R0, R15, 0x1 ;  /* 0x0000000f00097211 */ /* 0x000fca00078408ff */
[----:B------:R-:W-:Y:S04]  /*b730*/  STL [R1+0xa10], R9 ;  /* 0x000a100901007387 */ /* 0x000fe80000100800 */
[----:B------:R0:W-:Y:S04]  /*b740*/  STL [R1+0x9dc], R5 ;  /* 0x0009dc0501007387 */ /* 0x0001e80000100800 */
[----:B0-----:R-:W4:Y:S01]  /*b750*/  LDL.LU R5, [R1+0xdc] ;  /* 0x0000dc0001057983 */ /* 0x001f220000300800 */
[----:B------:R-:W-:Y:S02]  /*b760*/  LEA.HI.X.SX32 R10, R4, R24, 0x1, P4 ;  /* 0x00000018040a7211 */ /* 0x000fe400020f0eff */
[----:B------:R-:W-:-:S05]  /*b770*/  LEA R9, P3, R6, R15, 0x1 ;  /* 0x0000000f06097211 */ /* 0x000fca00078608ff */
[----:B------:R0:W-:Y:S04]  /*b780*/  STL [R1+0xa18], R9 ;  /* 0x000a180901007387 */ /* 0x0001e80000100800 */
[----:B------:R-:W4:Y:S04]  /*b790*/  LDL.LU R4, [R1+0xd8] ;  /* 0x0000d80001047983 */ /* 0x000f280000300800 */
[----:B------:R1:W-:Y:S01]  /*b7a0*/  STL [R1+0x9e4], R10 ;  /* 0x0009e40a01007387 */ /* 0x0003e20000100800 */
[----:B0-----:R-:W-:Y:S02]  /*b7b0*/  LEA R9, P4, R3, R15, 0x1 ;  /* 0x0000000f03097211 */ /* 0x001fe400078808ff */
[----:B-1----:R-:W-:-:S03]  /*b7c0*/  LEA.HI.X.SX32 R10, R2, R24, 0x1, P5 ;  /* 0x00000018020a7211 */ /* 0x002fc600028f0eff */
[----:B------:R0:W-:Y:S04]  /*b7d0*/  STL [R1+0xa20], R9 ;  /* 0x000a200901007387 */ /* 0x0001e80000100800 */
[----:B------:R-:W4:Y:S01]  /*b7e0*/  LDL.LU R2, [R1+0xd4] ;  /* 0x0000d40001027983 */ /* 0x000f220000300800 */
[----:B0-----:R-:W-:-:S03]  /*b7f0*/  LEA R9, P5, R22, R15, 0x1 ;  /* 0x0000000f16097211 */ /* 0x001fc600078a08ff */
[----:B------:R0:W-:Y:S04]  /*b800*/  STL [R1+0x9ec], R10 ;  /* 0x0009ec0a01007387 */ /* 0x0001e80000100800 */
[----:B------:R1:W-:Y:S01]  /*b810*/  STL [R1+0xa28], R9 ;  /* 0x000a280901007387 */ /* 0x0003e20000100800 */
[----:B0-----:R-:W-:-:S03]  /*b820*/  LEA.HI.X.SX32 R10, R29, R24, 0x1, P6 ;  /* 0x000000181d0a7211 */ /* 0x001fc600030f0eff */
[----:B------:R-:W4:Y:S04]  /*b830*/  LDL.LU R29, [R1+0xd0] ;  /* 0x0000d000011d7983 */ /* 0x000f280000300800 */
[----:B------:R0:W-:Y:S01]  /*b840*/  STL [R1+0x9f4], R10 ;  /* 0x0009f40a01007387 */ /* 0x0001e20000100800 */
[----:B-1----:R-:W-:-:S05]  /*b850*/  LEA R9, P6, R21, R15, 0x1 ;  /* 0x0000000f15097211 */ /* 0x002fca00078c08ff */
[----:B------:R1:W-:Y:S01]  /*b860*/  STL [R1+0xa30], R9 ;  /* 0x000a300901007387 */ /* 0x0003e20000100800 */
[----:B0-----:R-:W-:-:S03]  /*b870*/  LEA.HI.X.SX32 R10, R28, R24, 0x1, P0 ;  /* 0x000000181c0a7211 */ /* 0x001fc600000f0eff */
[----:B------:R-:W4:Y:S04]  /*b880*/  LDL.LU R28, [R1+0xcc] ;  /* 0x0000cc00011c7983 */ /* 0x000f280000300800 */
[----:B------:R0:W-:Y:S01]  /*b890*/  STL [R1+0x9fc], R10 ;  /* 0x0009fc0a01007387 */ /* 0x0001e20000100800 */
[-C--:B-1----:R-:W-:Y:S02]  /*b8a0*/  LEA R9, P0, R20, R15.reuse, 0x1 ;  /* 0x0000000f14097211 */ /* 0x082fe400078008ff */
[-C--:B0-----:R-:W-:Y:S02]  /*b8b0*/  LEA.HI.X.SX32 R10, R8, R24.reuse, 0x1, P1 ;  /* 0x00000018080a7211 */ /* 0x081fe400008f0eff */
[----:B------:R-:W-:Y:S01]  /*b8c0*/  LEA.HI.X.SX32 R8, R0, R24, 0x1, P2 ;  /* 0x0000001800087211 */ /* 0x000fe200010f0eff */
[----:B------:R0:W-:Y:S04]  /*b8d0*/  STL [R1+0xa38], R9 ;  /* 0x000a380901007387 */ /* 0x0001e80000100800 */
[----:B------:R-:W-:Y:S04]  /*b8e0*/  STL [R1+0xa04], R10 ;  /* 0x000a040a01007387 */ /* 0x000fe80000100800 */
[----:B------:R-:W4:Y:S01]  /*b8f0*/  LDL.LU R0, [R1+0xc8] ;  /* 0x0000c80001007983 */ /* 0x000f220000300800 */
[----:B0-----:R-:W-:-:S05]  /*b900*/  LEA R9, P1, R18, R15, 0x1 ;  /* 0x0000000f12097211 */ /* 0x001fca00078208ff */
[----:B------:R0:W-:Y:S04]  /*b910*/  STL [R1+0xa40], R9 ;  /* 0x000a400901007387 */ /* 0x0001e80000100800 */
[----:B------:R1:W-:Y:S04]  /*b920*/  STL [R1+0xa0c], R8 ;  /* 0x000a0c0801007387 */ /* 0x0003e80000100800 */
[----:B0-----:R-:W4:Y:S01]  /*b930*/  LDL.LU R9, [R1+0xc4] ;  /* 0x0000c40001097983 */ /* 0x001f220000300800 */
[----:B-1----:R-:W-:Y:S02]  /*b940*/  LEA.HI.X.SX32 R8, R6, R24, 0x1, P3 ;  /* 0x0000001806087211 */ /* 0x002fe400018f0eff */
[----:B------:R-:W-:-:S02]  /*b950*/  LEA R10, P2, R16, R15, 0x1 ;  /* 0x0000000f100a7211 */ /* 0x000fc400078408ff */
[----:B------:R-:W-:-:S03]  /*b960*/  LEA.HI.X.SX32 R3, R3, R24, 0x1, P4 ;  /* 0x0000001803037211 */ /* 0x000fc600020f0eff */
[----:B------:R-:W-:Y:S04]  /*b970*/  STL [R1+0xa48], R10 ;  /* 0x000a480a01007387 */ /* 0x000fe80000100800 */
[----:B------:R0:W-:Y:S04]  /*b980*/  STL [R1+0xa14], R8 ;  /* 0x000a140801007387 */ /* 0x0001e80000100800 */
[----:B0-----:R-:W4:Y:S01]  /*b990*/  LDL.LU R8, [R1+0xc0] ;  /* 0x0000c00001087983 */ /* 0x001f220000300800 */
[----:B------:R-:W-:-:S05]  /*b9a0*/  LEA R6, P3, R14, R15, 0x1 ;  /* 0x0000000f0e067211 */ /* 0x000fca00078608ff */
[----:B------:R0:W-:Y:S04]  /*b9b0*/  STL [R1+0xa50], R6 ;  /* 0x000a500601007387 */ /* 0x0001e80000100800 */
[----:B------:R1:W-:Y:S04]  /*b9c0*/  STL [R1+0xa1c], R3 ;  /* 0x000a1c0301007387 */ /* 0x0003e80000100800 */
[----:B0-----:R-:W4:Y:S01]  /*b9d0*/  LDL.LU R6, [R1+0xbc] ;  /* 0x0000bc0001067983 */ /* 0x001f220000300800 */
[----:B-1----:R-:W-:Y:S02]  /*b9e0*/  LEA.HI.X.SX32 R3, R22, R24, 0x1, P5 ;  /* 0x0000001816037211 */ /* 0x002fe400028f0eff */
[----:B--2---:R-:W-:-:S05]  /*b9f0*/  LEA R10, P4, R12, R15, 0x1 ;  /* 0x0000000f0c0a7211 */ /* 0x004fca00078808ff */
[----:B------:R-:W-:Y:S04]  /*ba00*/  STL [R1+0xa58], R10 ;  /* 0x000a580a01007387 */ /* 0x000fe80000100800 */
[----:B------:R0:W-:Y:S04]  /*ba10*/  STL [R1+0xa24], R3 ;  /* 0x000a240301007387 */ /* 0x0001e80000100800 */
[----:B0-----:R-:W2:Y:S01]  /*ba20*/  LDL.LU R3, [R1+0xb8] ;  /* 0x0000b80001037983 */ /* 0x001ea20000300800 */
[----:B------:R-:W-:Y:S02]  /*ba30*/  LEA.HI.X.SX32 R10, R21, R24, 0x1, P6 ;  /* 0x00000018150a7211 */ /* 0x000fe400030f0eff */
[----:B---3--:R-:W-:-:S05]  /*ba40*/  LEA R13, P5, R11, R15, 0x1 ;  /* 0x0000000f0b0d7211 */ /* 0x008fca00078a08ff */
[----:B------:R-:W-:Y:S04]  /*ba50*/  STL [R1+0xa60], R13 ;  /* 0x000a600d01007387 */ /* 0x000fe80000100800 */
[----:B------:R0:W-:Y:S01]  /*ba60*/  STL [R1+0xa2c], R10 ;  /* 0x000a2c0a01007387 */ /* 0x0001e20000100800 */
[----:B----4-:R-:W-:Y:S02]  /*ba70*/  LEA R17, P6, R7, R15, 0x1 ;  /* 0x0000000f07117211 */ /* 0x010fe400078c08ff */
[----:B0-----:R-:W-:-:S03]  /*ba80*/  LEA.HI.X.SX32 R10, R20, R24, 0x1, P0 ;  /* 0x00000018140a7211 */ /* 0x001fc600000f0eff */
[----:B------:R-:W-:Y:S04]  /*ba90*/  STL [R1+0xa68], R17 ;  /* 0x000a681101007387 */ /* 0x000fe80000100800 */
[----:B------:R-:W3:Y:S04]  /*baa0*/  LDL.LU R22, [R1+0xb4] ;  /* 0x0000b40001167983 */ /* 0x000ee80000300800 */
[----:B------:R0:W-:Y:S01]  /*bab0*/  STL [R1+0xa34], R10 ;  /* 0x000a340a01007387 */ /* 0x0001e20000100800 */
[----:B------:R-:W-:-:S05]  /*bac0*/  LEA R13, P0, R5, R15, 0x1 ;  /* 0x0000000f050d7211 */ /* 0x000fca00078008ff */
[----:B------:R-:W-:Y:S04]  /*bad0*/  STL [R1+0xa70], R13 ;  /* 0x000a700d01007387 */ /* 0x000fe80000100800 */
[----:B------:R-:W4:Y:S01]  /*bae0*/  LDL.LU R21, [R1+0xb0] ;  /* 0x0000b00001157983 */ /* 0x000f220000300800 */
[----:B0-----:R-:W-:-:S05]  /*baf0*/  LEA.HI.X.SX32 R10, R18, R24, 0x1, P1 ;  /* 0x00000018120a7211 */ /* 0x001fca00008f0eff */
[----:B------:R0:W-:Y:S02]  /*bb00*/  STL [R1+0xa3c], R10 ;  /* 0x000a3c0a01007387 */ /* 0x0001e40000100800 */
[----:B0-----:R-:W-:Y:S02]  /*bb10*/  LEA.HI.X.SX32 R10, R16, R24, 0x1, P2 ;  /* 0x00000018100a7211 */ /* 0x001fe400010f0eff */
[----:B------:R-:W-:-:S05]  /*bb20*/  LEA R13, P1, R4, R15, 0x1 ;  /* 0x0000000f040d7211 */ /* 0x000fca00078208ff */
[----:B------:R0:W-:Y:S04]  /*bb30*/  STL [R1+0xa78], R13 ;  /* 0x000a780d01007387 */ /* 0x0001e80000100800 */
[----:B------:R-:W4:Y:S04]  /*bb40*/  LDL.LU R20, [R1+0xac] ;  /* 0x0000ac0001147983 */ /* 0x000f280000300800 */
[----:B------:R1:W-:Y:S01]  /*bb50*/  STL [R1+0xa44], R10 ;  /* 0x000a440a01007387 */ /* 0x0003e20000100800 */
[----:B0-----:R-:W-:Y:S02]  /*bb60*/  LEA R13, P2, R2, R15, 0x1 ;  /* 0x0000000f020d7211 */ /* 0x001fe400078408ff */
[----:B-1----:R-:W-:-:S03]  /*bb70*/  LEA.HI.X.SX32 R10, R14, R24, 0x1, P3 ;  /* 0x000000180e0a7211 */ /* 0x002fc600018f0eff */
[----:B------:R0:W-:Y:S04]  /*bb80*/  STL [R1+0xa80], R13 ;  /* 0x000a800d01007387 */ /* 0x0001e80000100800 */
[----:B------:R-:W4:Y:S04]  /*bb90*/  LDL.LU R18, [R1+0xa8] ;  /* 0x0000a80001127983 */ /* 0x000f280000300800 */
[----:B------:R1:W-:Y:S01]  /*bba0*/  STL [R1+0xa4c], R10 ;  /* 0x000a4c0a01007387 */ /* 0x0003e20000100800 */
[----:B0-----:R-:W-:-:S05]  /*bbb0*/  LEA R13, P3, R29, R15, 0x1 ;  /* 0x0000000f1d0d7211 */ /* 0x001fca00078608ff */
[----:B------:R-:W-:Y:S04]  /*bbc0*/  STL [R1+0xa88], R13 ;  /* 0x000a880d01007387 */ /* 0x000fe80000100800 */
[----:B------:R-:W4:Y:S01]  /*bbd0*/  LDL.LU R16, [R1+0xa4] ;  /* 0x0000a40001107983 */ /* 0x000f220000300800 */
[----:B-1----:R-:W-:Y:S02]  /*bbe0*/  LEA.HI.X.SX32 R10, R12, R24, 0x1, P4 ;  /* 0x000000180c0a7211 */ /* 0x002fe400020f0eff */
[----:B------:R-:W-:-:S03]  /*bbf0*/  LEA R12, P4, R28, R15, 0x1 ;  /* 0x0000000f1c0c7211 */ /* 0x000fc600078808ff */
[----:B------:R0:W-:Y:S04]  /*bc00*/  STL [R1+0xa54], R10 ;  /* 0x000a540a01007387 */ /* 0x0001e80000100800 */
[----:B------:R1:W-:Y:S04]  /*bc10*/  STL [R1+0xa90], R12 ;  /* 0x000a900c01007387 */ /* 0x0003e80000100800 */
[----:B------:R-:W4:Y:S01]  /*bc20*/  LDL.LU R14, [R1+0xa0] ;  /* 0x0000a000010e7983 */ /* 0x000f220000300800 */
[----:B0-----:R-:W-:-:S05]  /*bc30*/  LEA.HI.X.SX32 R10, R11, R24, 0x1, P5 ;  /* 0x000000180b0a7211 */ /* 0x001fca00028f0eff */
[----:B------:R0:W-:Y:S04]  /*bc40*/  STL [R1+0xa5c], R10 ;  /* 0x000a5c0a01007387 */ /* 0x0001e80000100800 */
[----:B-1----:R-:W4:Y:S01]  /*bc50*/  LDL.LU R12, [R1+0x9c] ;  /* 0x00009c00010c7983 */ /* 0x002f220000300800 */
[----:B------:R-:W-:Y:S02]  /*bc60*/  LEA R11, P5, R0, R15, 0x1 ;  /* 0x0000000f000b7211 */ /* 0x000fe400078a08ff */
[----:B0-----:R-:W-:-:S03]  /*bc70*/  LEA.HI.X.SX32 R10, R7, R24, 0x1, P6 ;  /* 0x00000018070a7211 */ /* 0x001fc600030f0eff */
[----:B------:R0:W-:Y:S04]  /*bc80*/  STL [R1+0xa98], R11 ;  /* 0x000a980b01007387 */ /* 0x0001e80000100800 */
[----:B------:R-:W-:Y:S04]  /*bc90*/  STL [R1+0xa64], R10 ;  /* 0x000a640a01007387 */ /* 0x000fe80000100800 */
[----:B0-----:R-:W4:Y:S01]  /*bca0*/  LDL.LU R11, [R1+0x98] ;  /* 0x00009800010b7983 */ /* 0x001f220000300800 */
[----:B------:R-:W-:Y:S02]  /*bcb0*/  LEA.HI.X.SX32 R5, R5, R24, 0x1, P0 ;  /* 0x0000001805057211 */ /* 0x000fe400000f0eff */
[----:B------:R-:W-:-:S05]  /*bcc0*/  LEA R7, P6, R9, R15, 0x1 ;  /* 0x0000000f09077211 */ /* 0x000fca00078c08ff */
[----:B------:R0:W-:Y:S04]  /*bcd0*/  STL [R1+0xaa0], R7 ;  /* 0x000aa00701007387 */ /* 0x0001e80000100800 */
[----:B------:R1:W-:Y:S04]  /*bce0*/  STL [R1+0xa6c], R5 ;  /* 0x000a6c0501007387 */ /* 0x0003e80000100800 */
[----:B0-----:R-:W4:Y:S01]  /*bcf0*/  LDL.LU R7, [R1+0x94] ;  /* 0x0000940001077983 */ /* 0x001f220000300800 */
[----:B-1----:R-:W-:Y:S02]  /*bd00*/  LEA.HI.X.SX32 R5, R4, R24, 0x1, P1 ;  /* 0x0000001804057211 */ /* 0x002fe400008f0eff */
[----:B------:R-:W-:-:S05]  /*bd10*/  LEA R10, P0, R8, R15, 0x1 ;  /* 0x0000000f080a7211 */ /* 0x000fca00078008ff */
[----:B------:R0:W-:Y:S04]  /*bd20*/  STL [R1+0xaa8], R10 ;  /* 0x000aa80a01007387 */ /* 0x0001e80000100800 */
[----:B------:R-:W4:Y:S04]  /*bd30*/  LDL.LU R4, [R1+0x90] ;  /* 0x0000900001047983 */ /* 0x000f280000300800 */
[----:B------:R1:W-:Y:S01]  /*bd40*/  STL [R1+0xa74], R5 ;  /* 0x000a740501007387 */ /* 0x0003e20000100800 */
[----:B0-----:R-:W-:-:S05]  /*bd50*/  LEA R10, P1, R6, R15, 0x1 ;  /* 0x0000000f060a7211 */ /* 0x001fca00078208ff */
[----:B------:R-:W-:Y:S01]  /*bd60*/  STL [R1+0xab0], R10 ;  /* 0x000ab00a01007387 */ /* 0x000fe20000100800 */
[----:B-1----:R-:W-:-:S03]  /*bd70*/  LEA.HI.X.SX32 R5, R2, R24, 0x1, P2 ;  /* 0x0000001802057211 */ /* 0x002fc600010f0eff */
[----:B------:R-:W4:Y:S04]  /*bd80*/  LDL.LU R2, [R1+0x8c] ;  /* 0x00008c0001027983 */ /* 0x000f280000300800 */
[----:B------:R0:W-:Y:S02]  /*bd90*/  STL [R1+0xa7c], R5 ;  /* 0x000a7c0501007387 */ /* 0x0001e40000100800 */
[----:B0-----:R-:W-:Y:S02]  /*bda0*/  LEA.HI.X.SX32 R5, R29, R24, 0x1, P3 ;  /* 0x000000181d057211 */ /* 0x001fe400018f0eff */
[----:B--2---:R-:W-:-:S05]  /*bdb0*/  LEA R10, P2, R3, R15, 0x1 ;  /* 0x0000000f030a7211 */ /* 0x004fca00078408ff */
[----:B------:R-:W-:Y:S04]  /*bdc0*/  STL [R1+0xab8], R10 ;  /* 0x000ab80a01007387 */ /* 0x000fe80000100800 */
[----:B------:R-:W2:Y:S04]  /*bdd0*/  LDL.LU R29, [R1+0x88] ;  /* 0x00008800011d7983 */ /* 0x000ea80000300800 */
[----:B------:R0:W-:Y:S02]  /*bde0*/  STL [R1+0xa84], R5 ;  /* 0x000a840501007387 */ /* 0x0001e40000100800 */
[----:B0-----:R-:W-:-:S02]  /*bdf0*/  LEA.HI.X.SX32 R5, R28, R24, 0x1, P4 ;  /* 0x000000181c057211 */ /* 0x001fc400020f0eff */
[----:B------:R-:W2:Y:S01]  /*be00*/  LDL.LU R28, [R1+0x84] ;  /* 0x00008400011c7983 */ /* 0x000ea20000300800 */
[----:B---3--:R-:W-:-:S05]  /*be10*/  LEA R10, P3, R22, R15, 0x1 ;  /* 0x0000000f160a7211 */ /* 0x008fca00078608ff */
[----:B------:R-:W-:Y:S04]  /*be20*/  STL [R1+0xac0], R10 ;  /* 0x000ac00a01007387 */ /* 0x000fe80000100800 */
[----:B------:R0:W-:Y:S02]  /*be30*/  STL [R1+0xa8c], R5 ;  /* 0x000a8c0501007387 */ /* 0x0001e40000100800 */
[----:B0-----:R-:W-:Y:S02]  /*be40*/  LEA.HI.X.SX32 R5, R0, R24, 0x1, P5 ;  /* 0x0000001800057211 */ /* 0x001fe400028f0eff */
[----:B------:R-:W3:Y:S01]  /*be50*/  LDL.LU R0, [R1+0x80] ;  /* 0x0000800001007983 */ /* 0x000ee20000300800 */
[----:B----4-:R-:W-:-:S05]  /*be60*/  LEA R10, P4, R21, R15, 0x1 ;  /* 0x0000000f150a7211 */ /* 0x010fca00078808ff */
[----:B------:R-:W-:Y:S04]  /*be70*/  STL [R1+0xac8], R10 ;  /* 0x000ac80a01007387 */ /* 0x000fe80000100800 */
[----:B------:R0:W-:Y:S04]  /*be80*/  STL [R1+0xa94], R5 ;  /* 0x000a940501007387 */ /* 0x0001e80000100800 */
[----:B0-----:R-:W4:Y:S01]  /*be90*/  LDL.LU R5, [R1+0x7c] ;  /* 0x00007c0001057983 */ /* 0x001f220000300800 */
[-C--:B------:R-:W-:Y:S02]  /*bea0*/  LEA.HI.X.SX32 R10, R9, R24.reuse, 0x1, P6 ;  /* 0x00000018090a7211 */ /* 0x080fe400030f0eff */
[----:B------:R-:W-:-:S02]  /*beb0*/  LEA.HI.X.SX32 R8, R8, R24, 0x1, P0 ;  /* 0x0000001808087211 */ /* 0x000fc400000f0eff */
[----:B------:R-:W-:-:S05]  /*bec0*/  LEA R13, P5, R20, R15, 0x1 ;  /* 0x0000000f140d7211 */ /* 0x000fca00078a08ff */
[----:B------:R-:W-:Y:S04]  /*bed0*/  STL [R1+0xad0], R13 ;  /* 0x000ad00d01007387 */ /* 0x000fe80000100800 */
[----:B------:R-:W-:Y:S04]  /*bee0*/  STL [R1+0xa9c], R10 ;  /* 0x000a9c0a01007387 */ /* 0x000fe80000100800 */
[----:B------:R-:W4:Y:S01]  /*bef0*/  LDL.LU R17, [R1+0x78] ;  /* 0x0000780001117983 */ /* 0x000f220000300800 */
[----:B------:R-:W-:-:S05]  /*bf00*/  LEA R9, P6, R18, R15, 0x1 ;  /* 0x0000000f12097211 */ /* 0x000fca00078c08ff */
[----:B------:R0:W-:Y:S04]  /*bf10*/  STL [R1+0xad8], R9 ;  /* 0x000ad80901007387 */ /* 0x0001e80000100800 */
[----:B------:R1:W-:Y:S01]  /*bf20*/  STL [R1+0xaa4], R8 ;  /* 0x000aa40801007387 */ /* 0x0003e20000100800 */
[----:B0-----:R-:W-:-:S05]  /*bf30*/  LEA R9, P0, R16, R15, 0x1 ;  /* 0x0000000f10097211 */ /* 0x001fca00078008ff */
[----:B------:R-:W-:Y:S04]  /*bf40*/  STL [R1+0xae0], R9 ;  /* 0x000ae00901007387 */ /* 0x000fe80000100800 */
[----:B------:R-:W4:Y:S01]  /*bf50*/  LDL.LU R13, [R1+0x74] ;  /* 0x00007400010d7983 */ /* 0x000f220000300800 */
[----:B-1----:R-:W-:-:S05]  /*bf60*/  LEA.HI.X.SX32 R8, R6, R24, 0x1, P1 ;  /* 0x0000001806087211 */ /* 0x002fca00008f0eff */
[----:B------:R0:W-:Y:S01]  /*bf70*/  STL [R1+0xaac], R8 ;  /* 0x000aac0801007387 */ /* 0x0001e20000100800 */
[----:B------:R-:W-:Y:S02]  /*bf80*/  LEA R6, P1, R14, R15, 0x1 ;  /* 0x0000000f0e067211 */ /* 0x000fe400078208ff */
[----:B0-----:R-:W-:-:S03]  /*bf90*/  LEA.HI.X.SX32 R8, R3, R24, 0x1, P2 ;  /* 0x0000001803087211 */ /* 0x001fc600010f0eff */
[----:B------:R0:W-:Y:S04]  /*bfa0*/  STL [R1+0xae8], R6 ;  /* 0x000ae80601007387 */ /* 0x0001e80000100800 */
[----:B------:R1:W-:Y:S04]  /*bfb0*/  STL [R1+0xab4], R8 ;  /* 0x000ab40801007387 */ /* 0x0003e80000100800 */
[----:B------:R-:W4:Y:S01]  /*bfc0*/  LDL.LU R10, [R1+0x70] ;  /* 0x00007000010a7983 */ /* 0x000f220000300800 */
[----:B------:R-:W-:Y:S02]  /*bfd0*/  LEA.HI.X.SX32 R3, R22, R24, 0x1, P3 ;  /* 0x0000001816037211 */ /* 0x000fe400018f0eff */
[----:B0-----:R-:W-:-:S05]  /*bfe0*/  LEA R6, P2, R12, R15, 0x1 ;  /* 0x0000000f0c067211 */ /* 0x001fca00078408ff */
[----:B------:R0:W-:Y:S01]  /*bff0*/  STL [R1+0xaf0], R6 ;  /* 0x000af00601007387 */ /* 0x0001e20000100800 */
[----:B-1----:R-:W-:-:S03]  /*c000*/  LEA R8, P3, R11, R15, 0x1 ;  /* 0x0000000f0b087211 */ /* 0x002fc600078608ff */
[----:B------:R-:W-:Y:S04]  /*c010*/  STL [R1+0xabc], R3 ;  /* 0x000abc0301007387 */ /* 0x000fe80000100800 */
[----:B------:R1:W-:Y:S04]  /*c020*/  STL [R1+0xaf8], R8 ;  /* 0x000af80801007387 */ /* 0x0003e80000100800 */
[----:B------:R-:W4:Y:S01]  /*c030*/  LDL.LU R9, [R1+0x6c] ;  /* 0x00006c0001097983 */ /* 0x000f220000300800 */
[-C--:B0-----:R-:W-:Y:S02]  /*c040*/  LEA.HI.X.SX32 R6, R21, R24.reuse, 0x1, P4 ;  /* 0x0000001815067211 */ /* 0x081fe400020f0eff */
[----:B-1----:R-:W-:-:S03]  /*c050*/  LEA.HI.X.SX32 R8, R20, R24, 0x1, P5 ;  /* 0x0000001814087211 */ /* 0x002fc600028f0eff */
[----:B------:R-:W-:Y:S01]  /*c060*/  STL [R1+0xac4], R6 ;  /* 0x000ac40601007387 */ /* 0x000fe20000100800 */
[----:B------:R-:W-:-:S05]  /*c070*/  LEA R3, P4, R7, R15, 0x1 ;  /* 0x0000000f07037211 */ /* 0x000fca00078808ff */
[----:B------:R-:W-:Y:S04]  /*c080*/  STL [R1+0xb00], R3 ;  /* 0x000b000301007387 */ /* 0x000fe80000100800 */
[----:B------:R0:W-:Y:S04]  /*c090*/  STL [R1+0xacc], R8 ;  /* 0x000acc0801007387 */ /* 0x0001e80000100800 */
[----:B0-----:R-:W4:Y:S01]  /*c0a0*/  LDL.LU R8, [R1+0x68] ;  /* 0x0000680001087983 */ /* 0x001f220000300800 */
[----:B------:R-:W-:Y:S02]  /*c0b0*/  LEA R6, P5, R4, R15, 0x1 ;  /* 0x0000000f04067211 */ /* 0x000fe400078a08ff */
[----:B------:R-:W-:-:S03]  /*c0c0*/  LEA.HI.X.SX32 R3, R18, R24, 0x1, P6 ;  /* 0x0000001812037211 */ /* 0x000fc600030f0eff */
[----:B------:R0:W-:Y:S04]  /*c0d0*/  STL [R1+0xb08], R6 ;  /* 0x000b080601007387 */ /* 0x0001e80000100800 */
[----:B------:R1:W-:Y:S01]  /*c0e0*/  STL [R1+0xad4], R3 ;  /* 0x000ad40301007387 */ /* 0x0003e20000100800 */
[----:B0-----:R-:W-:-:S05]  /*c0f0*/  LEA R6, P6, R2, R15, 0x1 ;  /* 0x0000000f02067211 */ /* 0x001fca00078c08ff */
[----:B------:R0:W-:Y:S01]  /*c100*/  STL [R1+0xb10], R6 ;  /* 0x000b100601007387 */ /* 0x0001e20000100800 */
[----:B-1----:R-:W-:-:S03]  /*c110*/  LEA.HI.X.SX32 R3, R16, R24, 0x1, P0 ;  /* 0x0000001810037211 */ /* 0x002fc600000f0eff */
[----:B0-----:R-:W4:Y:S04]  /*c120*/  LDL.LU R6, [R1+0x64] ;  /* 0x0000640001067983 */ /* 0x001f280000300800 */
[----:B------:R0:W-:Y:S02]  /*c130*/  STL [R1+0xadc], R3 ;  /* 0x000adc0301007387 */ /* 0x0001e40000100800 */
[----:B0-----:R-:W-:Y:S02]  /*c140*/  LEA.HI.X.SX32 R3, R14, R24, 0x1, P1 ;  /* 0x000000180e037211 */ /* 0x001fe400008f0eff */
[----:B--2---:R-:W-:-:S05]  /*c150*/  LEA R16, P0, R29, R15, 0x1 ;  /* 0x0000000f1d107211 */ /* 0x004fca00078008ff */
[----:B------:R-:W-:Y:S04]  /*c160*/  STL [R1+0xb18], R16 ;  /* 0x000b181001007387 */ /* 0x000fe80000100800 */
[----:B------:R0:W-:Y:S04]  /*c170*/  STL [R1+0xae4], R3 ;  /* 0x000ae40301007387 */ /* 0x0001e80000100800 */
[----:B0-----:R-:W2:Y:S01]  /*c180*/  LDL.LU R3, [R1+0x60] ;  /* 0x0000600001037983 */ /* 0x001ea20000300800 */
[----:B------:R-:W-:Y:S02]  /*c190*/  LEA R14, P1, R28, R15, 0x1 ;  /* 0x0000000f1c0e7211 */ /* 0x000fe400078208ff */
[----:B------:R-:W-:-:S03]  /*c1a0*/  LEA.HI.X.SX32 R12, R12, R24, 0x1, P2 ;  /* 0x000000180c0c7211 */ /* 0x000fc600010f0eff */
[----:B------:R-:W-:Y:S04]  /*c1b0*/  STL [R1+0xb20], R14 ;  /* 0x000b200e01007387 */ /* 0x000fe80000100800 */
[----:B------:R0:W-:Y:S01]  /*c1c0*/  STL [R1+0xaec], R12 ;  /* 0x000aec0c01007387 */ /* 0x0001e20000100800 */
[-C--:B------:R-:W-:Y:S02]  /*c1d0*/  LEA.HI.X.SX32 R7, R7, R24.reuse, 0x1, P4 ;  /* 0x0000001807077211 */ /* 0x080fe400020f0eff */
[----:B0-----:R-:W-:Y:S02]  /*c1e0*/  LEA.HI.X.SX32 R12, R11, R24, 0x1, P3 ;  /* 0x000000180b0c7211 */ /* 0x001fe400018f0eff */
[----:B---3--:R-:W-:-:S05]  /*c1f0*/  LEA R14, P2, R0, R15, 0x1 ;  /* 0x0000000f000e7211 */ /* 0x008fca00078408ff */
[----:B------:R-:W-:Y:S04]  /*c200*/  STL [R1+0xb28], R14 ;  /* 0x000b280e01007387 */ /* 0x000fe80000100800 */
[----:B------:R-:W3:Y:S04]  /*c210*/  LDL.LU R22, [R1+0x5c] ;  /* 0x00005c0001167983 */ /* 0x000ee80000300800 */
[----:B------:R-:W-:Y:S01]  /*c220*/  STL [R1+0xaf4], R12 ;  /* 0x000af40c01007387 */ /* 0x000fe20000100800 */
[----:B----4-:R-:W-:-:S05]  /*c230*/  LEA R11, P3, R5, R15, 0x1 ;  /* 0x0000000f050b7211 */ /* 0x010fca00078608ff */
[----:B------:R-:W-:Y:S04]  /*c240*/  STL [R1+0xb30], R11 ;  /* 0x000b300b01007387 */ /* 0x000fe80000100800 */
[----:B------:R-:W4:Y:S04]  /*c250*/  LDL.LU R21, [R1+0x58] ;  /* 0x0000580001157983 */ /* 0x000f280000300800 */
[----:B------:R0:W-:Y:S04]  /*c260*/  STL [R1+0xafc], R7 ;  /* 0x000afc0701007387 */ /* 0x0001e80000100800 */
[----:B------:R-:W4:Y:S01]  /*c270*/  LDL.LU R20, [R1+0x54] ;  /* 0x0000540001147983 */ /* 0x000f220000300800 */
[----:B0-----:R-:W-:-:S02]  /*c280*/  LEA.HI.X.SX32 R7, R4, R24, 0x1, P5 ;  /* 0x0000001804077211 */ /* 0x001fc400028f0eff */
[----:B------:R-:W-:-:S05]  /*c290*/  LEA R11, P4, R17, R15, 0x1 ;  /* 0x0000000f110b7211 */ /* 0x000fca00078808ff */
[----:B------:R-:W-:Y:S04]  /*c2a0*/  STL [R1+0xb38], R11 ;  /* 0x000b380b01007387 */ /* 0x000fe80000100800 */
[----:B------:R-:W4:Y:S04]  /*c2b0*/  LDL.LU R18, [R1+0x50] ;  /* 0x0000500001127983 */ /* 0x000f280000300800 */
[----:B------:R-:W-:Y:S04]  /*c2c0*/  STL [R1+0xb04], R7 ;  /* 0x000b040701007387 */ /* 0x000fe80000100800 */
[----:B------:R-:W4:Y:S01]  /*c2d0*/  LDL.LU R16, [R1+0x48] ;  /* 0x0000480001107983 */ /* 0x000f220000300800 */
[----:B------:R-:W-:-:S02]  /*c2e0*/  LEA.HI.X.SX32 R2, R2, R24, 0x1, P6 ;  /* 0x0000001802027211 */ /* 0x000fc400030f0eff */
[----:B------:R-:W-:-:S05]  /*c2f0*/  LEA R4, P5, R13, R15, 0x1 ;  /* 0x0000000f0d047211 */ /* 0x000fca00078a08ff */
[----:B------:R0:W-:Y:S04]  /*c300*/  STL [R1+0xb40], R4 ;  /* 0x000b400401007387 */ /* 0x0001e80000100800 */
[----:B------:R-:W4:Y:S04]  /*c310*/  LDL.LU R14, [R1+0x44] ;  /* 0x00004400010e7983 */ /* 0x000f280000300800 */
[----:B------:R1:W-:Y:S04]  /*c320*/  STL [R1+0xb0c], R2 ;  /* 0x000b0c0201007387 */ /* 0x0003e80000100800 */
[----:B------:R-:W4:Y:S01]  /*c330*/  LDL.LU R12, [R1+0x40] ;  /* 0x00004000010c7983 */ /* 0x000f220000300800 */
[----:B0-----:R-:W-:-:S02]  /*c340*/  LEA R4, P6, R10, R15, 0x1 ;  /* 0x0000000f0a047211 */ /* 0x001fc400078c08ff */
[----:B-1----:R-:W-:-:S03]  /*c350*/  LEA.HI.X.SX32 R2, R29, R24, 0x1, P0 ;  /* 0x000000181d027211 */ /* 0x002fc600000f0eff */
        /* <DEDUP_REMOVED lines=8> */
[----:B------:R1:W-:Y:S01]  /*c3e0*/  STL [R1+0xb1c], R2 ;  /* 0x000b1c0201007387 */ /* 0x0003e20000100800 */
[----:B0-----:R-:W-:-:S03]  /*c3f0*/  LEA.HI.X.SX32 R4, R0, R24, 0x1, P2 ;  /* 0x0000001800047211 */ /* 0x001fc600010f0eff */
[----:B-1----:R-:W4:Y:S01]  /*c400*/  LDL.LU R2, [R1+0x20] ;  /* 0x0000200001027983 */ /* 0x002f220000300800 */
[----:B------:R-:W-:-:S05]  /*c410*/  LEA R7, P1, R8, R15, 0x1 ;  /* 0x0000000f08077211 */ /* 0x000fca00078208ff */
[----:B------:R0:W-:Y:S04]  /*c420*/  STL [R1+0xb58], R7 ;  /* 0x000b580701007387 */ /* 0x0001e80000100800 */
[----:B------:R-:W4:Y:S04]  /*c430*/  LDL.LU R0, [R1+0x1c] ;  /* 0x00001c0001007983 */ /* 0x000f280000300800 */
[----:B------:R1:W-:Y:S01]  /*c440*/  STL [R1+0xb24], R4 ;  /* 0x000b240401007387 */ /* 0x0003e20000100800 */
[----:B0-----:R-:W-:-:S03]  /*c450*/  LEA.HI.X.SX32 R7, R5, R24, 0x1, P3 ;  /* 0x0000001805077211 */ /* 0x001fc600018f0eff */
[----:B-1----:R-:W4:Y:S01]  /*c460*/  LDL.LU R4, [R1+0x18] ;  /* 0x0000180001047983 */ /* 0x002f220000300800 */
[----:B------:R-:W-:-:S05]  /*c470*/  LEA R25, P2, R6, R15, 0x1 ;  /* 0x0000000f06197211 */ /* 0x000fca00078408ff */
[----:B------:R-:W-:Y:S04]  /*c480*/  STL [R1+0xb60], R25 ;  /* 0x000b601901007387 */ /* 0x000fe80000100800 */
[----:B------:R-:W4:Y:S04]  /*c490*/  LDL.LU R5, [R1+0x14] ;  /* 0x0000140001057983 */ /* 0x000f280000300800 */
[----:B------:R0:W-:Y:S04]  /*c4a0*/  STL [R1+0xb2c], R7 ;  /* 0x000b2c0701007387 */ /* 0x0001e80000100800 */
[----:B0-----:R-:W4:Y:S01]  /*c4b0*/  LDL.LU R7, [R1+0x10] ;  /* 0x0000100001077983 */ /* 0x001f220000300800 */
[----:B--2---:R-:W-:-:S05]  /*c4c0*/  LEA R25, P3, R3, R15, 0x1 ;  /* 0x0000000f03197211 */ /* 0x004fca00078608ff */
[----:B------:R0:W-:Y:S04]  /*c4d0*/  STL [R1+0xb68], R25 ;  /* 0x000b681901007387 */ /* 0x0001e80000100800 */
[----:B0-----:R-:W2:Y:S01]  /*c4e0*/  LDL.LU R25, [R1+0xc] ;  /* 0x00000c0001197983 */ /* 0x001ea20000300800 */
[-C--:B------:R-:W-:Y:S02]  /*c4f0*/  LEA.HI.X.SX32 R17, R17, R24.reuse, 0x1, P4 ;  /* 0x0000001811117211 */ /* 0x080fe400020f0eff */
[----:B------:R-:W-:-:S03]  /*c500*/  LEA.HI.X.SX32 R13, R13, R24, 0x1, P5 ;  /* 0x000000180d0d7211 */ /* 0x000fc600028f0eff */
[----:B------:R3:W-:Y:S01]  /*c510*/  STL [R1+0xb34], R17 ;  /* 0x000b341101007387 */ /* 0x0007e20000100800 */
[----:B------:R-:W-:Y:S02]  /*c520*/  LEA.HI.X.SX32 R10, R10, R24, 0x1, P6 ;  /* 0x000000180a0a7211 */ /* 0x000fe400030f0eff */
[----:B---3--:R-:W-:-:S05]  /*c530*/  LEA R17, P4, R22, R15, 0x1 ;  /* 0x0000000f16117211 */ /* 0x008fca00078808ff */
[----:B------:R0:W-:Y:S04]  /*c540*/  STL [R1+0xb70], R17 ;  /* 0x000b701101007387 */ /* 0x0001e80000100800 */
[----:B0-----:R-:W3:Y:S04]  /*c550*/  LDL.LU R17, [R1+0xd4c] ;  /* 0x000d4c0001117983 */ /* 0x001ee80000300800 */
[----:B------:R4:W-:Y:S02]  /*c560*/  STL [R1+0xb3c], R13 ;  /* 0x000b3c0d01007387 */ /* 0x0009e40000100800 */
[----:B----4-:R-:W-:-:S05]  /*c570*/  LEA R13, P5, R21, R15, 0x1 ;  /* 0x0000000f150d7211 */ /* 0x010fca00078a08ff */
[----:B------:R0:W-:Y:S01]  /*c580*/  STL [R1+0xb78], R13 ;  /* 0x000b780d01007387 */ /* 0x0001e20000100800 */
[----:B------:R-:W-:-:S03]  /*c590*/  LEA.HI.X.SX32 R9, R9, R24, 0x1, P0 ;  /* 0x0000001809097211 */ /* 0x000fc600000f0eff */
[----:B0-----:R-:W4:Y:S04]  /*c5a0*/  LDL.LU R13, [R1+0xd48] ;  /* 0x000d4800010d7983 */ /* 0x001f280000300800 */
[----:B------:R0:W-:Y:S02]  /*c5b0*/  STL [R1+0xb44], R10 ;  /* 0x000b440a01007387 */ /* 0x0001e40000100800 */
[----:B0-----:R-:W-:-:S05]  /*c5c0*/  LEA R10, P6, R20, R15, 0x1 ;  /* 0x0000000f140a7211 */ /* 0x001fca00078c08ff */
[----:B------:R0:W-:Y:S01]  /*c5d0*/  STL [R1+0xb80], R10 ;  /* 0x000b800a01007387 */ /* 0x0001e20000100800 */
[----:B------:R-:W-:-:S03]  /*c5e0*/  LEA.HI.X.SX32 R8, R8, R24, 0x1, P1 ;  /* 0x0000001808087211 */ /* 0x000fc600008f0eff */
[----:B0-----:R-:W2:Y:S04]  /*c5f0*/  LDL.LU R10, [R1+0xd44] ;  /* 0x000d4400010a7983 */ /* 0x001ea80000300800 */
        /* <DEDUP_REMOVED lines=14> */
[----:B0-----:R-:W3:Y:S04]  /*c6e0*/  LDL.LU R6, [R1+0xd38] ;  /* 0x000d380001067983 */ /* 0x001ee80000300800 */
        /* <DEDUP_REMOVED lines=42> */
[----:B------:R0:W-:Y:S04]  /*c990*/  STL [R1+0xbe0], R11 ;  /* 0x000be00b01007387 */ /* 0x0001e80000100800 */
[----:B0-----:R-:W3:Y:S04]  /*c9a0*/  LDL.LU R11, [R1+0xd14] ;  /* 0x000d1400010b7983 */ /* 0x001ee80000300800 */
[----:B------:R2:W-:Y:S02]  /*c9b0*/  STL [R1+0xbac], R29 ;  /* 0x000bac1d01007387 */ /* 0x0005e40000100800 */
[----:B--2---:R-:W-:-:S05]  /*c9c0*/  LEA R29, P5, R25, R15, 0x1 ;  /* 0x0000000f191d7211 */ /* 0x004fca00078a08ff */
[----:B------:R0:W-:Y:S04]  /*c9d0*/  STL [R1+0xbe8], R29 ;  /* 0x000be81d01007387 */ /* 0x0001e80000100800 */
[----:B0-----:R-:W2:Y:S01]  /*c9e0*/  LDL.LU R29, [R1+0xd10] ;  /* 0x000d1000011d7983 */ /* 0x001ea20000300800 */
[----:B------:R-:W-:-:S05]  /*c9f0*/  LEA.HI.X.SX32 R28, R28, R24, 0x1, P6 ;  /* 0x000000181c1c7211 */ /* 0x000fca00030f0eff */
        /* <DEDUP_REMOVED lines=30> */
[----:B------:R2:W-:Y:S01]  /*cbe0*/  STL [R1+0xbe4], R25 ;  /* 0x000be41901007387 */ /* 0x0005e20000100800 */
[-C--:B------:R-:W-:Y:S02]  /*cbf0*/  LEA.HI.X.SX32 R2, R2, R24.reuse, 0x1, P1 ;  /* 0x0000001802027211 */ /* 0x080fe400008f0eff */
[-C--:B------:R-:W-:Y:S02]  /*cc00*/  LEA.HI.X.SX32 R0, R0, R24.reuse, 0x1, P2 ;  /* 0x0000001800007211 */ /* 0x080fe400010f0eff */
[----:B------:R-:W-:Y:S01]  /*cc10*/  LEA.HI.X.SX32 R4, R4, R24, 0x1, P3 ;  /* 0x0000001804047211 */ /* 0x000fe200018f0eff */
[----:B------:R-:W-:Y:S02]  /*cc20*/  IMAD R19, R19, c[0x0][0x190], RZ ;  /* 0x0000640013137a24 */ /* 0x000fe400078e02ff */
[----:B------:R-:W-:Y:S02]  /*cc30*/  IMAD R27, R27, c[0x0][0x190], RZ ;  /* 0x000064001b1b7a24 */ /* 0x000fe400078e02ff */
[----:B------:R-:W-:-:S02]  /*cc40*/  IMAD R26, R26, c[0x0][0x190], RZ ;  /* 0x000064001a1a7a24 */ /* 0x000fc400078e02ff */
[----:B------:R-:W-:Y:S01]  /*cc50*/  IMAD R23, R23, c[0x0][0x190], RZ ;  /* 0x0000640017177a24 */ /* 0x000fe200078e02ff */
[----:B--2---:R-:W-:-:S05]  /*cc60*/  LEA R25, P5, R7, R15, 0x1 ;  /* 0x0000000f07197211 */ /* 0x004fca00078a08ff */
[----:B------:R0:W-:Y:S02]  /*cc70*/  STL [R1+0xc20], R25 ;  /* 0x000c201901007387 */ /* 0x0001e40000100800 */
[----:B0-----:R-:W-:Y:S02]  /*cc80*/  LEA.HI.X.SX32 R25, R29, R24, 0x1, P6 ;  /* 0x000000181d197211 */ /* 0x001fe400030f0eff */
[----:B---3--:R-:W-:-:S03]  /*cc90*/  LEA R29, P6, R11, R15, 0x1 ;  /* 0x0000000f0b1d7211 */ /* 0x008fc600078c08ff */
[----:B------:R0:W-:Y:S04]  /*cca0*/  STL [R1+0xbec], R25 ;  /* 0x000bec1901007387 */ /* 0x0001e80000100800 */
[----:B------:R-:W-:Y:S01]  /*ccb0*/  STL [R1+0xc28], R29 ;  /* 0x000c281d01007387 */ /* 0x000fe20000100800 */
[----:B0-----:R-:W-:Y:S02]  /*ccc0*/  LEA.HI.X.SX32 R25, R28, R24, 0x1, P0 ;  /* 0x000000181c197211 */ /* 0x001fe400000f0eff */
[----:B------:R-:W-:-:S03]  /*ccd0*/  LEA R28, P0, R12, R15, 0x1 ;  /* 0x0000000f0c1c7211 */ /* 0x000fc600078008ff */
[----:B------:R0:W-:Y:S04]  /*cce0*/  STL [R1+0xbf4], R25 ;  /* 0x000bf41901007387 */ /* 0x0001e80000100800 */
[----:B------:R-:W-:Y:S04]  /*ccf0*/  STL [R1+0xc30], R28 ;  /* 0x000c301c01007387 */ /* 0x000fe80000100800 */
[----:B------:R1:W-:Y:S01]  /*cd00*/  STL [R1+0xbfc], R2 ;  /* 0x000bfc0201007387 */ /* 0x0003e20000100800 */
[----:B0-----:R-:W-:-:S05]  /*cd10*/  LEA R25, P1, R14, R15, 0x1 ;  /* 0x0000000f0e197211 */ /* 0x001fca00078208ff */
[----:B------:R-:W-:Y:S01]  /*cd20*/  STL [R1+0xc38], R25 ;  /* 0x000c381901007387 */ /* 0x000fe20000100800 */
[----:B-1----:R-:W-:-:S03]  /*cd30*/  LEA R2, P2, R16, R15, 0x1 ;  /* 0x0000000f10027211 */ /* 0x002fc600078408ff */
[----:B------:R0:W-:Y:S04]  /*cd40*/  STL [R1+0xc04], R0 ;  /* 0x000c040001007387 */ /* 0x0001e80000100800 */
[----:B------:R1:W-:Y:S01]  /*cd50*/  STL [R1+0xc40], R2 ;  /* 0x000c400201007387 */ /* 0x0003e20000100800 */
[----:B0-----:R-:W-:-:S03]  /*cd60*/  LEA R0, P3, R18, R15, 0x1 ;  /* 0x0000000f12007211 */ /* 0x001fc600078608ff */
[----:B------:R0:W-:Y:S01]  /*cd70*/  STL [R1+0xc0c], R4 ;  /* 0x000c0c0401007387 */ /* 0x0001e20000100800 */
[----:B-1----:R-:W-:-:S03]  /*cd80*/  LEA.HI.X.SX32 R2, R5, R24, 0x1, P4 ;  /* 0x0000001805027211 */ /* 0x002fc600020f0eff */
[----:B------:R1:W-:Y:S04]  /*cd90*/  STL [R1+0xc48], R0 ;  /* 0x000c480001007387 */ /* 0x0003e80000100800 */
[----:B------:R2:W-:Y:S01]  /*cda0*/  STL [R1+0xc14], R2 ;  /* 0x000c140201007387 */ /* 0x0005e20000100800 */
[----:B0-----:R-:W-:Y:S02]  /*cdb0*/  LEA R4, P4, R20, R15, 0x1 ;  /* 0x0000000f14047211 */ /* 0x001fe400078808ff */
[----:B-1----:R-:W-:-:S03]  /*cdc0*/  LEA.HI.X.SX32 R0, R7, R24, 0x1, P5 ;  /* 0x0000001807007211 */ /* 0x002fc600028f0eff */
[----:B------:R0:W-:Y:S01]  /*cdd0*/  STL [R1+0xc50], R4 ;  /* 0x000c500401007387 */ /* 0x0001e20000100800 */
[----:B--2---:R-:W-:-:S03]  /*cde0*/  LEA R2, P5, R21, R15, 0x1 ;  /* 0x0000000f15027211 */ /* 0x004fc600078a08ff */
[----:B------:R1:W-:Y:S04]  /*cdf0*/  STL [R1+0xc1c], R0 ;  /* 0x000c1c0001007387 */ /* 0x0003e80000100800 */
[----:B------:R2:W-:Y:S01]  /*ce00*/  STL [R1+0xc58], R2 ;  /* 0x000c580201007387 */ /* 0x0005e20000100800 */
[-C--:B0-----:R-:W-:Y:S02]  /*ce10*/  LEA.HI.X.SX32 R4, R11, R24.reuse, 0x1, P6 ;  /* 0x000000180b047211 */ /* 0x081fe400030f0eff */
[----:B-1----:R-:W-:Y:S01]  /*ce20*/  LEA R0, P6, R22, R15, 0x1 ;  /* 0x0000000f16007211 */ /* 0x002fe200078c08ff */
[----:B--2---:R-:W2:Y:S01]  /*ce30*/  LDL R2, [R1+0xcdc] ;  /* 0x000cdc0001027983 */ /* 0x004ea20000100800 */
[----:B------:R-:W-:-:S03]  /*ce40*/  LEA.HI.X.SX32 R5, R12, R24, 0x1, P0 ;  /* 0x000000180c057211 */ /* 0x000fc600000f0eff */
[----:B------:R0:W-:Y:S04]  /*ce50*/  STL [R1+0xc24], R4 ;  /* 0x000c240401007387 */ /* 0x0001e80000100800 */
[----:B------:R1:W-:Y:S04]  /*ce60*/  STL [R1+0xc60], R0 ;  /* 0x000c600001007387 */ /* 0x0003e80000100800 */
[----:B------:R3:W-:Y:S01]  /*ce70*/  STL [R1+0xc2c], R5 ;  /* 0x000c2c0501007387 */ /* 0x0007e20000100800 */
[----:B0-----:R-:W-:Y:S02]  /*ce80*/  LEA.HI.X.SX32 R4, R14, R24, 0x1, P1 ;  /* 0x000000180e047211 */ /* 0x001fe400008f0eff */
[----:B-1----:R-:W-:-:S02]  /*ce90*/  LEA R0, P0, R3, R15, 0x1 ;  /* 0x0000000f03007211 */ /* 0x002fc400078008ff */
[----:B---3--:R-:W-:-:S03]  /*cea0*/  LEA R5, P1, R6, R15, 0x1 ;  /* 0x0000000f06057211 */ /* 0x008fc600078208ff */
[----:B------:R0:W-:Y:S04]  /*ceb0*/  STL [R1+0xc68], R0 ;  /* 0x000c680001007387 */ /* 0x0001e80000100800 */
[----:B------:R1:W-:Y:S01]  /*cec0*/  STL [R1+0xc34], R4 ;  /* 0x000c340401007387 */ /* 0x0003e20000100800 */
[----:B0-----:R-:W-:-:S03]  /*ced0*/  LEA.HI.X.SX32 R0, R16, R24, 0x1, P2 ;  /* 0x0000001810007211 */ /* 0x001fc600010f0eff */
[----:B------:R0:W-:Y:S01]  /*cee0*/  STL [R1+0xc70], R5 ;  /* 0x000c700501007387 */ /* 0x0001e20000100800 */
[----:B-1----:R-:W-:-:S03]  /*cef0*/  LEA R4, P2, R8, R15, 0x1 ;  /* 0x0000000f08047211 */ /* 0x002fc600078408ff */
[----:B------:R1:W-:Y:S01]  /*cf00*/  STL [R1+0xc3c], R0 ;  /* 0x000c3c0001007387 */ /* 0x0003e20000100800 */
[----:B0-----:R-:W-:-:S03]  /*cf10*/  LEA.HI.X.SX32 R5, R18, R24, 0x1, P3 ;  /* 0x0000001812057211 */ /* 0x001fc600018f0eff */
[----:B------:R0:W-:Y:S01]  /*cf20*/  STL [R1+0xc78], R4 ;  /* 0x000c780401007387 */ /* 0x0001e20000100800 */
[----:B-1----:R-:W-:-:S03]  /*cf30*/  LEA R0, P3, R9, R15, 0x1 ;  /* 0x0000000f09007211 */ /* 0x002fc600078608ff */
[----:B------:R1:W-:Y:S04]  /*cf40*/  STL [R1+0xc44], R5 ;  /* 0x000c440501007387 */ /* 0x0003e80000100800 */
[----:B------:R3:W-:Y:S01]  /*cf50*/  STL [R1+0xc80], R0 ;  /* 0x000c800001007387 */ /* 0x0007e20000100800 */
[----:B0-----:R-:W-:Y:S02]  /*cf60*/  LEA.HI.X.SX32 R4, R20, R24, 0x1, P4 ;  /* 0x0000001814047211 */ /* 0x001fe400020f0eff */
[----:B-1----:R-:W-:-:S03]  /*cf70*/  LEA R5, P4, R10, R15, 0x1 ;  /* 0x0000000f0a057211 */ /* 0x002fc600078808ff */
[----:B------:R4:W-:Y:S01]  /*cf80*/  STL [R1+0xc4c], R4 ;  /* 0x000c4c0401007387 */ /* 0x0009e20000100800 */
[----:B---3--:R-:W-:-:S03]  /*cf90*/  LEA.HI.X.SX32 R0, R21, R24, 0x1, P5 ;  /* 0x0000001815007211 */ /* 0x008fc600028f0eff */
[----:B------:R0:W-:Y:S04]  /*cfa0*/  STL [R1+0xc84], R5 ;  /* 0x000c840501007387 */ /* 0x0001e80000100800 */
[----:B------:R1:W-:Y:S01]  /*cfb0*/  STL [R1+0xc54], R0 ;  /* 0x000c540001007387 */ /* 0x0003e20000100800 */
[----:B----4-:R-:W-:Y:S02]  /*cfc0*/  LEA R4, P5, R13, R15, 0x1 ;  /* 0x0000000f0d047211 */ /* 0x010fe400078a08ff */
[----:B0-----:R-:W-:-:S03]  /*cfd0*/  LEA.HI.X.SX32 R5, R22, R24, 0x1, P6 ;  /* 0x0000001816057211 */ /* 0x001fc600030f0eff */
[----:B------:R0:W-:Y:S01]  /*cfe0*/  STL [R1+0xc88], R4 ;  /* 0x000c880401007387 */ /* 0x0001e20000100800 */
[----:B-1----:R-:W-:-:S03]  /*cff0*/  LEA R0, P6, R17, R15, 0x1 ;  /* 0x0000000f11007211 */ /* 0x002fc600078c08ff */
[----:B------:R-:W-:Y:S04]  /*d000*/  STL [R1+0xc5c], R5 ;  /* 0x000c5c0501007387 */ /* 0x000fe80000100800 */
[----:B------:R1:W-:Y:S01]  /*d010*/  STL [R1+0xc8c], R0 ;  /* 0x000c8c0001007387 */ /* 0x0003e20000100800 */
[----:B0-----:R-:W-:Y:S02]  /*d020*/  LEA.HI.X.SX32 R4, R3, R24, 0x1, P0 ;  /* 0x0000001803047211 */ /* 0x001fe400000f0eff */
[----:B------:R-:W-:-:S03]  /*d030*/  LEA R3, P0, R19, R15, 0x1 ;  /* 0x0000000f13037211 */ /* 0x000fc600078008ff */
[----:B------:R0:W-:Y:S01]  /*d040*/  STL [R1+0xc64], R4 ;  /* 0x000c640401007387 */ /* 0x0001e20000100800 */
[----:B-1----:R-:W-:-:S03]  /*d050*/  LEA.HI.X.SX32 R0, R6, R24, 0x1, P1 ;  /* 0x0000001806007211 */ /* 0x002fc600008f0eff */
[----:B------:R1:W-:Y:S04]  /*d060*/  STL [R1+0xc90], R3 ;  /* 0x000c900301007387 */ /* 0x0003e80000100800 */
[----:B------:R3:W-:Y:S01]  /*d070*/  STL [R1+0xc6c], R0 ;  /* 0x000c6c0001007387 */ /* 0x0007e20000100800 */
[----:B0-----:R-:W-:Y:S02]  /*d080*/  LEA R4, P1, R27, R15, 0x1 ;  /* 0x0000000f1b047211 */ /* 0x001fe400078208ff */
[----:B-1----:R-:W-:-:S03]  /*d090*/  LEA.HI.X.SX32 R3, R8, R24, 0x1, P2 ;  /* 0x0000001808037211 */ /* 0x002fc600010f0eff */
[----:B------:R0:W-:Y:S01]  /*d0a0*/  STL [R1+0xc94], R4 ;  /* 0x000c940401007387 */ /* 0x0001e20000100800 */
[----:B---3--:R-:W-:-:S03]  /*d0b0*/  LEA R0, P2, R26, R15, 0x1 ;  /* 0x0000000f1a007211 */ /* 0x008fc600078408ff */
        /* <DEDUP_REMOVED lines=8> */
[-C--:B0-----:R-:W-:Y:S02]  /*d140*/  LEA.HI.X.SX32 R4, R13, R24.reuse, 0x1, P5 ;  /* 0x000000180d047211 */ /* 0x081fe400028f0eff */
[----:B-1----:R-:W-:-:S03]  /*d150*/  LEA.HI.X.SX32 R3, R17, R24, 0x1, P6 ;  /* 0x0000001811037211 */ /* 0x002fc600030f0eff */
        /* <DEDUP_REMOVED lines=8> */
[----:B------:R-:W-:Y:S04]  /*d1e0*/  STL [R1+0x8bc], R3 ;  /* 0x0008bc0301007387 */ /* 0x000fe80000100800 */
[----:B------:R1:W-:Y:S04]  /*d1f0*/  STL [R1+0x6ac], R0 ;  /* 0x0006ac0001007387 */ /* 0x0003e80000100800 */
[----:B------:R-:W-:Y:S04]  /*d200*/  STL [R1+0x6a8], RZ ;  /* 0x0006a8ff01007387 */ /* 0x000fe80000100800 */
        /* <DEDUP_REMOVED lines=217> */
[----:B------:R-:W-:Y:S01]  /*dfa0*/  STL [R1+0x344], RZ ;  /* 0x000344ff01007387 */ /* 0x000fe20000100800 */
[----:B0-----:R-:W-:-:S03]  /*dfb0*/  IMAD.MOV.U32 R4, RZ, RZ, c[0x0][0x188] ;  /* 0x00006200ff047624 */ /* 0x001fc600078e00ff */
[----:B------:R-:W-:Y:S04]  /*dfc0*/  STL [R1+0x348], RZ ;  /* 0x000348ff01007387 */ /* 0x000fe80000100800 */
[----:B------:R-:W-:Y:S04]  /*dfd0*/  STL [R1+0x34c], RZ ;  /* 0x00034cff01007387 */ /* 0x000fe80000100800 */
[----:B------:R-:W-:Y:S04]  /*dfe0*/  STL [R1+0x3d0], RZ ;  /* 0x0003d0ff01007387 */ /* 0x000fe80000100800 */
[----:B------:R-:W-:Y:S01]  /*dff0*/  STL [R1+0x3d4], RZ ;  /* 0x0003d4ff01007387 */ /* 0x000fe20000100800 */
[----:B------:R-:W-:-:S03]  /*e000*/  IMAD R25, R4, 0x3b, RZ ;  /* 0x0000003b04197824 */ /* 0x000fc600078e02ff */
[----:B------:R-:W-:Y:S04]  /*e010*/  STL [R1+0x3d8], RZ ;  /* 0x0003d8ff01007387 */ /* 0x000fe80000100800 */
[----:B------:R-:W-:Y:S04]  /*e020*/  STL [R1+0x3dc], RZ ;  /* 0x0003dcff01007387 */ /* 0x000fe80000100800 */
[----:B------:R-:W-:Y:S04]  /*e030*/  STL [R1+0x450], RZ ;  /* 0x000450ff01007387 */ /* 0x000fe80000100800 */
[----:B------:R-:W-:Y:S04]  /*e040*/  STL [R1+0x454], RZ ;  /* 0x000454ff01007387 */ /* 0x000fe80000100800 */
[----:B------:R-:W-:Y:S01]  /*e050*/  STL [R1+0x458], RZ ;  /* 0x000458ff01007387 */ /* 0x000fe20000100800 */
[----:B--2---:R-:W-:-:S03]  /*e060*/  ISETP.GE.AND P1, PT, R2, RZ, PT ;  /* 0x000000ff0200720c */ /* 0x004fc60003f26270 */
[----:B------:R-:W-:Y:S04]  /*e070*/  STL [R1+0x45c], RZ ;  /* 0x00045cff01007387 */ /* 0x000fe80000100800 */
[----:B------:R-:W-:Y:S04]  /*e080*/  STL [R1+0x440], RZ ;  /* 0x000440ff01007387 */ /* 0x000fe80000100800 */
[----:B------:R-:W-:Y:S04]  /*e090*/  STL [R1+0x444], RZ ;  /* 0x000444ff01007387 */ /* 0x000fe80000100800 */
[----:B------:R0:W-:Y:S04]  /*e0a0*/  STL [R1+0xcf4], R25 ;  /* 0x000cf41901007387 */ /* 0x0001e80000100800 */
[----:B------:R-:W0:Y:S04]  /*e0b0*/  LDL.LU R2, [R1+0x218] ;  /* 0x0002180001027983 */ /* 0x000e280000300800 */
[----:B-1----:R-:W2:Y:S01]  /*e0c0*/  LDL.LU R0, [R1+0x214] ;  /* 0x0002140001007983 */ /* 0x002ea20000300800 */
[----:B------:R-:W-:Y:S01]  /*e0d0*/  ISETP.NE.AND P0, PT, RZ, c[0x0][0x178], PT ;  /* 0x00005e00ff007a0c */ /* 0x000fe20003f05270 */
[----:B------:R-:W-:-:S02]  /*e0e0*/  IMAD.SHL.U32 R5, R4, 0x40, RZ ;  /* 0x0000004004057824 */ /* 0x000fc400078e00ff */
[C---:B------:R-:W-:Y:S02]  /*e0f0*/  IMAD R29, R4.reuse, 0x72, RZ ;  /* 0x00000072041d7824 */ /* 0x040fe400078e02ff */
[C---:B------:R-:W-:Y:S02]  /*e100*/  IMAD R22, R4.reuse, 0x37, RZ ;  /* 0x0000003704167824 */ /* 0x040fe400078e02ff */
[C---:B------:R-:W-:Y:S02]  /*e110*/  IMAD R19, R4.reuse, 0x33, RZ ;  /* 0x0000003304137824 */ /* 0x040fe400078e02ff */
[C---:B------:R-:W-:Y:S02]  /*e120*/  IMAD R28, R4.reuse, 0x66, RZ ;  /* 0x00000066041c7824 */ /* 0x040fe400078e02ff */
[C---:B------:R-:W-:Y:S02]  /*e130*/  IMAD R27, R4.reuse, 0x62, RZ ;  /* 0x00000062041b7824 */ /* 0x040fe400078e02ff */
[----:B------:R-:W-:-:S02]  /*e140*/  IMAD R16, R4, 0x2f, RZ ;  /* 0x0000002f04107824 */ /* 0x000fc400078e02ff */
[C---:B------:R-:W-:Y:S02]  /*e150*/  IMAD R26, R4.reuse, 0x5e, RZ ;  /* 0x0000005e041a7824 */ /* 0x040fe400078e02ff */
[C---:B------:R-:W-:Y:S02]  /*e160*/  IMAD R24, R4.reuse, 0x5a, RZ ;  /* 0x0000005a04187824 */ /* 0x040fe400078e02ff */
[C---:B------:R-:W-:Y:S02]  /*e170*/  IMAD R13, R4.reuse, 0x2b, RZ ;  /* 0x0000002b040d7824 */ /* 0x040fe400078e02ff */
[C---:B------:R-:W-:Y:S02]  /*e180*/  IMAD R23, R4.reuse, 0x56, RZ ;  /* 0x0000005604177824 */ /* 0x040fe400078e02ff */
[C---:B------:R-:W-:Y:S02]  /*e190*/  IMAD R21, R4.reuse, 0x52, RZ ;  /* 0x0000005204157824 */ /* 0x040fe400078e02ff */
[----:B------:R-:W-:Y:S01]  /*e1a0*/  IMAD R10, R4, 0x27, RZ ;  /* 0x00000027040a7824 */ /* 0x000fe200078e02ff */
[----:B0-----:R-:W-:Y:S01]  /*e1b0*/  SHF.R.S32.HI R25, RZ, 0x6, R2 ;  /* 0x00000006ff197819 */ /* 0x001fe20000011402 */
[----:B--2---:R-:W-:Y:S01]  /*e1c0*/  @!P1 IMAD.MOV R0, RZ, RZ, -R0 ;  /* 0x000000ffff009224 */ /* 0x004fe200078e0a00 */
[----:B------:R-:W-:-:S03]  /*e1d0*/  @!P0 LOP3.LUT R0, RZ, c[0x0][0x178], RZ, 0x33, !PT ;  /* 0x00005e00ff008a12 */ /* 0x000fc600078e33ff */
[----:B------:R0:W-:Y:S02]  /*e1e0*/  STL [R1+0xcb0], R25 ;  /* 0x000cb01901007387 */ /* 0x0001e40000100800 */
[----:B------:R-:W-:Y:S02]  /*e1f0*/  IMAD R3, R0, c[0x0][0x184], RZ ;  /* 0x0000610000037a24 */ /* 0x000fe400078e02ff */
[----:B0-----:R-:W-:-:S03]  /*e200*/  IMAD.MOV.U32 R25, RZ, RZ, c[0x0][0x188] ;  /* 0x00006200ff197624 */ /* 0x001fc600078e00ff */
[----:B------:R-:W-:Y:S01]  /*e210*/  LEA R2, P0, R3, c[0x0][0x160], 0x1 ;  /* 0x0000580003027a11 */ /* 0x000fe200078008ff */
[----:B------:R-:W-:-:S03]  /*e220*/  IMAD R25, R25, 0x7e, RZ ;  /* 0x0000007e19197824 */ /* 0x000fc600078e02ff */
[----:B------:R-:W-:Y:S02]  /*e230*/  LEA.HI.X.SX32 R3, R3, c[0x0][0x164], 0x1, P0 ;  /* 0x0000590003037a11 */ /* 0x000fe400000f0eff */
[----:B------:R-:W-:Y:S01]  /*e240*/  IADD3 R25, P0, R25, R2, RZ ;  /* 0x0000000219197210 */ /* 0x000fe20007f1e0ff */
[----:B------:R-:W-:Y:S04]  /*e250*/  STL [R1+0x6a0], R2 ;  /* 0x0006a00201007387 */ /* 0x000fe80000100800 */
[----:B------:R0:W-:Y:S04]  /*e260*/  STL [R1+0x6b4], R25 ;  /* 0x0006b41901007387 */ /* 0x0001e80000100800 */
[----:B0-----:R-:W2:Y:S01]  /*e270*/  LDL.LU R25, [R1+0xcf4] ;  /* 0x000cf40001197983 */ /* 0x001ea20000300800 */
[----:B------:R-:W-:Y:S01]  /*e280*/  SHF.R.S32.HI R0, RZ, 0x1f, R5 ;  /* 0x0000001fff007819 */ /* 0x000fe20000011405 */
[----:B------:R-:W-:-:S02]  /*e290*/  IMAD R20, R4, 0x4e, RZ ;  /* 0x0000004e04147824 */ /* 0x000fc400078e02ff */
[C---:B------:R-:W-:Y:S01]  /*e2a0*/  IMAD R18, R4.reuse, 0x4a, RZ ;  /* 0x0000004a04127824 */ /* 0x040fe200078e02ff */
[----:B------:R-:W-:Y:S01]  /*e2b0*/  SHF.L.U64.HI R0, R5, 0x1, R0 ;  /* 0x0000000105007819 */ /* 0x000fe20000010200 */
        /* <DEDUP_REMOVED lines=10> */
[----:B------:R-:W-:-:S05]  /*e360*/  IMAD R4, R4, 0x7a, RZ ;  /* 0x0000007a04047824 */ /* 0x000fca00078e02ff */
[-C--:B------:R-:W-:Y:S02]  /*e370*/  IADD3 R4, P5, R4, R2.reuse, RZ ;  /* 0x0000000204047210 */ /* 0x080fe40007fbe0ff */
[----:B------:R-:W-:-:S03]  /*e380*/  IADD3 R5, P1, R5, R2, RZ ;  /* 0x0000000205057210 */ /* 0x000fc60007f3e0ff */
[----:B------:R0:W-:Y:S04]  /*e390*/  STL [R1+0x6c4], R4 ;  /* 0x0006c40401007387 */ /* 0x0001e80000100800 */
[----:B------:R1:W-:Y:S01]  /*e3a0*/  STL [R1+0x6d4], R5 ;  /* 0x0006d40501007387 */ /* 0x0003e20000100800 */
[----:B0-----:R-:W-:-:S04]  /*e3b0*/  IMAD.MOV.U32 R4, RZ, RZ, c[0x0][0x188] ;  /* 0x00006200ff047624 */ /* 0x001fc800078e00ff */
[C---:B-1----:R-:W-:Y:S02]  /*e3c0*/  IMAD R5, R4.reuse, 0x6a, RZ ;  /* 0x0000006a04057824 */ /* 0x042fe400078e02ff */
[----:B------:R-:W-:Y:S01]  /*e3d0*/  IMAD R4, R4, 0x6e, RZ ;  /* 0x0000006e04047824 */ /* 0x000fe200078e02ff */
[-C--:B------:R-:W-:Y:S01]  /*e3e0*/  IADD3 R29, P2, R29, R2.reuse, RZ ;  /* 0x000000021d1d7210 */ /* 0x080fe20007f5e0ff */
[----:B------:R-:W-:Y:S03]  /*e3f0*/  STL [R1+0x69c], R3 ;  /* 0x00069c0301007387 */ /* 0x000fe60000100800 */
[-C--:B------:R-:W-:Y:S01]  /*e400*/  IADD3 R4, P3, R4, R2.reuse, RZ ;  /* 0x0000000204047210 */ /* 0x080fe20007f7e0ff */
[----:B------:R0:W-:Y:S01]  /*e410*/  STL [R1+0x6e4], R29 ;  /* 0x0006e41d01007387 */ /* 0x0001e20000100800 */
[----:B------:R-:W-:-:S03]  /*e420*/  IADD3 R5, P4, R5, R2, RZ ;  /* 0x0000000205057210 */ /* 0x000fc60007f9e0ff */
[----:B0-----:R-:W3:Y:S04]  /*e430*/  LDL.LU R29, [R1+0xcf0] ;  /* 0x000cf000011d7983 */ /* 0x001ee80000300800 */
[----:B------:R0:W-:Y:S04]  /*e440*/  STL [R1+0x6f4], R4 ;  /* 0x0006f40401007387 */ /* 0x0001e80000100800 */
[----:B------:R1:W-:Y:S01]  /*e450*/  STL [R1+0x704], R5 ;  /* 0x0007040501007387 */ /* 0x0003e20000100800 */
[----:B0-----:R-:W-:-:S04]  /*e460*/  IMAD.MOV.U32 R4, RZ, RZ, c[0x0][0x188] ;  /* 0x00006200ff047624 */ /* 0x001fc800078e00ff */
[C---:B-1----:R-:W-:Y:S02]  /*e470*/  IMAD R5, R4.reuse, 0x3d, RZ ;  /* 0x0000003d04057824 */ /* 0x042fe400078e02ff */
[----:B------:R-:W-:Y:S01]  /*e480*/  IMAD R4, R4, 0x3f, RZ ;  /* 0x0000003f04047824 */ /* 0x000fe200078e02ff */
[----:B------:R-:W-:-:S04]  /*e490*/  IADD3 R28, P6, R28, R2, RZ ;  /* 0x000000021c1c7210 */ /* 0x000fc80007fde0ff */
[-C--:B------:R-:W-:Y:S01]  /*e4a0*/  LEA.HI.X.SX32 R4, R4, R3.reuse, 0x1, P0 ;  /* 0x0000000304047211 */ /* 0x080fe200000f0eff */
[----:B------:R0:W-:Y:S01]  /*e4b0*/  STL [R1+0x714], R28 ;  /* 0x0007141c01007387 */ /* 0x0001e20000100800 */
[----:B------:R-:W-:Y:S02]  /*e4c0*/  IADD3 R27, P0, R27, R2, RZ ;  /* 0x000000021b1b7210 */ /* 0x000fe40007f1e0ff */
[----:B------:R-:W-:Y:S01]  /*e4d0*/  LEA.HI.X.SX32 R5, R5, R3, 0x1, P5 ;  /* 0x0000000305057211 */ /* 0x000fe200028f0eff */
[----:B0-----:R-:W4:Y:S04]  /*e4e0*/  LDL.LU R28, [R1+0xcec] ;  /* 0x000cec00011c7983 */ /* 0x001f280000300800 */
[----:B------:R0:W-:Y:S04]  /*e4f0*/  STL [R1+0x6b0], R4 ;  /* 0x0006b00401007387 */ /* 0x0001e80000100800 */
[----:B------:R-:W-:Y:S01]  /*e500*/  STL [R1+0x724], R27 ;  /* 0x0007241b01007387 */ /* 0x000fe20000100800 */
[----:B0-----:R-:W-:-:S03]  /*e510*/  IMAD.MOV.U32 R4, RZ, RZ, c[0x0][0x188] ;  /* 0x00006200ff047624 */ /* 0x001fc600078e00ff */
[----:B------:R0:W-:Y:S01]  /*e520*/  STL [R1+0x6c0], R5 ;  /* 0x0006c00501007387 */ /* 0x0001e20000100800 */
[----:B------:R-:W-:Y:S01]  /*e530*/  IADD3 R26, P5, R26, R2, RZ ;  /* 0x000000021a1a7210 */ /* 0x000fe20007fbe0ff */
[----:B0-----:R-:W-:-:S04]  /*e540*/  IMAD R5, R4, 0x39, RZ ;  /* 0x0000003904057824 */ /* 0x001fc800078e02ff */
[----:B------:R-:W-:Y:S01]  /*e550*/  STL [R1+0x734], R26 ;  /* 0x0007341a01007387 */ /* 0x000fe20000100800 */
[-C--:B------:R-:W-:Y:S02]  /*e560*/  LEA.HI.X.SX32 R5, R5, R3.reuse, 0x1, P2 ;  /* 0x0000000305057211 */ /* 0x080fe400010f0eff */
[-C--:B------:R-:W-:Y:S02]  /*e570*/  IADD3 R23, P2, R23, R2.reuse, RZ ;  /* 0x0000000217177210 */ /* 0x080fe40007f5e0ff */
[-C--:B------:R-:W-:Y:S02]  /*e580*/  LEA.HI.X.SX32 R22, R22, R3.reuse, 0x1, P3 ;  /* 0x0000000316167211 */ /* 0x080fe400018f0eff */
[-C--:B------:R-:W-:Y:S02]  /*e590*/  IADD3 R21, P3, R21, R2.reuse, RZ ;  /* 0x0000000215157210 */ /* 0x080fe40007f7e0ff */
[----:B------:R-:W-:Y:S02]  /*e5a0*/  LEA.HI.X.SX32 R19, R19, R3, 0x1, P6 ;  /* 0x0000000313137211 */ /* 0x000fe400030f0eff */
[----:B------:R-:W-:-:S02]  /*e5b0*/  IADD3 R18, P6, R18, R2, RZ ;  /* 0x0000000212127210 */ /* 0x000fc40007fde0ff */
[-C--:B------:R-:W-:Y:S02]  /*e5c0*/  LEA.HI.X.SX32 R16, R16, R3.reuse, 0x1, P5 ;  /* 0x0000000310107211 */ /* 0x080fe400028f0eff */
[-C--:B------:R-:W-:Y:S02]  /*e5d0*/  IADD3 R15, P5, R15, R2.reuse, RZ ;  /* 0x000000020f0f7210 */ /* 0x080fe40007fbe0ff */
[-C--:B------:R-:W-:Y:S02]  /*e5e0*/  LEA.HI.X.SX32 R13, R13, R3.reuse, 0x1, P2 ;  /* 0x000000030d0d7211 */ /* 0x080fe400010f0eff */
[-C--:B------:R-:W-:Y:S02]  /*e5f0*/  IADD3 R12, P2, R12, R2.reuse, RZ ;  /* 0x000000020c0c7210 */ /* 0x080fe40007f5e0ff */
[----:B--2---:R-:W-:Y:S02]  /*e600*/  LEA.HI.X.SX32 R25, R25, R3, 0x1, P1 ;  /* 0x0000000319197211 */ /* 0x004fe400008f0eff */
[----:B------:R-:W-:-:S03]  /*e610*/  IADD3 R24, P1, R24, R2, RZ ;  /* 0x0000000218187210 */ /* 0x000fc60007f3e0ff */
[----:B------:R-:W-:Y:S04]  /*e620*/  STL [R1+0x6d0], R25 ;  /* 0x0006d01901007387 */ /* 0x000fe80000100800 */
[----:B------:R-:W-:Y:S04]  /*e630*/  STL [R1+0x744], R24 ;  /* 0x0007441801007387 */ /* 0x000fe80000100800 */
[----:B------:R0:W-:Y:S02]  /*e640*/  STL [R1+0x6e0], R5 ;  /* 0x0006e00501007387 */ /* 0x0001e40000100800 */
[----:B0-----:R-:W-:-:S02]  /*e650*/  IMAD R5, R4, 0x35, RZ ;  /* 0x0000003504057824 */ /* 0x001fc400078e02ff */
[----:B------:R-:W-:Y:S03]  /*e660*/  STL [R1+0x754], R23 ;  /* 0x0007541701007387 */ /* 0x000fe60000100800 */
[----:B------:R-:W-:Y:S01]  /*e670*/  LEA.HI.X.SX32 R5, R5, R3, 0x1, P4 ;  /* 0x0000000305057211 */ /* 0x000fe200020f0eff */
[----:B------:R-:W-:Y:S04]  /*e680*/  STL [R1+0x6f0], R22 ;  /* 0x0006f01601007387 */ /* 0x000fe80000100800 */
[----:B------:R-:W-:Y:S01]  /*e690*/  STL [R1+0x764], R21 ;  /* 0x0007641501007387 */ /* 0x000fe20000100800 */
[----:B------:R-:W-:-:S03]  /*e6a0*/  IADD3 R20, P4, R20, R2, RZ ;  /* 0x0000000214147210 */ /* 0x000fc60007f9e0ff */
[----:B------:R0:W-:Y:S02]  /*e6b0*/  STL [R1+0x700], R5 ;  /* 0x0007000501007387 */ /* 0x0001e40000100800 */
[----:B0-----:R-:W-:Y:S02]  /*e6c0*/  IMAD R5, R4, 0x31, RZ ;  /* 0x0000003104057824 */ /* 0x001fe400078e02ff */
        /* <DEDUP_REMOVED lines=19> */
[----:B------:R0:W-:Y:S01]  /*e800*/  STL [R1+0x760], R5 ;  /* 0x0007600501007387 */ /* 0x0001e20000100800 */
[-C--:B------:R-:W-:Y:S02]  /*e810*/  LEA.HI.X.SX32 R10, R10, R3.reuse, 0x1, P4 ;  /* 0x000000030a0a7211 */ /* 0x080fe400020f0eff */
[-C--:B------:R-:W-:Y:S01]  /*e820*/  IADD3 R9, P4, R9, R2.reuse, RZ ;  /* 0x0000000209097210 */ /* 0x080fe20007f9e0ff */
[----:B0-----:R-:W-:Y:S01]  /*e830*/  IMAD R5, R4, 0x25, RZ ;  /* 0x0000002504057824 */ /* 0x001fe200078e02ff */
[----:B------:R-:W-:Y:S04]  /*e840*/  STL [R1+0x6fc], R11 ;  /* 0x0006fc0b01007387 */ /* 0x000fe80000100800 */
[-C--:B------:R-:W-:Y:S02]  /*e850*/  LEA.HI.X.SX32 R5, R5, R3.reuse, 0x1, P6 ;  /* 0x0000000305057211 */ /* 0x080fe400030f0eff */
[----:B------:R-:W-:Y:S01]  /*e860*/  IADD3 R6, P6, R6, R2, RZ ;  /* 0x0000000206067210 */ /* 0x000fe20007fde0ff */
[----:B------:R-:W-:Y:S01]  /*e870*/  STL [R1+0x770], R10 ;  /* 0x0007700a01007387 */ /* 0x000fe20000100800 */
[----:B------:R-:W-:-:S03]  /*e880*/  LEA.HI.X.SX32 R7, R7, R3, 0x1, P0 ;  /* 0x0000000307077211 */ /* 0x000fc600000f0eff */
[----:B------:R-:W-:Y:S04]  /*e890*/  STL [R1+0x71c], R9 ;  /* 0x00071c0901007387 */ /* 0x000fe80000100800 */
[----:B------:R0:W-:Y:S04]  /*e8a0*/  STL [R1+0x780], R5 ;  /* 0x0007800501007387 */ /* 0x0001e80000100800 */
[----:B------:R1:W-:Y:S01]  /*e8b0*/  STL [R1+0x73c], R6 ;  /* 0x00073c0601007387 */ /* 0x0003e20000100800 */
[C---:B0-----:R-:W-:Y:S02]  /*e8c0*/  IMAD R5, R4.reuse, 0x21, RZ ;  /* 0x0000002104057824 */ /* 0x041fe400078e02ff */
[----:B-1----:R-:W-:Y:S01]  /*e8d0*/  IMAD R6, R4, 0x3e, RZ ;  /* 0x0000003e04067824 */ /* 0x002fe200078e02ff */
[----:B------:R0:W-:Y:S02]  /*e8e0*/  STL [R1+0x790], R7 ;  /* 0x0007900701007387 */ /* 0x0001e40000100800 */
[----:B------:R-:W-:-:S02]  /*e8f0*/  LEA.HI.X.SX32 R5, R5, R3, 0x1, P5 ;  /* 0x0000000305057211 */ /* 0x000fc400028f0eff */
[-C--:B------:R-:W-:Y:S02]  /*e900*/  IADD3 R8, P5, R8, R2.reuse, RZ ;  /* 0x0000000208087210 */ /* 0x080fe40007fbe0ff */
[----:B0-----:R-:W-:-:S05]  /*e910*/  IADD3 R7, P0, R6, R2, RZ ;  /* 0x0000000206077210 */ /* 0x001fca0007f1e0ff */
[----:B------:R0:W-:Y:S04]  /*e920*/  STL [R1+0x7b4], R7 ;  /* 0x0007b40701007387 */ /* 0x0001e80000100800 */
[----:B------:R-:W-:Y:S04]  /*e930*/  STL [R1+0x7a0], R5 ;  /* 0x0007a00501007387 */ /* 0x000fe80000100800 */
[----:B------:R1:W-:Y:S01]  /*e940*/  STL [R1+0x75c], R8 ;  /* 0x00075c0801007387 */ /* 0x0003e20000100800 */
[----:B0-----:R-:W-:Y:S01]  /*e950*/  IMAD R7, R4, 0x3a, RZ ;  /* 0x0000003a04077824 */ /* 0x001fe200078e02ff */
[----:B-1----:R-:W-:Y:S01]  /*e960*/  LEA.HI.X.SX32 R8, R6, R3, 0x1, P1 ;  /* 0x0000000306087211 */ /* 0x002fe200008f0eff */
[----:B------:R-:W-:-:S02]  /*e970*/  IMAD R6, R4, 0x1f, RZ ;  /* 0x0000001f04067824 */ /* 0x000fc400078e02ff */
[----:B------:R-:W-:Y:S02]  /*e980*/  IMAD R5, R4, 0x4c, RZ ;  /* 0x0000004c04057824 */ /* 0x000fe400078e02ff */
[----:B------:R0:W-:Y:S01]  /*e990*/  STL [R1+0x6b8], R8 ;  /* 0x0006b80801007387 */ /* 0x0001e20000100800 */
[-C--:B------:R-:W-:Y:S02]  /*e9a0*/  LEA.HI.X.SX32 R6, R6, R3.reuse, 0x1, P0 ;  /* 0x0000000306067211 */ /* 0x080fe400000f0eff */
[-C--:B------:R-:W-:Y:S02]  /*e9b0*/  IADD3 R5, P0, R5, R2.reuse, RZ ;  /* 0x0000000205057210 */ /* 0x080fe40007f1e0ff */
[C---:B0-----:R-:W-:Y:S02]  /*e9c0*/  IADD3 R8, P1, R7.reuse, R2, RZ ;  /* 0x0000000207087210 */ /* 0x041fe40007f3e0ff */
[----:B------:R-:W-:-:S03]  /*e9d0*/  LEA.HI.X.SX32 R7, R7, R3, 0x1, P2 ;  /* 0x0000000307077211 */ /* 0x000fc600010f0eff */
[----:B------:R0:W-:Y:S04]  /*e9e0*/  STL [R1+0x7c4], R8 ;  /* 0x0007c40801007387 */ /* 0x0001e80000100800 */
[----:B------:R1:W-:Y:S01]  /*e9f0*/  STL [R1+0x7b0], R6 ;  /* 0x0007b00601007387 */ /* 0x0003e20000100800 */
[----:B0-----:R-:W-:-:S03]  /*ea00*/  IMAD R8, R4, 0x36, RZ ;  /* 0x0000003604087824 */ /* 0x001fc600078e02ff */
[----:B------:R0:W-:Y:S01]  /*ea10*/  STL [R1+0x77c], R5 ;  /* 0x00077c0501007387 */ /* 0x0001e20000100800 */
[----:B-1----:R-:W-:-:S03]  /*ea20*/  IMAD R6, R4, 0x1d, RZ ;  /* 0x0000001d04067824 */ /* 0x002fc600078e02ff */
[----:B------:R1:W-:Y:S01]  /*ea30*/  STL [R1+0x6d8], R7 ;  /* 0x0006d80701007387 */ /* 0x0003e20000100800 */
[----:B0-----:R-:W-:Y:S01]  /*ea40*/  IMAD R5, R4, 0x44, RZ ;  /* 0x0000004404057824 */ /* 0x001fe200078e02ff */
[----:B-1----:R-:W-:Y:S02]  /*ea50*/  IADD3 R7, P2, R8, R2, RZ ;  /* 0x0000000208077210 */ /* 0x002fe40007f5e0ff */
[-C--:B------:R-:W-:Y:S01]  /*ea60*/  LEA.HI.X.SX32 R6, R6, R3.reuse, 0x1, P1 ;  /* 0x0000000306067211 */ /* 0x080fe200008f0eff */
[----:B------:R-:W-:Y:S02]  /*ea70*/  IMAD R9, R4, 0x32, RZ ;  /* 0x0000003204097824 */ /* 0x000fe400078e02ff */
[----:B------:R0:W-:Y:S01]  /*ea80*/  STL [R1+0x7d4], R7 ;  /* 0x0007d40701007387 */ /* 0x0001e20000100800 */
[----:B------:R-:W-:-:S03]  /*ea90*/  LEA.HI.X.SX32 R8, R8, R3, 0x1, P3 ;  /* 0x0000000308087211 */ /* 0x000fc600018f0eff */
[----:B------:R1:W-:Y:S01]  /*eaa0*/  STL [R1+0x7c0], R6 ;  /* 0x0007c00601007387 */ /* 0x0003e20000100800 */
[-C--:B0-----:R-:W-:Y:S01]  /*eab0*/  IADD3 R7, P1, R5, R2.reuse, RZ ;  /* 0x0000000205077210 */ /* 0x081fe20007f3e0ff */
[C---:B------:R-:W-:Y:S02]  /*eac0*/  IMAD R5, R4.reuse, 0x78, RZ ;  /* 0x0000007804057824 */ /* 0x040fe400078e02ff */
[----:B-1----:R-:W-:Y:S02]  /*ead0*/  IMAD R6, R4, 0x1b, RZ ;  /* 0x0000001b04067824 */ /* 0x002fe400078e02ff */
[----:B------:R0:W-:Y:S04]  /*eae0*/  STL [R1+0x79c], R7 ;  /* 0x00079c0701007387 */ /* 0x0001e80000100800 */
[----:B------:R1:W-:Y:S01]  /*eaf0*/  STL [R1+0x6f8], R8 ;  /* 0x0006f80801007387 */ /* 0x0003e20000100800 */
[----:B0-----:R-:W-:-:S02]  /*eb00*/  IADD3 R7, P3, R9, R2, RZ ;  /* 0x0000000209077210 */ /* 0x001fc40007f7e0ff */
[----:B-1----:R-:W-:-:S03]  /*eb10*/  LEA.HI.X.SX32 R8, R6, R3, 0x1, P2 ;  /* 0x0000000306087211 */ /* 0x002fc600010f0eff */
[----:B------:R0:W-:Y:S01]  /*eb20*/  STL [R1+0x7e4], R7 ;  /* 0x0007e40701007387 */ /* 0x0001e20000100800 */
[----:B------:R-:W-:-:S03]  /*eb30*/  IMAD R10, R4, 0x2e, RZ ;  /* 0x0000002e040a7824 */ /* 0x000fc600078e02ff */
[----:B------:R1:W-:Y:S01]  /*eb40*/  STL [R1+0x7d0], R8 ;  /* 0x0007d00801007387 */ /* 0x0003e20000100800 */
[-C--:B0-----:R-:W-:Y:S01]  /*eb50*/  IADD3 R7, P2, R5, R2.reuse, RZ ;  /* 0x0000000205077210 */ /* 0x081fe20007f5e0ff */
[C---:B------:R-:W-:Y:S02]  /*eb60*/  IMAD R6, R4.reuse, 0x19, RZ ;  /* 0x0000001904067824 */ /* 0x040fe400078e02ff */
[----:B------:R-:W-:Y:S02]  /*eb70*/  IMAD R5, R4, 0x68, RZ ;  /* 0x0000006804057824 */ /* 0x000fe400078e02ff */
[----:B------:R0:W-:Y:S01]  /*eb80*/  STL [R1+0x6cc], R7 ;  /* 0x0006cc0701007387 */ /* 0x0001e20000100800 */
[-C--:B-1----:R-:W-:Y:S02]  /*eb90*/  LEA.HI.X.SX32 R8, R6, R3.reuse, 0x1, P3 ;  /* 0x0000000306087211 */ /* 0x082fe400018f0eff */
[----:B0-----:R-:W-:Y:S02]  /*eba0*/  LEA.HI.X.SX32 R7, R9, R3, 0x1, P4 ;  /* 0x0000000309077211 */ /* 0x001fe400020f0eff */
[----:B------:R-:W-:-:S03]  /*ebb0*/  IADD3 R9, P4, R10, R2, RZ ;  /* 0x000000020a097210 */ /* 0x000fc60007f9e0ff */
[----:B------:R0:W-:Y:S01]  /*ebc0*/  STL [R1+0x718], R7 ;  /* 0x0007180701007387 */ /* 0x0001e20000100800 */
[----:B------:R-:W-:-:S03]  /*ebd0*/  IMAD R11, R4, 0x2a, RZ ;  /* 0x0000002a040b7824 */ /* 0x000fc600078e02ff */
[----:B------:R-:W-:Y:S01]  /*ebe0*/  STL [R1+0x7f4], R9 ;  /* 0x0007f40901007387 */ /* 0x000fe20000100800 */
[----:B0-----:R-:W-:-:S03]  /*ebf0*/  IADD3 R7, P3, R5, R2, RZ ;  /* 0x0000000205077210 */ /* 0x001fc60007f7e0ff */
[----:B------:R-:W-:Y:S01]  /*ec00*/  STL [R1+0x7e0], R8 ;  /* 0x0007e00801007387 */ /* 0x000fe20000100800 */
[----:B------:R-:W-:-:S03]  /*ec10*/  IMAD R6, R4, 0x17, RZ ;  /* 0x0000001704067824 */ /* 0x000fc600078e02ff */
[----:B------:R0:W-:Y:S01]  /*ec20*/  STL [R1+0x70c], R7 ;  /* 0x00070c0701007387 */ /* 0x0001e20000100800 */
[C---:B------:R-:W-:Y:S02]  /*ec30*/  IMAD R5, R4.reuse, 0x58, RZ ;  /* 0x0000005804057824 */ /* 0x040fe400078e02ff */
[----:B------:R-:W-:Y:S01]  /*ec40*/  IMAD R12, R4, 0x26, RZ ;  /* 0x00000026040c7824 */ /* 0x000fe200078e02ff */
[-C--:B0-----:R-:W-:Y:S02]  /*ec50*/  LEA.HI.X.SX32 R7, R10, R3.reuse, 0x1, P6 ;  /* 0x000000030a077211 */ /* 0x081fe400030f0eff */
[----:B------:R-:W-:Y:S02]  /*ec60*/  IADD3 R9, P6, R11, R2, RZ ;  /* 0x000000020b097210 */ /* 0x000fe40007fde0ff */
[----:B------:R-:W-:Y:S01]  /*ec70*/  LEA.HI.X.SX32 R8, R6, R3, 0x1, P4 ;  /* 0x0000000306087211 */ /* 0x000fe200020f0eff */
[----:B------:R0:W-:Y:S01]  /*ec80*/  STL [R1+0x738], R7 ;  /* 0x0007380701007387 */ /* 0x0001e20000100800 */
[----:B------:R-:W-:-:S03]  /*ec90*/  IMAD R6, R4, 0x15, RZ ;  /* 0x0000001504067824 */ /* 0x000fc600078e02ff */
[----:B------:R1:W-:Y:S01]  /*eca0*/  STL [R1+0x804], R9 ;  /* 0x0008040901007387 */ /* 0x0003e20000100800 */
[----:B0-----:R-:W-:-:S03]  /*ecb0*/  IADD3 R7, P4, R5, R2, RZ ;  /* 0x0000000205077210 */ /* 0x001fc60007f9e0ff */
[----:B------:R0:W-:Y:S01]  /*ecc0*/  STL [R1+0x7f0], R8 ;  /* 0x0007f00801007387 */ /* 0x0001e20000100800 */
[----:B------:R-:W-:Y:S01]  /*ecd0*/  IMAD R5, R4, 0x48, RZ ;  /* 0x0000004804057824 */ /* 0x000fe200078e02ff */
[----:B-1----:R-:W-:Y:S02]  /*ece0*/  LEA.HI.X.SX32 R9, R11, R3, 0x1, P5 ;  /* 0x000000030b097211 */ /* 0x002fe400028f0eff */
[----:B------:R1:W-:Y:S01]  /*ecf0*/  STL [R1+0x74c], R7 ;  /* 0x00074c0701007387 */ /* 0x0003e20000100800 */
[----:B0-----:R-:W-:-:S03]  /*ed00*/  IADD3 R8, P5, R12, R2, RZ ;  /* 0x000000020c087210 */ /* 0x001fc60007fbe0ff */
[----:B------:R-:W-:Y:S01]  /*ed10*/  STL [R1+0x758], R9 ;  /* 0x0007580901007387 */ /* 0x000fe20000100800 */
[----:B-1----:R-:W-:-:S03]  /*ed20*/  LEA.HI.X.SX32 R7, R6, R3, 0x1, P6 ;  /* 0x0000000306077211 */ /* 0x002fc600030f0eff */
[----:B------:R-:W-:Y:S01]  /*ed30*/  STL [R1+0x814], R8 ;  /* 0x0008140801007387 */ /* 0x000fe20000100800 */
[C---:B------:R-:W-:Y:S01]  /*ed40*/  IMAD R13, R4.reuse, 0x22, RZ ;  /* 0x00000022040d7824 */ /* 0x040fe200078e02ff */
[----:B------:R-:W-:Y:S02]  /*ed50*/  IADD3 R6, P6, R5, R2, RZ ;  /* 0x0000000205067210 */ /* 0x000fe40007fde0ff */
[----:B------:R0:W-:Y:S01]  /*ed60*/  STL [R1+0x800], R7 ;  /* 0x0008000701007387 */ /* 0x0001e20000100800 */
[----:B------:R-:W-:-:S03]  /*ed70*/  IMAD R5, R4, 0x13, RZ ;  /* 0x0000001304057824 */ /* 0x000fc600078e02ff */
[----:B------:R1:W-:Y:S01]  /*ed80*/  STL [R1+0x78c], R6 ;  /* 0x00078c0601007387 */ /* 0x0003e20000100800 */
[----:B0-----:R-:W-:Y:S02]  /*ed90*/  LEA.HI.X.SX32 R7, R12, R3, 0x1, P0 ;  /* 0x000000030c077211 */ /* 0x001fe400000f0eff */
[----:B------:R-:W-:Y:S01]  /*eda0*/  IADD3 R8, P0, R13, R2, RZ ;  /* 0x000000020d087210 */ /* 0x000fe20007f1e0ff */
[C---:B-1----:R-:W-:Y:S02]  /*edb0*/  IMAD R6, R4.reuse, 0x70, RZ ;  /* 0x0000007004067824 */ /* 0x042fe400078e02ff */
[----:B------:R0:W-:Y:S01]  /*edc0*/  STL [R1+0x778], R7 ;  /* 0x0007780701007387 */ /* 0x0001e20000100800 */
[----:B------:R-:W-:-:S03]  /*edd0*/  IMAD R14, R4, 0x3c, RZ ;  /* 0x0000003c040e7824 */ /* 0x000fc600078e02ff */
[----:B------:R1:W-:Y:S01]  /*ede0*/  STL [R1+0x824], R8 ;  /* 0x0008240801007387 */ /* 0x0003e20000100800 */
[C---:B------:R-:W-:Y:S01]  /*edf0*/  IMAD R15, R4.reuse, 0x1e, RZ ;  /* 0x0000001e040f7824 */ /* 0x040fe200078e02ff */
[----:B0-----:R-:W-:Y:S01]  /*ee00*/  LEA.HI.X.SX32 R7, R5, R3, 0x1, P5 ;  /* 0x0000000305077211 */ /* 0x001fe200028f0eff */
[----:B------:R-:W-:Y:S01]  /*ee10*/  IMAD R5, R4, 0x11, RZ ;  /* 0x0000001104057824 */ /* 0x000fe200078e02ff */
[----:B-1----:R-:W-:-:S03]  /*ee20*/  IADD3 R8, P5, R6, R2, RZ ;  /* 0x0000000206087210 */ /* 0x002fc60007fbe0ff */
[----:B------:R0:W-:Y:S01]  /*ee30*/  STL [R1+0x810], R7 ;  /* 0x0008100701007387 */ /* 0x0001e20000100800 */
[-C--:B------:R-:W-:Y:S02]  /*ee40*/  LEA.HI.X.SX32 R6, R13, R3.reuse, 0x1, P1 ;  /* 0x000000030d067211 */ /* 0x080fe400008f0eff */
[----:B------:R-:W-:Y:S01]  /*ee50*/  LEA.HI.X.SX32 R5, R5, R3, 0x1, P0 ;  /* 0x0000000305057211 */ /* 0x000fe200000f0eff */
[----:B------:R1:W-:Y:S01]  /*ee60*/  STL [R1+0x6ec], R8 ;  /* 0x0006ec0801007387 */ /* 0x0003e20000100800 */
[----:B0-----:R-:W-:-:S03]  /*ee70*/  IADD3 R7, P1, R14, R2, RZ ;  /* 0x000000020e077210 */ /* 0x001fc60007f3e0ff */
[----:B------:R0:W-:Y:S01]  /*ee80*/  STL [R1+0x798], R6 ;  /* 0x0007980601007387 */ /* 0x0001e20000100800 */
[----:B-1----:R-:W-:-:S03]  /*ee90*/  IADD3 R8, P0, R15, R2, RZ ;  /* 0x000000020f087210 */ /* 0x002fc60007f1e0ff */
[----:B------:R1:W-:Y:S01]  /*eea0*/  STL [R1+0x7bc], R7 ;  /* 0x0007bc0701007387 */ /* 0x0003e20000100800 */
[C---:B------:R-:W-:Y:S02]  /*eeb0*/  IMAD R16, R4.reuse, 0x34, RZ ;  /* 0x0000003404107824 */ /* 0x040fe400078e02ff */
[----:B0-----:R-:W-:Y:S01]  /*eec0*/  IMAD R6, R4, 0x50, RZ ;  /* 0x0000005004067824 */ /* 0x001fe200078e02ff */
[----:B------:R0:W-:Y:S01]  /*eed0*/  STL [R1+0x820], R5 ;  /* 0x0008200501007387 */ /* 0x0001e20000100800 */
[----:B-1----:R-:W-:-:S03]  /*eee0*/  LEA.HI.X.SX32 R7, R14, R3, 0x1, P2 ;  /* 0x000000030e077211 */ /* 0x002fc600010f0eff */
[----:B------:R1:W-:Y:S01]  /*eef0*/  STL [R1+0x834], R8 ;  /* 0x0008340801007387 */ /* 0x0003e20000100800 */
[----:B------:R-:W-:-:S03]  /*ef00*/  IMAD R17, R4, 0x1a, RZ ;  /* 0x0000001a04117824 */ /* 0x000fc600078e02ff */
[----:B------:R2:W-:Y:S01]  /*ef10*/  STL [R1+0x6c8], R7 ;  /* 0x0006c80701007387 */ /* 0x0005e20000100800 */
[----:B0-----:R-:W-:Y:S01]  /*ef20*/  IMAD R5, R4, 0xf, RZ ;  /* 0x0000000f04057824 */ /* 0x001fe200078e02ff */
[-C--:B-1----:R-:W-:Y:S02]  /*ef30*/  IADD3 R8, P2, R6, R2.reuse, RZ ;  /* 0x0000000206087210 */ /* 0x082fe40007f5e0ff */
[-C--:B------:R-:W-:Y:S02]  /*ef40*/  LEA.HI.X.SX32 R6, R15, R3.reuse, 0x1, P1 ;  /* 0x000000030f067211 */ /* 0x080fe400008f0eff */
[----:B--2---:R-:W-:Y:S01]  /*ef50*/  IADD3 R7, P1, R16, R2, RZ ;  /* 0x0000000210077210 */ /* 0x004fe20007f3e0ff */
[----:B------:R0:W-:Y:S01]  /*ef60*/  STL [R1+0x76c], R8 ;  /* 0x00076c0801007387 */ /* 0x0001e20000100800 */
[----:B------:R-:W-:-:S03]  /*ef70*/  LEA.HI.X.SX32 R5, R5, R3, 0x1, P0 ;  /* 0x0000000305057211 */ /* 0x000fc600000f0eff */
[----:B------:R1:W-:Y:S01]  /*ef80*/  STL [R1+0x7b8], R6 ;  /* 0x0007b80601007387 */ /* 0x0003e20000100800 */
[----:B------:R-:W-:-:S03]  /*ef90*/  IMAD R18, R4, 0x2c, RZ ;  /* 0x0000002c04127824 */ /* 0x000fc600078e02ff */
[----:B------:R2:W-:Y:S01]  /*efa0*/  STL [R1+0x7dc], R7 ;  /* 0x0007dc0701007387 */ /* 0x0005e20000100800 */
[----:B0-----:R-:W-:Y:S01]  /*efb0*/  IADD3 R8, P0, R17, R2, RZ ;  /* 0x0000000211087210 */ /* 0x001fe20007f1e0ff */
[----:B-1----:R-:W-:Y:S02]  /*efc0*/  IMAD R6, R4, 0x60, RZ ;  /* 0x0000006004067824 */ /* 0x002fe400078e02ff */
[----:B------:R0:W-:Y:S01]  /*efd0*/  STL [R1+0x830], R5 ;  /* 0x0008300501007387 */ /* 0x0001e20000100800 */
[----:B--2---:R-:W-:-:S03]  /*efe0*/  LEA.HI.X.SX32 R7, R16, R3, 0x1, P3 ;  /* 0x0000000310077211 */ /* 0x004fc600018f0eff */
[----:B------:R1:W-:Y:S01]  /*eff0*/  STL [R1+0x844], R8 ;  /* 0x0008440801007387 */ /* 0x0003e20000100800 */
[----:B------:R-:W-:-:S03]  /*f000*/  IMAD R19, R4, 0x16, RZ ;  /* 0x0000001604137824 */ /* 0x000fc600078e02ff */
[----:B------:R2:W-:Y:S01]  /*f010*/  STL [R1+0x708], R7 ;  /* 0x0007080701007387 */ /* 0x0005e20000100800 */
[----:B0-----:R-:W-:Y:S01]  /*f020*/  IMAD R5, R4, 0xd, RZ ;  /* 0x0000000d04057824 */ /* 0x001fe200078e02ff */
[-C--:B-1----:R-:W-:Y:S02]  /*f030*/  IADD3 R8, P3, R6, R2.reuse, RZ ;  /* 0x0000000206087210 */ /* 0x082fe40007f7e0ff */
[-C--:B--2---:R-:W-:Y:S02]  /*f040*/  LEA.HI.X.SX32 R7, R17, R3.reuse, 0x1, P1 ;  /* 0x0000000311077211 */ /* 0x084fe400008f0eff */
[----:B------:R-:W-:Y:S01]  /*f050*/  IADD3 R6, P1, R18, R2, RZ ;  /* 0x0000000212067210 */ /* 0x000fe20007f3e0ff */
[----:B------:R-:W-:Y:S01]  /*f060*/  STL [R1+0x72c], R8 ;  /* 0x00072c0801007387 */ /* 0x000fe20000100800 */
[----:B------:R-:W-:Y:S01]  /*f070*/  LEA.HI.X.SX32 R5, R5, R3, 0x1, P0 ;  /* 0x0000000305057211 */ /* 0x000fe200000f0eff */
[C---:B------:R-:W-:Y:S02]  /*f080*/  IMAD R20, R4.reuse, 0x24, RZ ;  /* 0x0000002404147824 */ /* 0x040fe400078e02ff */
[----:B------:R0:W-:Y:S01]  /*f090*/  STL [R1+0x7d8], R7 ;  /* 0x0007d80701007387 */ /* 0x0001e20000100800 */
[----:B------:R-:W-:-:S03]  /*f0a0*/  IMAD R21, R4, 0x12, RZ ;  /* 0x0000001204157824 */ /* 0x000fc600078e02ff */
[----:B------:R1:W-:Y:S01]  /*f0b0*/  STL [R1+0x7fc], R6 ;  /* 0x0007fc0601007387 */ /* 0x0003e20000100800 */
[----:B0-----:R-:W-:-:S03]  /*f0c0*/  IADD3 R7, P0, R19, R2, RZ ;  /* 0x0000000213077210 */ /* 0x001fc60007f1e0ff */
[----:B------:R0:W-:Y:S01]  /*f0d0*/  STL [R1+0x840], R5 ;  /* 0x0008400501007387 */ /* 0x0001e20000100800 */
[----:B-1----:R-:W-:-:S03]  /*f0e0*/  LEA.HI.X.SX32 R6, R18, R3, 0x1, P4 ;  /* 0x0000000312067211 */ /* 0x002fc600020f0eff */
[----:B------:R1:W-:Y:S01]  /*f0f0*/  STL [R1+0x854], R7 ;  /* 0x0008540701007387 */ /* 0x0003e20000100800 */
[-C--:B------:R-:W-:Y:S01]  /*f100*/  IADD3 R8, P4, R20, R2.reuse, RZ ;  /* 0x0000000214087210 */ /* 0x080fe20007f9e0ff */
[C---:B------:R-:W-:Y:S02]  /*f110*/  IMAD R22, R4.reuse, 0x38, RZ ;  /* 0x0000003804167824 */ /* 0x040fe400078e02ff */
[----:B------:R2:W-:Y:S01]  /*f120*/  STL [R1+0x748], R6 ;  /* 0x0007480601007387 */ /* 0x0005e20000100800 */
[----:B0-----:R-:W-:Y:S01]  /*f130*/  IMAD R5, R4, 0xb, RZ ;  /* 0x0000000b04057824 */ /* 0x001fe200078e02ff */
[----:B-1----:R-:W-:Y:S02]  /*f140*/  LEA.HI.X.SX32 R7, R19, R3, 0x1, P1 ;  /* 0x0000000313077211 */ /* 0x002fe400008f0eff */
[----:B------:R-:W-:Y:S01]  /*f150*/  STL [R1+0x81c], R8 ;  /* 0x00081c0801007387 */ /* 0x000fe20000100800 */
[----:B--2---:R-:W-:-:S03]  /*f160*/  IADD3 R6, P1, R21, R2, RZ ;  /* 0x0000000215067210 */ /* 0x004fc60007f3e0ff */
[----:B------:R0:W-:Y:S01]  /*f170*/  STL [R1+0x7f8], R7 ;  /* 0x0007f80701007387 */ /* 0x0001e20000100800 */
[----:B------:R-:W-:Y:S01]  /*f180*/  LEA.HI.X.SX32 R5, R5, R3, 0x1, P0 ;  /* 0x0000000305057211 */ /* 0x000fe200000f0eff */
[----:B------:R-:W-:Y:S02]  /*f190*/  IMAD R23, R4, 0x1c, RZ ;  /* 0x0000001c04177824 */ /* 0x000fe400078e02ff */
[----:B------:R1:W-:Y:S01]  /*f1a0*/  STL [R1+0x864], R6 ;  /* 0x0008640601007387 */ /* 0x0003e20000100800 */
[----:B0-----:R-:W-:-:S03]  /*f1b0*/  IADD3 R7, P0, R22, R2, RZ ;  /* 0x0000000216077210 */ /* 0x001fc60007f1e0ff */
[----:B------:R0:W-:Y:S01]  /*f1c0*/  STL [R1+0x850], R5 ;  /* 0x0008500501007387 */ /* 0x0001e20000100800 */
[----:B-1----:R-:W-:-:S03]  /*f1d0*/  LEA.HI.X.SX32 R6, R20, R3, 0x1, P6 ;  /* 0x0000000314067211 */ /* 0x002fc600030f0eff */
[----:B------:R1:W-:Y:S01]  /*f1e0*/  STL [R1+0x7cc], R7 ;  /* 0x0007cc0701007387 */ /* 0x0003e20000100800 */
[----:B------:R-:W-:-:S03]  /*f1f0*/  IMAD R24, R4, 0xe, RZ ;  /* 0x0000000e04187824 */ /* 0x000fc600078e02ff */
[----:B------:R2:W-:Y:S01]  /*f200*/  STL [R1+0x788], R6 ;  /* 0x0007880601007387 */ /* 0x0005e20000100800 */
[C---:B------:R-:W-:Y:S02]  /*f210*/  IMAD R25, R4.reuse, 0x28, RZ ;  /* 0x0000002804197824 */ /* 0x040fe400078e02ff */
[----:B0-----:R-:W-:Y:S01]  /*f220*/  IMAD R5, R4, 0x9, RZ ;  /* 0x0000000904057824 */ /* 0x001fe200078e02ff */
[----:B-1----:R-:W-:Y:S02]  /*f230*/  IADD3 R7, P6, R23, R2, RZ ;  /* 0x0000000217077210 */ /* 0x002fe40007fde0ff */
[----:B--2---:R-:W-:-:S03]  /*f240*/  LEA.HI.X.SX32 R6, R21, R3, 0x1, P4 ;  /* 0x0000000315067211 */ /* 0x004fc600020f0eff */
[----:B------:R0:W-:Y:S01]  /*f250*/  STL [R1+0x83c], R7 ;  /* 0x00083c0701007387 */ /* 0x0001e20000100800 */
[-C--:B------:R-:W-:Y:S01]  /*f260*/  IADD3 R8, P4, R24, R2.reuse, RZ ;  /* 0x0000000218087210 */ /* 0x080fe20007f9e0ff */
[C---:B------:R-:W-:Y:S02]  /*f270*/  IMAD R26, R4.reuse, 0x14, RZ ;  /* 0x00000014041a7824 */ /* 0x040fe400078e02ff */
[----:B------:R1:W-:Y:S01]  /*f280*/  STL [R1+0x818], R6 ;  /* 0x0008180601007387 */ /* 0x0003e20000100800 */
[----:B------:R-:W-:Y:S01]  /*f290*/  IMAD R27, R4, 0xa, RZ ;  /* 0x0000000a041b7824 */ /* 0x000fe200078e02ff */
[----:B0-----:R-:W-:Y:S02]  /*f2a0*/  LEA.HI.X.SX32 R7, R5, R3, 0x1, P1 ;  /* 0x0000000305077211 */ /* 0x001fe400008f0eff */
[----:B------:R-:W-:Y:S01]  /*f2b0*/  STL [R1+0x874], R8 ;  /* 0x0008740801007387 */ /* 0x000fe20000100800 */
[----:B-1----:R-:W-:-:S03]  /*f2c0*/  IADD3 R6, P1, R25, R2, RZ ;  /* 0x0000000219067210 */ /* 0x002fc60007f3e0ff */
[----:B------:R0:W-:Y:S01]  /*f2d0*/  STL [R1+0x860], R7 ;  /* 0x0008600701007387 */ /* 0x0001e20000100800 */
[----:B------:R-:W-:-:S03]  /*f2e0*/  LEA.HI.X.SX32 R5, R22, R3, 0x1, P5 ;  /* 0x0000000316057211 */ /* 0x000fc600028f0eff */
[----:B------:R1:W-:Y:S01]  /*f2f0*/  STL [R1+0x80c], R6 ;  /* 0x00080c0601007387 */ /* 0x0003e20000100800 */
[----:B0-----:R-:W-:-:S03]  /*f300*/  IADD3 R7, P5, R26, R2, RZ ;  /* 0x000000021a077210 */ /* 0x001fc60007fbe0ff */
[----:B------:R0:W-:Y:S01]  /*f310*/  STL [R1+0x6e8], R5 ;  /* 0x0006e80501007387 */ /* 0x0001e20000100800 */
[----:B-1----:R-:W-:Y:S02]  /*f320*/  LEA.HI.X.SX32 R6, R23, R3, 0x1, P0 ;  /* 0x0000000317067211 */ /* 0x002fe400000f0eff */
[----:B------:R-:W-:Y:S01]  /*f330*/  IADD3 R8, P0, R27, R2, RZ ;  /* 0x000000021b087210 */ /* 0x000fe20007f1e0ff */
[----:B------:R1:W-:Y:S01]  /*f340*/  STL [R1+0x85c], R7 ;  /* 0x00085c0701007387 */ /* 0x0003e20000100800 */
[----:B0-----:R-:W-:-:S03]  /*f350*/  IMAD R5, R4, 0x30, RZ ;  /* 0x0000003004057824 */ /* 0x001fc600078e02ff */
[----:B------:R0:W-:Y:S04]  /*f360*/  STL [R1+0x7c8], R6 ;  /* 0x0007c80601007387 */ /* 0x0001e80000100800 */
[----:B------:R2:W-:Y:S01]  /*f370*/  STL [R1+0x884], R8 ;  /* 0x0008840801007387 */ /* 0x0005e20000100800 */
[----:B-1----:R-:W-:Y:S02]  /*f380*/  LEA.HI.X.SX32 R7, R24, R3, 0x1, P6 ;  /* 0x0000000318077211 */ /* 0x002fe400030f0eff */
[----:B------:R-:W-:Y:S01]  /*f390*/  IADD3 R9, P6, R5, R2, RZ ;  /* 0x0000000205097210 */ /* 0x000fe20007fde0ff */
[C---:B0-----:R-:W-:Y:S02]  /*f3a0*/  IMAD R6, R4.reuse, 0x7, RZ ;  /* 0x0000000704067824 */ /* 0x041fe400078e02ff */
[----:B------:R0:W-:Y:S01]  /*f3b0*/  STL [R1+0x838], R7 ;  /* 0x0008380701007387 */ /* 0x0001e20000100800 */
[----:B--2---:R-:W-:-:S03]  /*f3c0*/  IMAD R8, R4, 0x18, RZ ;  /* 0x0000001804087824 */ /* 0x004fc600078e02ff */
[----:B------:R1:W-:Y:S01]  /*f3d0*/  STL [R1+0x7ec], R9 ;  /* 0x0007ec0901007387 */ /* 0x0003e20000100800 */
[-C--:B0-----:R-:W-:Y:S01]  /*f3e0*/  LEA.HI.X.SX32 R7, R6, R3.reuse, 0x1, P4 ;  /* 0x0000000306077211 */ /* 0x081fe200020f0eff */
[----:B------:R-:W-:Y:S01]  /*f3f0*/  IMAD R6, R4, 0xc, RZ ;  /* 0x0000000c04067824 */ /* 0x000fe200078e02ff */
[-C--:B------:R-:W-:Y:S02]  /*f400*/  IADD3 R10, P4, R8, R2.reuse, RZ ;  /* 0x00000002080a7210 */ /* 0x080fe40007f9e0ff */
[----:B-1----:R-:W-:Y:S01]  /*f410*/  LEA.HI.X.SX32 R9, R25, R3, 0x1, P2 ;  /* 0x0000000319097211 */ /* 0x002fe200010f0eff */
[----:B------:R0:W-:Y:S01]  /*f420*/  STL [R1+0x870], R7 ;  /* 0x0008700701007387 */ /* 0x0001e20000100800 */
[----:B------:R-:W-:-:S03]  /*f430*/  IADD3 R11, P2, R6, R2, RZ ;  /* 0x00000002060b7210 */ /* 0x000fc60007f5e0ff */
[----:B------:R1:W-:Y:S04]  /*f440*/  STL [R1+0x84c], R10 ;  /* 0x00084c0a01007387 */ /* 0x0003e80000100800 */
[----:B------:R2:W-:Y:S01]  /*f450*/  STL [R1+0x768], R9 ;  /* 0x0007680901007387 */ /* 0x0005e20000100800 */
[----:B0-----:R-:W-:Y:S01]  /*f460*/  IMAD R7, R4, 0x6, RZ ;  /* 0x0000000604077824 */ /* 0x001fe200078e02ff */
[-C--:B-1----:R-:W-:Y:S02]  /*f470*/  LEA.HI.X.SX32 R10, R26, R3.reuse, 0x1, P1 ;  /* 0x000000031a0a7211 */ /* 0x082fe400008f0eff */
[----:B------:R0:W-:Y:S02]  /*f480*/  STL [R1+0x87c], R11 ;  /* 0x00087c0b01007387 */ /* 0x0001e40000100800 */
[----:B------:R-:W-:Y:S01]  /*f490*/  IADD3 R12, P1, R7, R2, RZ ;  /* 0x00000002070c7210 */ /* 0x000fe20007f3e0ff */
[----:B--2---:R-:W-:Y:S01]  /*f4a0*/  IMAD R9, R4, 0x5, RZ ;  /* 0x0000000504097824 */ /* 0x004fe200078e02ff */
[----:B------:R1:W-:Y:S04]  /*f4b0*/  STL [R1+0x808], R10 ;  /* 0x0008080a01007387 */ /* 0x0003e80000100800 */
[----:B------:R-:W-:-:S02]  /*f4c0*/  LEA.HI.X.SX32 R9, R9, R3, 0x1, P0 ;  /* 0x0000000309097211 */ /* 0x000fc400000f0eff */
[----:B0-----:R-:W-:Y:S01]  /*f4d0*/  LEA.HI.X.SX32 R11, R27, R3, 0x1, P5 ;  /* 0x000000031b0b7211 */ /* 0x001fe200028f0eff */
[----:B------:R-:W-:Y:S01]  /*f4e0*/  STL [R1+0x894], R12 ;  /* 0x0008940c01007387 */ /* 0x000fe20000100800 */
[----:B-1----:R-:W-:-:S03]  /*f4f0*/  LEA R10, P5, R4, R2, 0x6 ;  /* 0x00000002040a7211 */ /* 0x002fc600078a30ff */
[----:B------:R0:W-:Y:S04]  /*f500*/  STL [R1+0x858], R11 ;  /* 0x0008580b01007387 */ /* 0x0001e80000100800 */
[----:B------:R1:W-:Y:S04]  /*f510*/  STL [R1+0x7ac], R10 ;  /* 0x0007ac0a01007387 */ /* 0x0003e80000100800 */
[----:B------:R2:W-:Y:S01]  /*f520*/  STL [R1+0x880], R9 ;  /* 0x0008800901007387 */ /* 0x0005e20000100800 */
[----:B0-----:R-:W-:Y:S02]  /*f530*/  LEA R11, P0, R4, R2, 0x5 ;  /* 0x00000002040b7211 */ /* 0x001fe400078028ff */
[----:B-1----:R-:W-:-:S03]  /*f540*/  LEA.HI.X.SX32 R10, R5, R3, 0x1, P3 ;  /* 0x00000003050a7211 */ /* 0x002fc600018f0eff */
[----:B------:R-:W-:Y:S01]  /*f550*/  STL [R1+0x82c], R11 ;  /* 0x00082c0b01007387 */ /* 0x000fe20000100800 */
[----:B--2---:R-:W-:-:S03]  /*f560*/  LEA R9, P3, R4, R2, 0x4 ;  /* 0x0000000204097211 */ /* 0x004fc600078620ff */
[----:B------:R0:W-:Y:S01]  /*f570*/  STL [R1+0x728], R10 ;  /* 0x0007280a01007387 */ /* 0x0001e20000100800 */
[----:B------:R-:W-:-:S03]  /*f580*/  IMAD.SHL.U32 R5, R4, 0x2, RZ ;  /* 0x0000000204057824 */ /* 0x000fc600078e00ff */
[----:B------:R1:W-:Y:S01]  /*f590*/  STL [R1+0x86c], R9 ;  /* 0x00086c0901007387 */ /* 0x0003e20000100800 */
[----:B0-----:R-:W-:Y:S02]  /*f5a0*/  LEA.HI.X.SX32 R10, R8, R3, 0x1, P6 ;  /* 0x00000003080a7211 */ /* 0x001fe400030f0eff */
[----:B-1----:R-:W-:-:S03]  /*f5b0*/  LEA R9, P6, R4, R2, 0x3 ;  /* 0x0000000204097211 */ /* 0x002fc600078c18ff */
[----:B------:R-:W-:Y:S01]  /*f5c0*/  STL [R1+0x7e8], R10 ;  /* 0x0007e80a01007387 */ /* 0x000fe20000100800 */
[----:B------:R-:W-:-:S03]  /*f5d0*/  LEA.HI.X.SX32 R8, R6, R3, 0x1, P4 ;  /* 0x0000000306087211 */ /* 0x000fc600020f0eff */
[----:B------:R0:W-:Y:S04]  /*f5e0*/  STL [R1+0x88c], R9 ;  /* 0x00088c0901007387 */ /* 0x0001e80000100800 */
[----:B------:R1:W-:Y:S01]  /*f5f0*/  STL [R1+0x848], R8 ;  /* 0x0008480801007387 */ /* 0x0003e20000100800 */
[----:B0-----:R-:W-:Y:S02]  /*f600*/  IADD3 R9, P4, R5, R2, RZ ;  /* 0x0000000205097210 */ /* 0x001fe40007f9e0ff */
[----:B-1----:R-:W-:-:S03]  /*f610*/  LEA.HI.X.SX32 R8, R7, R3, 0x1, P2 ;  /* 0x0000000307087211 */ /* 0x002fc600010f0eff */
[----:B------:R0:W-:Y:S01]  /*f620*/  STL [R1+0x8a4], R9 ;  /* 0x0008a40901007387 */ /* 0x0001e20000100800 */
[----:B------:R-:W-:-:S03]  /*f630*/  LEA R7, P2, R4, R2, 0x2 ;  /* 0x0000000204077211 */ /* 0x000fc600078410ff */
[----:B------:R-:W2:Y:S01]  /*f640*/  LDL.LU R2, [R1+0xce8] ;  /* 0x000ce80001027983 */ /* 0x000ea20000300800 */
[----:B------:R-:W-:-:S05]  /*f650*/  IMAD R6, R4, 0x3, RZ ;  /* 0x0000000304067824 */ /* 0x000fca00078e02ff */
[----:B------:R-:W-:Y:S01]  /*f660*/  LEA.HI.X.SX32 R6, R6, R3, 0x1, P1 ;  /* 0x0000000306067211 */ /* 0x000fe200008f0eff */
[----:B------:R1:W-:Y:S01]  /*f670*/  STL [R1+0x878], R8 ;  /* 0x0008780801007387 */ /* 0x0003e20000100800 */
[----:B0-----:R-:W-:-:S03]  /*f680*/  IMAD.SHL.U32 R9, R4, 0x20, RZ ;  /* 0x0000002004097824 */ /* 0x001fc600078e00ff */
[----:B------:R0:W-:Y:S04]  /*f690*/  STL [R1+0x89c], R7 ;  /* 0x00089c0701007387 */ /* 0x0001e80000100800 */
[----:B------:R3:W-:Y:S01]  /*f6a0*/  STL [R1+0x890], R6 ;  /* 0x0008900601007387 */ /* 0x0007e20000100800 */
[C---:B-1----:R-:W-:Y:S02]  /*f6b0*/  IMAD.SHL.U32 R8, R4.reuse, 0x10, RZ ;  /* 0x0000001004087824 */ /* 0x042fe400078e00ff */
[C---:B0-----:R-:W-:Y:S02]  /*f6c0*/  IMAD.SHL.U32 R7, R4.reuse, 0x8, RZ ;  /* 0x0000000804077824 */ /* 0x041fe400078e00ff */
[----:B---3--:R-:W-:Y:S01]  /*f6d0*/  IMAD.SHL.U32 R6, R4, 0x4, RZ ;  /* 0x0000000404067824 */ /* 0x008fe200078e00ff */
[----:B------:R-:W-:-:S02]  /*f6e0*/  LEA.HI.X.SX32 R9, R9, R3, 0x1, P5 ;  /* 0x0000000309097211 */ /* 0x000fc400028f0eff */
[-C--:B------:R-:W-:Y:S02]  /*f6f0*/  LEA.HI.X.SX32 R8, R8, R3.reuse, 0x1, P0 ;  /* 0x0000000308087211 */ /* 0x080fe400000f0eff */
[-C--:B------:R-:W-:Y:S02]  /*f700*/  LEA.HI.X.SX32 R7, R7, R3.reuse, 0x1, P3 ;  /* 0x0000000307077211 */ /* 0x080fe400018f0eff */
[-C--:B------:R-:W-:Y:S02]  /*f710*/  LEA.HI.X.SX32 R6, R6, R3.reuse, 0x1, P6 ;  /* 0x0000000306067211 */ /* 0x080fe400030f0eff */
[-C--:B------:R-:W-:Y:S02]  /*f720*/  LEA.HI.X.SX32 R4, R4, R3.reuse, 0x1, P4 ;  /* 0x0000000304047211 */ /* 0x080fe400020f0eff */
[----:B------:R-:W-:Y:S02]  /*f730*/  LEA.HI.X.SX32 R3, R5, R3, 0x1, P2 ;  /* 0x0000000305037211 */ /* 0x000fe400010f0eff */
[----:B------:R-:W0:Y:S04]  /*f740*/  S2R R5, SR_TID.X ;  /* 0x0000000000057919 */ /* 0x000e280000002100 */
[----:B------:R-:W-:Y:S04]  /*f750*/  STL [R1+0x7a8], R9 ;  /* 0x0007a80901007387 */ /* 0x000fe80000100800 */
[----:B------:R-:W-:Y:S04]  /*f760*/  STL [R1+0x828], R8 ;  /* 0x0008280801007387 */ /* 0x000fe80000100800 */
[----:B------:R-:W-:Y:S04]  /*f770*/  STL [R1+0x868], R7 ;  /* 0x0008680701007387 */ /* 0x000fe80000100800 */
[----:B------:R-:W-:Y:S04]  /*f780*/  STL [R1+0x888], R6 ;  /* 0x0008880601007387 */ /* 0x000fe80000100800 */
[----:B------:R-:W-:Y:S04]  /*f790*/  STL [R1+0x8a0], R4 ;  /* 0x0008a00401007387 */ /* 0x000fe80000100800 */
[----:B------:R-:W-:Y:S04]  /*f7a0*/  STL [R1+0x448], RZ ;  /* 0x000448ff01007387 */ /* 0x000fe80000100800 */
[----:B------:R1:W-:Y:S04]  /*f7b0*/  STL [R1+0x898], R3 ;  /* 0x0008980301007387 */ /* 0x0003e80000100800 */
[----:B------:R-:W-:Y:S04]  /*f7c0*/  STL [R1+0x44c], RZ ;  /* 0x00044cff01007387 */ /* 0x000fe80000100800 */
[----:B------:R-:W-:Y:S04]  /*f7d0*/  STL [R1+0x240], RZ ;  /* 0x000240ff01007387 */ /* 0x000fe80000100800 */
[----:B------:R-:W-:Y:S04]  /*f7e0*/  STL [R1+0x244], RZ ;  /* 0x000244ff01007387 */ /* 0x000fe80000100800 */
[----:B------:R-:W-:Y:S04]  /*f7f0*/  STL [R1+0x248], RZ ;  /* 0x000248ff01007387 */ /* 0x000fe80000100800 */
[----:B------:R-:W-:Y:S01]  /*f800*/  STL [R1+0x24c], RZ ;  /* 0x00024cff01007387 */ /* 0x000fe20000100800 */
[----:B0-----:R-:W-:-:S03]  /*f810*/  LOP3.LUT R5, R5, 0x7f, RZ, 0xc0, !PT ;  /* 0x0000007f05057812 */ /* 0x001fc600078ec0ff */
[----:B------:R-:W-:Y:S04]  /*f820*/  STL [R1+0x220], RZ ;  /* 0x000220ff01007387 */ /* 0x000fe80000100800 */
[----:B------:R-:W-:Y:S04]  /*f830*/  STL [R1+0x224], RZ ;  /* 0x000224ff01007387 */ /* 0x000fe80000100800 */
[----:B------:R-:W-:Y:S04]  /*f840*/  STL [R1+0x228], RZ ;  /* 0x000228ff01007387 */ /* 0x000fe80000100800 */
[----:B------:R-:W-:Y:S04]  /*f850*/  STL [R1+0x22c], RZ ;  /* 0x00022cff01007387 */ /* 0x000fe80000100800 */
[----:B------:R-:W-:Y:S01]  /*f860*/  STL [R1+0x430], RZ ;  /* 0x000430ff01007387 */ /* 0x000fe20000100800 */
[----:B------:R-:W-:-:S03]  /*f870*/  IMAD.SHL.U32 R5, R5, 0x2, RZ ;  /* 0x0000000205057824 */ /* 0x000fc600078e00ff */
[----:B------:R-:W-:Y:S04]  /*f880*/  STL [R1+0x434], RZ ;  /* 0x000434ff01007387 */ /* 0x000fe80000100800 */
[----:B------:R-:W-:Y:S04]  /*f890*/  STL [R1+0x438], RZ ;  /* 0x000438ff01007387 */ /* 0x000fe80000100800 */
[----:B------:R-:W-:Y:S04]  /*f8a0*/  STL [R1+0x43c], RZ ;  /* 0x00043cff01007387 */ /* 0x000fe80000100800 */
[----:B------:R-:W-:Y:S04]  /*f8b0*/  STL [R1+0x210], RZ ;  /* 0x000210ff01007387 */ /* 0x000fe80000100800 */
[----:B------:R-:W-:Y:S01]  /*f8c0*/  STL [R1+0x214], RZ ;  /* 0x000214ff01007387 */ /* 0x000fe20000100800 */
[----:B-1----:R-:W-:-:S03]  /*f8d0*/  LOP3.LUT R3, R5, 0x20, RZ, 0x3c, !PT ;  /* 0x0000002005037812 */ /* 0x002fc600078e3cff */
[----:B------:R-:W-:Y:S01]  /*f8e0*/  STL [R1+0x218], RZ ;  /* 0x000218ff01007387 */ /* 0x000fe20000100800 */
[----:B------:R-:W-:-:S03]  /*f8f0*/  LOP3.LUT R3, R5, 0x50, RZ, 0x3c, !PT ;  /* 0x0000005005037812 */ /* 0x000fc600078e3cff */
        /* <DEDUP_REMOVED lines=10> */
[----:B------:R-:W-:Y:S04]  /*f9a0*/  STL [R1+0xd0], RZ ;  /* 0x0000d0ff01007387 */ /* 0x000fe80000100800 */
[----:B------:R-:W-:Y:S04]  /*f9b0*/  STL [R1+0xd4], RZ ;  /* 0x0000d4ff01007387 */ /* 0x000fe80000100800 */
[----:B------:R-:W-:Y:S04]  /*f9c0*/  STL [R1+0xd8], RZ ;  /* 0x0000d8ff01007387 */ /* 0x000fe80000100800 */
[----:B------:R-:W-:Y:S01]  /*f9d0*/  STL [R1+0xdc], RZ ;  /* 0x0000dcff01007387 */ /* 0x000fe20000100800 */
[----:B------:R-:W-:-:S02]  /*f9e0*/  ULDC UR4, c[0x0][0x18c] ;  /* 0x0000630000047ab9 */ /* 0x000fc40000000800 */
[----:B------:R-:W-:-:S04]  /*f9f0*/  USHF.L.U32 UR4, UR4, 0x6, URZ ;  /* 0x0000000604047899 */ /* 0x000fc8000800063f */
[----:B------:R-:W-:Y:S02]  /*fa00*/  USHF.R.S32.HI UR5, URZ, 0x1f, UR4 ;  /* 0x0000001f3f057899 */ /* 0x000fe40008011404 */
[----:B------:R-:W-:Y:S02]  /*fa10*/  USHF.L.U32 UR8, UR4, 0x1, URZ ;  /* 0x0000000104087899 */ /* 0x000fe4000800063f */
[----:B------:R-:W-:Y:S01]  /*fa20*/  USHF.L.U64.HI UR5, UR4, 0x1, UR5 ;  /* 0x0000000104057899 */ /* 0x000fe20008010205 */
[C---:B--2---:R-:W-:Y:S02]  /*fa30*/  LOP3.LUT R3, R2.reuse, 0x20, RZ, 0x3c, !PT ;  /* 0x0000002002037812 */ /* 0x044fe400078e3cff */
[----:B------:R-:W-:-:S03]  /*fa40*/  LOP3.LUT R5, R2, 0x40, RZ, 0x3c, !PT ;  /* 0x0000004002057812 */ /* 0x000fc600078e3cff */
[----:B------:R0:W-:Y:S01]  /*fa50*/  STL [R1+0xcac], R3 ;  /* 0x000cac0301007387 */ /* 0x0001e20000100800 */
[----:B------:R-:W-:-:S03]  /*fa60*/  LOP3.LUT R4, R2, 0x60, RZ, 0x3c, !PT ;  /* 0x0000006002047812 */ /* 0x000fc600078e3cff */
[----:B------:R1:W-:Y:S01]  /*fa70*/  STL [R1+0xca8], R5 ;  /* 0x000ca80501007387 */ /* 0x0003e20000100800 */
[C---:B------:R-:W-:Y:S02]  /*fa80*/  LOP3.LUT R4, R29.reuse, 0x60, RZ, 0x3c, !PT ;  /* 0x000000601d047812 */ /* 0x040fe400078e3cff */
[C---:B0-----:R-:W-:Y:S02]  /*fa90*/  LOP3.LUT R3, R29.reuse, 0x20, RZ, 0x3c, !PT ;  /* 0x000000201d037812 */ /* 0x041fe400078e3cff */
[----:B-1----:R-:W-:-:S03]  /*faa0*/  LOP3.LUT R5, R29, 0x40, RZ, 0x3c, !PT ;  /* 0x000000401d057812 */ /* 0x002fc600078e3cff */
[----:B------:R4:W-:Y:S04]  /*fab0*/  STL [R1+0xcbc], R3 ;  /* 0x000cbc0301007387 */ /* 0x0009e80000100800 */
[----:B------:R0:W-:Y:S01]  /*fac0*/  STL [R1+0xcb8], R5 ;  /* 0x000cb80501007387 */ /* 0x0001e20000100800 */
[----:B----4-:R-:W-:-:S03]  /*fad0*/  LOP3.LUT R3, R28, 0x40, RZ, 0x3c, !PT ;  /* 0x000000401c037812 */ /* 0x010fc600078e3cff */
[----:B------:R0:W5:Y:S04]  /*fae0*/  LDL.LU R28, [R1+0xce4] ;  /* 0x000ce400011c7983 */ /* 0x0001680000300800 */
[----:B------:R0:W-:Y:S04]  /*faf0*/  STL [R1+0xcb4], R4 ;  /* 0x000cb40401007387 */ /* 0x0001e80000100800 */
[----:B------:R0:W-:Y:S02]  /*fb00*/  STL [R1+0x694], R3 ;  /* 0x0006940301007387 */ /* 0x0001e40000100800 */
.L_x_3:
[----:B0----5:R-:W2:Y:S04]  /*fb10*/  LDL R5, [R1+0x6a8] ;  /* 0x0006a80001057983 */ /* 0x021ea80000100800 */
[----:B------:R-:W3:Y:S04]  /*fb20*/  LDL R4, [R1+0x69c] ;  /* 0x00069c0001047983 */ /* 0x000ee80000100800 */
[----:B------:R-:W-:Y:S04]  /*fb30*/  STL [R1+0x1fc0], R25 ;  /* 0x001fc01901007387 */ /* 0x000fe80000100800 */
        /* <DEDUP_REMOVED lines=46> */
[----:B------:R0:W-:Y:S04]  /*fe20*/  STL [R1+0xd20], R0 ;  /* 0x000d200001007387 */ /* 0x0001e80000100800 */
[----:B0-----:R-:W4:Y:S01]  /*fe30*/  LDL.LU R0, [R1+0x6a0] ;  /* 0x0006a00001007983 */ /* 0x001f220000300800 */
[----:B------:R-:W-:Y:S01]  /*fe40*/  IMAD.MOV.U32 R3, RZ, RZ, -0x40 ;  /* 0xffffffc0ff037424 */ /* 0x000fe200078e00ff */
[----:B------:R-:W-:-:S02]  /*fe50*/  PRMT R25, RZ, 0x7610, R25 ;  /* 0x00007610ff197816 */ /* 0x000fc40000000019 */
[----:B-----5:R0:W-:Y:S04]  /*fe60*/  STL [R1+0xce4], R28 ;  /* 0x000ce41c01007387 */ /* 0x0201e80000100800 */
[----:B0-----:R-:W4:Y:S01]  /*fe70*/  LDL.LU R28, [R1+0x8c4] ;  /* 0x0008c400011c7983 */ /* 0x001f220000300800 */
[----:B--2---:R-:W-:-:S05]  /*fe80*/  IMAD R3, R5, R3, c[0x0][0x180] ;  /* 0x0000600005037624 */ /* 0x004fca00078e0203 */
[C---:B------:R-:W-:Y:S02]  /*fe90*/  ISETP.GT.AND P0, PT, R3.reuse, RZ, PT ;  /* 0x000000ff0300720c */ /* 0x040fe40003f04270 */
[C---:B------:R-:W-:Y:S02]  /*fea0*/  ISETP.GT.AND P2, PT, R3.reuse, 0x1, PT ;  /* 0x000000010300780c */ /* 0x040fe40003f44270 */
[----:B------:R-:W-:Y:S02]  /*feb0*/  PRMT R26, RZ, 0x7610, R26 ;  /* 0x00007610ff1a7816 */ /* 0x000fe4000000001a */
[C---:B------:R-:W-:Y:S02]  /*fec0*/  ISETP.GT.AND P3, PT, R3.reuse, 0x2, PT ;  /* 0x000000020300780c */ /* 0x040fe40003f64270 */
[----:B------:R-:W-:Y:S02]  /*fed0*/  PRMT R20, RZ, 0x7610, R20 ;  /* 0x00007610ff147816 */ /* 0x000fe40000000014 */
[----:B------:R-:W-:-:S03]  /*fee0*/  ISETP.GT.AND P4, PT, R3, 0x3, PT ;  /* 0x000000030300780c */ /* 0x000fc60003f84270 */
[----:B---3--:R-:W-:Y:S02]  /*fef0*/  @P0 IMAD.MOV.U32 R5, RZ, RZ, R4 ;  /* 0x000000ffff050224 */ /* 0x008fe400078e0004 */
[----:B----4-:R-:W-:Y:S01]  /*ff00*/  @P0 IMAD.MOV.U32 R4, RZ, RZ, R0 ;  /* 0x000000ffff040224 */ /* 0x010fe200078e0000 */
[----:B------:R-:W-:Y:S04]  /*ff10*/  STL [R1+0xd70], R0 ;  /* 0x000d700001007387 */ /* 0x000fe80000100800 */
[----:B------:R-:W2:Y:S04]  /*ff20*/  @P0 LDG.E.U16 R25, [R4.64] ;  /* 0x0000000604190981 */ /* 0x000ea8000c1e1500 */
[----:B--2---:R0:W-:Y:S04]  /*ff30*/  STL [R1+0x28], R25 ;  /* 0x0000281901007387 */ /* 0x0041e80000100800 */
[----:B0-----:R-:W2:Y:S04]  /*ff40*/  LDL.LU R25, [R1+0x1ffc] ;  /* 0x001ffc0001197983 */ /* 0x001ea80000300800 */
[----:B------:R-:W3:Y:S04]  /*ff50*/  LDL R4, [R1+0x8a0] ;  /* 0x0008a00001047983 */ /* 0x000ee80000100800 */
[----:B------:R-:W3:Y:S01]  /*ff60*/  LDL R5, [R1+0x8a4] ;  /* 0x0008a40001057983 */ /* 0x000ee20000100800 */
[----:B------:R-:W-:-:S02]  /*ff70*/  ISETP.GT.AND P1, PT, R3, 0x4, PT ;  /* 0x000000040300780c */ /* 0x000fc40003f24270 */
[----:B------:R-:W-:Y:S02]  /*ff80*/  ISETP.GT.AND P0, PT, R3, 0x5, PT ;  /* 0x000000050300780c */ /* 0x000fe40003f04270 */
[----:B--2---:R-:W-:Y:S02]  /*ff90*/  PRMT R25, RZ, 0x7610, R25 ;  /* 0x00007610ff197816 */ /* 0x004fe40000000019 */
[----:B---3--:R-:W-:-:S04]  /*ffa0*/  @P2 LOP3.LUT R5, R5, R4, RZ, 0x3c, !PT ;  /* 0x0000000405052212 */ /* 0x008fc800078e3cff */
[----:B------:R-:W-:-:S04]  /*ffb0*/  @P2 LOP3.LUT R4, R5, R4, RZ, 0x3c, !PT ;  /* 0x0000000405042212 */ /* 0x000fc800078e3cff */
[----:B------:R-:W-:-:S05]  /*ffc0*/  @P2 LOP3.LUT R5, R5, R4, RZ, 0x3c, !PT ;  /* 0x0000000405052212 */ /* 0x000fca00078e3cff */
[----:B------:R-:W2:Y:S04]  /*ffd0*/  @P2 LDG.E.U16 R26, [R4.64] ;  /* 0x00000006041a2981 */ /* 0x000ea8000c1e1500 */
[----:B--2---:R0:W-:Y:S04]  /*ffe0*/  STL [R1+0x54], R26 ;  /* 0x0000541a01007387 */ /* 0x0041e80000100800 */
[----:B0-----:R-:W2:Y:S04]  /*fff0*/  LDL.LU R26, [R1+0x1ff8] ;  /* 0x001ff800011a7983 */ /* 0x001ea80000300800 */
[----:B------:R-:W3:Y:S04]  /*10000*/  LDL R4, [R1+0x898] ;  /* 0x0008980001047983 */ /* 0x000ee80000100800 */
[----:B------:R-:W3:Y:S02]  /*10010*/  LDL R5, [R1+0x89c] ;  /* 0x00089c0001057983 */ /* 0x000ee40000100800 */
[----:B---3--:R-:W-:-:S04]  /*10020*/  @P3 LOP3.LUT R5, R5, R4, RZ, 0x3c, !PT ;  /* 0x0000000405053212 */ /* 0x008fc800078e3cff */
[----:B------:R-:W-:-:S04]  /*10030*/  @P3 LOP3.LUT R4, R5, R4, RZ, 0x3c, !PT ;  /* 0x0000000405043212 */ /* 0x000fc800078e3cff */
[----:B------:R-:W-:-:S05]  /*10040*/  @P3 LOP3.LUT R5, R5, R4, RZ, 0x3c, !PT ;  /* 0x0000000405053212 */ /* 0x000fca00078e3cff */
[----:B------:R-:W3:Y:S04]  /*10050*/  @P3 LDG.E.U16 R20, [R4.64] ;  /* 0x0000000604143981 */ /* 0x000ee8000c1e1500 */
[----:B---3--:R0:W-:Y:S04]  /*10060*/  STL [R1+0x7c], R20 ;  /* 0x00007c1401007387 */ /* 0x0081e80000100800 */
[----:B0-----:R-:W3:Y:S04]  /*10070*/  LDL.LU R20, [R1+0x1ff4] ;  /* 0x001ff40001147983 */ /* 0x001ee80000300800 */
[----:B------:R-:W4:Y:S04]  /*10080*/  LDL R4, [R1+0x890] ;  /* 0x0008900001047983 */ /* 0x000f280000100800 */
[----:B------:R-:W4:Y:S02]  /*10090*/  LDL R5, [R1+0x894] ;  /* 0x0008940001057983 */ /* 0x000f240000100800 */
[----:B----4-:R-:W-:-:S04]  /*100a0*/  @P4 LOP3.LUT R5, R5, R4, RZ, 0x3c, !PT ;  /* 0x0000000405054212 */ /* 0x010fc800078e3cff */
[----:B------:R-:W-:-:S04]  /*100b0*/  @P4 LOP3.LUT R4, R5, R4, RZ, 0x3c, !PT ;  /* 0x0000000405044212 */ /* 0x000fc800078e3cff */
[----:B------:R-:W-:-:S05]  /*100c0*/  @P4 LOP3.LUT R5, R5, R4, RZ, 0x3c, !PT ;  /* 0x0000000405054212 */ /* 0x000fca00078e3cff */
[----:B------:R-:W4:Y:S04]  /*100d0*/  @P4 LDG.E.U16 R25, [R4.64] ;  /* 0x0000000604194981 */ /* 0x000f28000c1e1500 */
[----:B----4-:R0:W-:Y:S04]  /*100e0*/  STL [R1+0x8c], R25 ;  /* 0x00008c1901007387 */ /* 0x0101e80000100800 */
[----:B0-----:R-:W4:Y:S04]  /*100f0*/  LDL.LU R25, [R1+0x1ff0] ;  /* 0x001ff00001197983 */ /* 0x001f280000300800 */
[----:B------:R-:W4:Y:S04]  /*10100*/  LDL R4, [R1+0x888] ;  /* 0x0008880001047983 */ /* 0x000f280000100800 */
[----:B------:R-:W4:Y:S01]  /*10110*/  LDL R5, [R1+0x88c] ;  /* 0x00088c0001057983 */ /* 0x000f220000100800 */
[----:B---3--:R-:W-:-:S02]  /*10120*/  PRMT R20, RZ, 0x7610, R20 ;  /* 0x00007610ff147816 */ /* 0x008fc40000000014 */
[C---:B------:R-:W-:Y:S02]  /*10130*/  ISETP.GT.AND P2, PT, R3.reuse, 0x6, PT ;  /* 0x000000060300780c */ /* 0x040fe40003f44270 */
[----:B--2---:R-:W-:Y:S02]  /*10140*/  PRMT R26, RZ, 0x7610, R26 ;  /* 0x00007610ff1a7816 */ /* 0x004fe4000000001a */
[C---:B------:R-:W-:Y:S02]  /*10150*/  ISETP.GT.AND P3, PT, R3.reuse, 0x7, PT ;  /* 0x000000070300780c */ /* 0x040fe40003f64270 */
[----:B------:R-:W-:Y:S02]  /*10160*/  ISETP.GT.AND P4, PT, R3, 0x8, PT ;  /* 0x000000080300780c */ /* 0x000fe40003f84270 */
[----:B----4-:R-:W-:Y:S02]  /*10170*/  PRMT R25, RZ, 0x7610, R25 ;  /* 0x00007610ff197816 */ /* 0x010fe40000000019 */
[----:B------:R-:W-:-:S04]  /*10180*/  @P1 LOP3.LUT R5, R5, R4, RZ, 0x3c, !PT ;  /* 0x0000000405051212 */ /* 0x000fc800078e3cff */
        /* <DEDUP_REMOVED lines=14> */
[----:B------:R-:W4:Y:S01]  /*10270*/  LDL R5, [R1+0x87c] ;  /* 0x00087c0001057983 */ /* 0x000f220000100800 */
[----:B--2---:R-:W-:-:S02]  /*10280*/  PRMT R20, RZ, 0x7610, R20 ;  /* 0x00007610ff147816 */ /* 0x004fc40000000014 */
[C---:B------:R-:W-:Y:S02]  /*10290*/  ISETP.GT.AND P1, PT, R3.reuse, 0x9, PT ;  /* 0x000000090300780c */ /* 0x040fe40003f24270 */
[----:B------:R-:W-:Y:S02]  /*102a0*/  ISETP.GT.AND P0, PT, R3, 0xa, PT ;  /* 0x0000000a0300780c */ /* 0x000fe40003f04270 */
[----:B---3--:R-:W-:Y:S02]  /*102b0*/  PRMT R25, RZ, 0x7610, R25 ;  /* 0x00007610ff197816 */ /* 0x008fe40000000019 */
[----:B----4-:R-:W-:-:S04]  /*102c0*/  @P2 LOP3.LUT R5, R5, R4, RZ, 0x3c, !PT ;  /* 0x0000000405052212 */ /* 0x010fc800078e3cff */
        /* <DEDUP_REMOVED lines=75> */
[C---:B------:R-:W-:Y:S02]  /*10780*/  ISETP.GT.AND P3, PT, R3.reuse, 0x11, PT ;  /* 0x000000110300780c */ /* 0x040fe40003f64270 */
[----:B--2---:R-:W-:Y:S02]  /*10790*/  PRMT R26, RZ, 0x7610, R26 ;  /* 0x00007610ff1a7816 */ /* 0x004fe4000000001a */
        /* <DEDUP_REMOVED lines=25> */
[----:B------:R0:W2:Y:S04]  /*10930*/  @P2 LDG.E.U16 R25, [R4.64] ;  /* 0x0000000604192981 */ /* 0x0000a8000c1e1500 */
[----:B0-----:R-:W3:Y:S04]  /*10940*/  LDL R4, [R1+0x820] ;  /* 0x0008200001047983 */ /* 0x001ee80000100800 */
[----:B------:R-:W3:Y:S04]  /*10950*/  LDL R5, [R1+0x824] ;  /* 0x0008240001057983 */ /* 0x000ee80000100800 */
[----:B--2---:R-:W-:Y:S04]  /*10960*/  STL [R1+0x1f50], R25 ;  /* 0x001f501901007387 */ /* 0x004fe80000100800 */
[----:B------:R-:W-:Y:S01]  /*10970*/  STL [R1+0x1f54], R25 ;  /* 0x001f541901007387 */ /* 0x000fe20000100800 */
        /* <DEDUP_REMOVED lines=17> */
[----:B------:R-:W-:Y:S02]  /*10a90*/  PRMT R14, RZ, 0x7610, R14 ;  /* 0x00007610ff0e7816 */ /* 0x000fe4000000000e */
[C---:B------:R-:W-:Y:S02]  /*10aa0*/  ISETP.GT.AND P2, PT, R3.reuse, 0x15, PT ;  /* 0x000000150300780c */ /* 0x040fe40003f44270 */
[----:B------:R-:W-:Y:S02]  /*10ab0*/  PRMT R19, RZ, 0x7610, R19 ;  /* 0x00007610ff137816 */ /* 0x000fe40000000013 */
[C---:B------:R-:W-:Y:S02]  /*10ac0*/  ISETP.GT.AND P3, PT, R3.reuse, 0x16, PT ;  /* 0x000000160300780c */ /* 0x040fe40003f64270 */
[----:B------:R-:W-:Y:S02]  /*10ad0*/  PRMT R8, RZ, 0x7610, R8 ;  /* 0x00007610ff087816 */ /* 0x000fe40000000008 */
[----:B------:R-:W-:-:S02]  /*10ae0*/  ISETP.GT.AND P4, PT, R3, 0x17, PT ;  /* 0x000000170300780c */ /* 0x000fc40003f84270 */
[----:B----4-:R-:W-:-:S04]  /*10af0*/  @P1 LOP3.LUT R5, R5, R4, RZ, 0x3c, !PT ;  /* 0x0000000405051212 */ /* 0x010fc800078e3cff */
[----:B------:R-:W-:-:S04]  /*10b00*/  @P1 LOP3.LUT R4, R5, R4, RZ, 0x3c, !PT ;  /* 0x0000000405041212 */ /* 0x000fc800078e3cff */
[----:B------:R-:W-:-:S05]  /*10b10*/  @P1 LOP3.LUT R5, R5, R4, RZ, 0x3c, !PT ;  /* 0x0000000405051212 */ /* 0x000fca00078e3cff */
[----:B------:R-:W2:Y:S04]  /*10b20*/  @P1 LDG.E.U16 R26, [R4.64] ;  /* 0x00000006041a1981 */ /* 0x000ea8000c1e1500 */
[----:B--2---:R0:W-:Y:S04]  /*10b30*/  STL [R1+0x78], R26 ;  /* 0x0000781a01007387 */ /* 0x0041e80000100800 */
[----:B0-----:R-:W2:Y:S04]  /*10b40*/  LDL.LU R26, [R1+0x1fb4] ;  /* 0x001fb400011a7983 */ /* 0x001ea80000300800 */
        /* <DEDUP_REMOVED lines=8> */
[----:B------:R-:W2:Y:S04]  /*10bd0*/  LDL R4, [R1+0x800] ;  /* 0x0008000001047983 */ /* 0x000ea80000100800 */
[----:B------:R-:W2:Y:S01]  /*10be0*/  LDL R5, [R1+0x804] ;  /* 0x0008040001057983 */ /* 0x000ea20000100800 */
[----:B------:R-:W-:-:S02]  /*10bf0*/  PRMT R7, RZ, 0x7610, R7 ;  /* 0x00007610ff077816 */ /* 0x000fc40000000007 */
[C---:B------:R-:W-:Y:S02]  /*10c00*/  ISETP.GT.AND P0, PT, R3.reuse, 0x18, PT ;  /* 0x000000180300780c */ /* 0x040fe40003f04270 */
[----:B---3--:R-:W-:Y:S02]  /*10c10*/  PRMT R20, RZ, 0x7610, R20 ;  /* 0x00007610ff147816 */ /* 0x008fe40000000014 */
[----:B------:R-:W-:Y:S02]  /*10c20*/  ISETP.GT.AND P1, PT, R3, 0x19, PT ;  /* 0x000000190300780c */ /* 0x000fe40003f24270 */
[----:B--2---:R-:W-:-:S04]  /*10c30*/  @P2 LOP3.LUT R5, R5, R4, RZ, 0x3c, !PT ;  /* 0x0000000405052212 */ /* 0x004fc800078e3cff */
        /* <DEDUP_REMOVED lines=13> */
[----:B------:R-:W2:Y:S04]  /*10d10*/  LDL R4, [R1+0x7f0] ;  /* 0x0007f00001047983 */ /* 0x000ea80000100800 */
[----:B------:R-:W2:Y:S02]  /*10d20*/  LDL R5, [R1+0x7f4] ;  /* 0x0007f40001057983 */ /* 0x000ea40000100800 */
[----:B--2---:R-:W-:-:S04]  /*10d30*/  @P4 LOP3.LUT R5, R5, R4, RZ, 0x3c, !PT ;  /* 0x0000000405054212 */ /* 0x004fc800078e3cff */
[----:B------:R-:W-:-:S04]  /*10d40*/  @P4 LOP3.LUT R4, R5, R4, RZ, 0x3c, !PT ;  /* 0x0000000405044212 */ /* 0x000fc800078e3cff */
[----:B------:R-:W-:-:S05]  /*10d50*/  @P4 LOP3.LUT R5, R5, R4, RZ, 0x3c, !PT ;  /* 0x0000000405054212 */ /* 0x000fca00078e3cff */
[----:B------:R-:W2:Y:S04]  /*10d60*/  @P4 LDG.E.U16 R7, [R4.64] ;  /* 0x0000000604074981 */ /* 0x000ea8000c1e1500 */
[----:B--2---:R0:W-:Y:S04]  /*10d70*/  STL [R1+0x138], R7 ;  /* 0x0001380701007387 */ /* 0x0041e80000100800 */
[----:B0-----:R-:W2:Y:S04]  /*10d80*/  LDL.LU R7, [R1+0x1fa4] ;  /* 0x001fa40001077983 */ /* 0x001ea80000300800 */
[----:B------:R-:W2:Y:S04]  /*10d90*/  LDL R4, [R1+0x7e8] ;  /* 0x0007e80001047983 */ /* 0x000ea80000100800 */
[----:B------:R-:W2:Y:S01]  /*10da0*/  LDL R5, [R1+0x7ec] ;  /* 0x0007ec0001057983 */ /* 0x000ea20000100800 */
[----:B------:R-:W-:-:S02]  /*10db0*/  PRMT R26, RZ, 0x7610, R26 ;  /* 0x00007610ff1a7816 */ /* 0x000fc4000000001a */
[----:B------:R-:W-:Y:S02]  /*10dc0*/  ISETP.GT.AND P2, PT, R3, 0x1a, PT ;  /* 0x0000001a0300780c */ /* 0x000fe40003f44270 */
[----:B--2---:R-:W-:-:S04]  /*10dd0*/  @P0 LOP3.LUT R5, R5, R4, RZ, 0x3c, !PT ;  /* 0x0000000405050212 */ /* 0x004fc800078e3cff */
[----:B------:R-:W-:-:S04]  /*10de0*/  @P0 LOP3.LUT R4, R5, R4, RZ, 0x3c, !PT ;  /* 0x0000000405040212 */ /* 0x000fc800078e3cff */
[----:B------:R-:W-:-:S05]  /*10df0*/  @P0 LOP3.LUT R5, R5, R4, RZ, 0x3c, !PT ;  /* 0x0000000405050212 */ /* 0x000fca00078e3cff */
[----:B------:R0:W2:Y:S04]  /*10e00*/  @P0 LDG.E.U16 R20, [R4.64] ;  /* 0x0000000604140981 */ /* 0x0000a8000c1e1500 */
[----:B0-----:R-:W3:Y:S04]  /*10e10*/  LDL R4, [R1+0x7e0] ;  /* 0x0007e00001047983 */ /* 0x001ee80000100800 */
[----:B------:R-:W3:Y:S04]  /*10e20*/  LDL R5, [R1+0x7e4] ;  /* 0x0007e40001057983 */ /* 0x000ee80000100800 */
[----:B--2---:R-:W-:Y:S01]  /*10e30*/  STL [R1+0x1f4c], R20 ;  /* 0x001f4c1401007387 */ /* 0x004fe20000100800 */
[----:B---3--:R-:W-:-:S04]  /*10e40*/  @P1 LOP3.LUT R5, R5, R4, RZ, 0x3c, !PT ;  /* 0x0000000405051212 */ /* 0x008fc800078e3cff */
[----:B------:R-:W-:-:S04]  /*10e50*/  @P1 LOP3.LUT R4, R5, R4, RZ, 0x3c, !PT ;  /* 0x0000000405041212 */ /* 0x000fc800078e3cff */
[----:B------:R-:W-:-:S05]  /*10e60*/  @P1 LOP3.LUT R5, R5, R4, RZ, 0x3c, !PT ;  /* 0x0000000405051212 */ /* 0x000fca00078e3cff */
[----:B------:R0:W2:Y:S04]  /*10e70*/  @P1 LDG.E.U16 R26, [R4.64] ;  /* 0x00000006041a1981 */ /* 0x0000a8000c1e1500 */
[----:B0-----:R-:W3:Y:S04]  /*10e80*/  LDL R4, [R1+0x7d8] ;  /* 0x0007d80001047983 */ /* 0x001ee80000100800 */
[----:B------:R-:W3:Y:S01]  /*10e90*/  LDL R5, [R1+0x7dc] ;  /* 0x0007dc0001057983 */ /* 0x000ee20000100800 */
[----:B------:R-:W-:Y:S02]  /*10ea0*/  PRMT R6, RZ, 0x7610, R6 ;  /* 0x00007610ff067816 */ /* 0x000fe40000000006 */
[----:B------:R-:W-:Y:S01]  /*10eb0*/  ISETP.GT.AND P0, PT, R3, 0x1b, PT ;  /* 0x0000001b0300780c */ /* 0x000fe20003f04270 */
[----:B--2---:R-:W-:Y:S01]  /*10ec0*/  STL [R1+0x1f38], R26 ;  /* 0x001f381a01007387 */ /* 0x004fe20000100800 */
[----:B---3--:R-:W-:-:S04]  /*10ed0*/  @P2 LOP3.LUT R5, R5, R4, RZ, 0x3c, !PT ;  /* 0x0000000405052212 */ /* 0x008fc800078e3cff */
[----:B------:R-:W-:-:S04]  /*10ee0*/  @P2 LOP3.LUT R4, R5, R4, RZ, 0x3c, !PT ;  /* 0x0000000405042212 */ /* 0x000fc800078e3cff */
[----:B------:R-:W-:-:S05]  /*10ef0*/  @P2 LOP3.LUT R5, R5, R4, RZ, 0x3c, !PT ;  /* 0x0000000405052212 */ /* 0x000fca00078e3cff */
[----:B------:R-:W2:Y:S04]  /*10f00*/  @P2 LDG.E.U16 R6, [R4.64] ;  /* 0x0000000604062981 */ /* 0x000ea8000c1e1500 */
[----:B--2---:R0:W-:Y:S04]  /*10f10*/  STL [R1+0x8], R6 ;  /* 0x0000080601007387 */ /* 0x0041e80000100800 */
[----:B0-----:R-:W2:Y:S04]  /*10f20*/  LDL.LU R6, [R1+0x1fa0] ;  /* 0x001fa00001067983 */ /* 0x001ea80000300800 */
[----:B------:R-:W3:Y:S04]  /*10f30*/  LDL R4, [R1+0x7d0] ;  /* 0x0007d00001047983 */ /* 0x000ee80000100800 */
[----:B------:R-:W3:Y:S01]  /*10f40*/  LDL R5, [R1+0x7d4] ;  /* 0x0007d40001057983 */ /* 0x000ee20000100800 */
[----:B------:R-:W-:-:S02]  /*10f50*/  PRMT R23, RZ, 0x7610, R23 ;  /* 0x00007610ff177816 */ /* 0x000fc40000000017 */
[----:B------:R-:W-:Y:S02]  /*10f60*/  ISETP.GT.AND P1, PT, R3, 0x1c, PT ;  /* 0x0000001c0300780c */ /* 0x000fe40003f24270 */
[----:B---3--:R-:W-:-:S04]  /*10f70*/  @P0 LOP3.LUT R5, R5, R4, RZ, 0x3c, !PT ;  /* 0x0000000405050212 */ /* 0x008fc800078e3cff */
[----:B------:R-:W-:-:S04]  /*10f80*/  @P0 LOP3.LUT R4, R5, R4, RZ, 0x3c, !PT ;  /* 0x0000000405040212 */ /* 0x000fc800078e3cff */
[----:B------:R-:W-:-:S05]  /*10f90*/  @P0 LOP3.LUT R5, R5, R4, RZ, 0x3c, !PT ;  /* 0x0000000405050212 */ /* 0x000fca00078e3cff */
[----:B------:R-:W3:Y:S04]  /*10fa0*/  @P0 LDG.E.U16 R23, [R4.64] ;  /* 0x0000000604170981 */ /* 0x000ee8000c1e1500 */
[----:B---3--:R0:W-:Y:S04]  /*10fb0*/  STL [R1+0x20], R23 ;  /* 0x0000201701007387 */ /* 0x0081e80000100800 */
[----:B0-----:R-:W3:Y:S04]  /*10fc0*/  LDL.LU R23, [R1+0x1f9c] ;  /* 0x001f9c0001177983 */ /* 0x001ee80000300800 */
        /* <DEDUP_REMOVED lines=9> */
[----:B------:R-:W3:Y:S01]  /*11060*/  LDL R5, [R1+0x7c4] ;  /* 0x0007c40001057983 */ /* 0x000ee20000100800 */
[----:B------:R-:W-:-:S03]  /*11070*/  PRMT R13, RZ, 0x7610, R13 ;  /* 0x00007610ff0d7816 */ /* 0x000fc6000000000d */
[----:B--2---:R0:W-:Y:S04]  /*11080*/  STL [R1+0x74], R0 ;  /* 0x0000740001007387 */ /* 0x0041e80000100800 */
[----:B0-----:R-:W2:Y:S01]  /*11090*/  LDL R0, [R1+0x7a4] ;  /* 0x0007a40001007983 */ /* 0x001ea20000100800 */
        /* <DEDUP_REMOVED lines=29> */
[----:B----4-:R-:W-:-:S02]  /*11270*/  PRMT R14, RZ, 0x7610, R14 ;  /* 0x00007610ff0e7816 */ /* 0x010fc4000000000e */
[----:B------:R-:W-:Y:S02]  /*11280*/  ISETP.GT.AND P0, PT, R3, 0x21, PT ;  /* 0x000000210300780c */ /* 0x000fe40003f04270 */
[----:B--2---:R-:W-:-:S04]  /*11290*/  @P1 LOP3.LUT R5, R5, R4, RZ, 0x3c, !PT ;  /* 0x0000000405051212 */ /* 0x004fc800078e3cff */
[----:B------:R-:W-:-:S04]  /*112a0*/  @P1 LOP3.LUT R4, R5, R4, RZ, 0x3c, !PT ;  /* 0x0000000405041212 */ /* 0x000fc800078e3cff */
[----:B------:R-:W-:-:S05]  /*112b0*/  @P1 LOP3.LUT R5, R5, R4, RZ, 0x3c, !PT ;  /* 0x0000000405051212 */ /* 0x000fca00078e3cff */
[----:B------:R0:W2:Y:S04]  /*112c0*/  @P1 LDG.E.U16 R14, [R4.64] ;  /* 0x00000006040e1981 */ /* 0x0000a8000c1e1500 */
[----:B0-----:R-:W4:Y:S01]  /*112d0*/  LDL R5, [R1+0x7a0] ;  /* 0x0007a00001057983 */ /* 0x001f220000100800 */
[----:B------:R-:W-:Y:S01]  /*112e0*/  PRMT R19, RZ, 0x7610, R19 ;  /* 0x00007610ff137816 */ /* 0x000fe20000000013 */
[----:B------:R-:W-:Y:S01]  /*112f0*/  @P0 IMAD.MOV.U32 R4, RZ, RZ, R0 ;  /* 0x000000ffff040224 */ /* 0x000fe200078e0000 */
[----:B------:R-:W-:Y:S01]  /*11300*/  ISETP.GT.AND P1, PT, R3, 0x28, PT ;  /* 0x000000280300780c */ /* 0x000fe20003f24270 */
[----:B------:R-:W2:Y:S04]  /*11310*/  LDL R0, [R1+0x79c] ;  /* 0x00079c0001007983 */ /* 0x000ea80000100800 */
[----:B----4-:R0:W4:Y:S04]  /*11320*/  @P0 LDG.E.U16 R19, [R4.64] ;  /* 0x0000000604130981 */ /* 0x010128000c1e1500 */
[----:B0-----:R-:W2:Y:S04]  /*11330*/  LDL R4, [R1+0x768] ;  /* 0x0007680001047983 */ /* 0x001ea80000100800 */
[----:B------:R-:W2:Y:S01]  /*11340*/  LDL R5, [R1+0x76c] ;  /* 0x00076c0001057983 */ /* 0x000ea20000100800 */
[----:B------:R-:W-:-:S02]  /*11350*/  PRMT R8, RZ, 0x7610, R8 ;  /* 0x00007610ff087816 */ /* 0x000fc40000000008 */
[----:B------:R-:W-:Y:S01]  /*11360*/  ISETP.GT.AND P0, PT, R3, 0x30, PT ;  /* 0x000000300300780c */ /* 0x000fe20003f04270 */
[----:B----4-:R-:W-:Y:S04]  /*11370*/  STL [R1+0x1f3c], R19 ;  /* 0x001f3c1301007387 */ /* 0x010fe80000100800 */
[----:B------:R-:W-:Y:S04]  /*11380*/  STL [R1+0x1f40], R19 ;  /* 0x001f401301007387 */ /* 0x000fe80000100800 */
[----:B------:R-:W-:Y:S04]  /*11390*/  STL [R1+0x1f44], R19 ;  /* 0x001f441301007387 */ /* 0x000fe80000100800 */
[----:B------:R-:W-:Y:S01]  /*113a0*/  STL [R1+0x1f48], R19 ;  /* 0x001f481301007387 */ /* 0x000fe20000100800 */
[----:B--2---:R-:W-:-:S04]  /*113b0*/  @P1 LOP3.LUT R5, R5, R4, RZ, 0x3c, !PT ;  /* 0x0000000405051212 */ /* 0x004fc800078e3cff */
[----:B------:R-:W-:-:S04]  /*113c0*/  @P1 LOP3.LUT R4, R5, R4, RZ, 0x3c, !PT ;  /* 0x0000000405041212 */ /* 0x000fc800078e3cff */
[----:B------:R-:W-:-:S05]  /*113d0*/  @P1 LOP3.LUT R5, R5, R4, RZ, 0x3c, !PT ;  /* 0x0000000405051212 */ /* 0x000fca00078e3cff */
[----:B------:R0:W2:Y:S04]  /*113e0*/  @P1 LDG.E.U16 R8, [R4.64] ;  /* 0x0000000604081981 */ /* 0x0000a8000c1e1500 */
[----:B0-----:R-:W4:Y:S04]  /*113f0*/  LDL R4, [R1+0x728] ;  /* 0x0007280001047983 */ /* 0x001f280000100800 */
[----:B------:R-:W4:Y:S01]  /*11400*/  LDL R5, [R1+0x72c] ;  /* 0x00072c0001057983 */ /* 0x000f220000100800 */
[----:B------:R-:W-:Y:S02]  /*11410*/  PRMT R7, RZ, 0x7610, R7 ;  /* 0x00007610ff077816 */ /* 0x000fe40000000007 */
[----:B------:R-:W-:-:S02]  /*11420*/  ISETP.GT.AND P1, PT, R3, 0x38, PT ;  /* 0x000000380300780c */ /* 0x000fc40003f24270 */
[----:B----4-:R-:W-:-:S04]  /*11430*/  @P0 LOP3.LUT R5, R5, R4, RZ, 0x3c, !PT ;  /* 0x0000000405050212 */ /* 0x010fc800078e3cff */
[----:B------:R-:W-:-:S04]  /*11440*/  @P0 LOP3.LUT R4, R5, R4, RZ, 0x3c, !PT ;  /* 0x0000000405040212 */ /* 0x000fc800078e3cff */
[----:B------:R-:W-:-:S05]  /*11450*/  @P0 LOP3.LUT R5, R5, R4, RZ, 0x3c, !PT ;  /* 0x0000000405050212 */ /* 0x000fca00078e3cff */
[----:B------:R0:W4:Y:S04]  /*11460*/  @P0 LDG.E.U16 R7, [R4.64] ;  /* 0x0000000604070981 */ /* 0x000128000c1e1500 */
[----:B0-----:R-:W2:Y:S04]  /*11470*/  LDL R4, [R1+0x6e8] ;  /* 0x0006e80001047983 */ /* 0x001ea80000100800 */
[----:B------:R-:W2:Y:S01]  /*11480*/  LDL R5, [R1+0x6ec] ;  /* 0x0006ec0001057983 */ /* 0x000ea20000100800 */
[----:B------:R-:W-:Y:S02]  /*11490*/  PRMT R6, RZ, 0x7610, R6 ;  /* 0x00007610ff067816 */ /* 0x000fe40000000006 */
[----:B------:R-:W-:-:S02]  /*114a0*/  ISETP.GT.AND P0, PT, R3, 0x22, PT ;  /* 0x000000220300780c */ /* 0x000fc40003f04270 */
[----:B--2---:R-:W-:-:S04]  /*114b0*/  @P1 LOP3.LUT R5, R5, R4, RZ, 0x3c, !PT ;  /* 0x0000000405051212 */ /* 0x004fc800078e3cff */
[----:B------:R-:W-:-:S04]  /*114c0*/  @P1 LOP3.LUT R4, R5, R4, RZ, 0x3c, !PT ;  /* 0x0000000405041212 */ /* 0x000fc800078e3cff */
[----:B------:R-:W-:-:S05]  /*114d0*/  @P1 LOP3.LUT R5, R5, R4, RZ, 0x3c, !PT ;  /* 0x0000000405051212 */ /* 0x000fca00078e3cff */
[----:B------:R0:W2:Y:S04]  /*114e0*/  @P1 LDG.E.U16 R6, [R4.64] ;  /* 0x0000000604061981 */ /* 0x0000a8000c1e1500 */
[----:B0-----:R-:W2:Y:S01]  /*114f0*/  LDL R5, [R1+0x798] ;  /* 0x0007980001057983 */ /* 0x001ea20000100800 */
[----:B------:R-:W-:Y:S01]  /*11500*/  PRMT R23, RZ, 0x7610, R23 ;  /* 0x00007610ff177816 */ /* 0x000fe20000000017 */
[----:B------:R-:W-:Y:S01]  /*11510*/  @P0 IMAD.MOV.U32 R4, RZ, RZ, R0 ;  /* 0x000000ffff040224 */ /* 0x000fe200078e0000 */
[----:B------:R-:W-:Y:S01]  /*11520*/  ISETP.GT.AND P1, PT, R3, 0x23, PT ;  /* 0x000000230300780c */ /* 0x000fe20003f24270 */
[----:B------:R-:W3:Y:S04]  /*11530*/  LDL R0, [R1+0x724] ;  /* 0x0007240001007983 */ /* 0x000ee80000100800 */
[----:B--2---:R0:W2:Y:S04]  /*11540*/  @P0 LDG.E.U16 R23, [R4.64] ;  /* 0x0000000604170981 */ /* 0x0040a8000c1e1500 */
[----:B0-----:R-:W3:Y:S04]  /*11550*/  LDL R4, [R1+0x790] ;  /* 0x0007900001047983 */ /* 0x001ee80000100800 */
[----:B------:R-:W3:Y:S01]  /*11560*/  LDL R5, [R1+0x794] ;  /* 0x0007940001057983 */ /* 0x000ee20000100800 */
[----:B------:R-:W-:-:S02]  /*11570*/  PRMT R16, RZ, 0x7610, R16 ;  /* 0x00007610ff107816 */ /* 0x000fc40000000010 */
[----:B------:R-:W-:Y:S01]  /*11580*/  ISETP.GT.AND P0, PT, R3, 0x24, PT ;  /* 0x000000240300780c */ /* 0x000fe20003f04270 */
        /* <DEDUP_REMOVED lines=44> */
[----:B------:R-:W-:-:S03]  /*11850*/  PRMT R10, RZ, 0x7610, R10 ;  /* 0x00007610ff0a7816 */ /* 0x000fc6000000000a */
[----:B--2---:R0:W-:Y:S01]  /*11860*/  STL [R1+0x1f34], R12 ;  /* 0x001f340c01007387 */ /* 0x0041e20000100800 */
[----:B------:R-:W-:Y:S02]  /*11870*/  ISETP.GT.AND P0, PT, R3, 0x26, PT ;  /* 0x000000260300780c */ /* 0x000fe40003f04270 */
[----:B------:R-:W-:Y:S01]  /*11880*/  PRMT R11, RZ, 0x7610, R11 ;  /* 0x00007610ff0b7816 */ /* 0x000fe2000000000b */
[----:B0-----:R-:W2:Y:S01]  /*11890*/  LDL R12, [R1+0x758] ;  /* 0x00075800010c7983 */ /* 0x001ea20000100800 */
[----:B---3--:R-:W-:-:S04]  /*118a0*/  @P2 LOP3.LUT R5, R5, R4, RZ, 0x3c, !PT ;  /* 0x0000000405052212 */ /* 0x008fc800078e3cff */
[----:B------:R-:W-:-:S04]  /*118b0*/  @P2 LOP3.LUT R4, R5, R4, RZ, 0x3c, !PT ;  /* 0x0000000405042212 */ /* 0x000fc800078e3cff */
[----:B------:R-:W-:-:S05]  /*118c0*/  @P2 LOP3.LUT R5, R5, R4, RZ, 0x3c, !PT ;  /* 0x0000000405052212 */ /* 0x000fca00078e3cff */
[----:B------:R0:W3:Y:S04]  /*118d0*/  @P2 LDG.E.U16 R10, [R4.64] ;  /* 0x00000006040a2981 */ /* 0x0000e8000c1e1500 */
[----:B0-----:R-:W2:Y:S04]  /*118e0*/  LDL R4, [R1+0x778] ;  /* 0x0007780001047983 */ /* 0x001ea80000100800 */
[----:B------:R-:W2:Y:S01]  /*118f0*/  LDL R5, [R1+0x77c] ;  /* 0x00077c0001057983 */ /* 0x000ea20000100800 */
        /* <DEDUP_REMOVED lines=14> */
[----:B------:R0:W2:Y:S01]  /*119e0*/  @P1 LDG.E.U16 R9, [R4.64] ;  /* 0x0000000604091981 */ /* 0x0000a2000c1e1500 */
[----:B------:R-:W-:Y:S01]  /*119f0*/  PRMT R16, RZ, 0x7610, R16 ;  /* 0x00007610ff107816 */ /* 0x000fe20000000010 */
[----:B0-----:R-:W-:Y:S02]  /*11a00*/  @P0 IMAD.MOV.U32 R4, RZ, RZ, R0 ;  /* 0x000000ffff040224 */ /* 0x001fe400078e0000 */
[----:B------:R-:W-:-:S05]  /*11a10*/  @P0 IMAD.MOV.U32 R5, RZ, RZ, R12 ;  /* 0x000000ffff050224 */ /* 0x000fca00078e000c */
[----:B------:R0:W3:Y:S04]  /*11a20*/  @P0 LDG.E.U16 R16, [R4.64] ;  /* 0x0000000604100981 */ /* 0x0000e8000c1e1500 */
[----:B--2---:R1:W-:Y:S04]  /*11a30*/  STL [R1+0x130], R9 ;  /* 0x0001300901007387 */ /* 0x0043e80000100800 */
[----:B-1----:R-:W2:Y:S01]  /*11a40*/  LDL.LU R9, [R1+0x1f7c] ;  /* 0x001f7c0001097983 */ /* 0x002ea20000300800 */
[----:B------:R-:W-:-:S03]  /*11a50*/  ISETP.GT.AND P1, PT, R3, 0x2b, PT ;  /* 0x0000002b0300780c */ /* 0x000fc60003f24270 */
[----:B0-----:R-:W2:Y:S04]  /*11a60*/  LDL R4, [R1+0x750] ;  /* 0x0007500001047983 */ /* 0x001ea80000100800 */
[----:B------:R-:W2:Y:S01]  /*11a70*/  LDL R5, [R1+0x754] ;  /* 0x0007540001057983 */ /* 0x000ea20000100800 */
[----:B------:R-:W-:Y:S02]  /*11a80*/  PRMT R21, RZ, 0x7610, R21 ;  /* 0x00007610ff157816 */ /* 0x000fe40000000015 */
[----:B------:R-:W-:Y:S01]  /*11a90*/  ISETP.GT.AND P0, PT, R3, 0x2c, PT ;  /* 0x0000002c0300780c */ /* 0x000fe20003f04270 */
[----:B------:R-:W3:Y:S01]  /*11aa0*/  LDL R12, [R1+0x718] ;  /* 0x00071800010c7983 */ /* 0x000ee20000100800 */
[----:B------:R-:W-:-:S03]  /*11ab0*/  PRMT R27, RZ, 0x7610, R27 ;  /* 0x00007610ff1b7816 */ /* 0x000fc6000000001b */
[----:B------:R-:W3:Y:S01]  /*11ac0*/  LDL R0, [R1+0x71c] ;  /* 0x00071c0001007983 */ /* 0x000ee20000100800 */
        /* <DEDUP_REMOVED lines=13> */
[----:B------:R-:W-:Y:S02]  /*11ba0*/  ISETP.GT.AND P1, PT, R3, 0x2d, PT ;  /* 0x0000002d0300780c */ /* 0x000fe40003f24270 */
[----:B------:R-:W-:-:S11]  /*11bb0*/  PRMT R17, RZ, 0x7610, R17 ;  /* 0x00007610ff117816 */ /* 0x000fd60000000011 */
[----:B---3--:R-:W-:-:S04]  /*11bc0*/  @P1 LOP3.LUT R5, R5, R4, RZ, 0x3c, !PT ;  /* 0x0000000405051212 */ /* 0x008fc800078e3cff */
[----:B------:R-:W-:-:S04]  /*11bd0*/  @P1 LOP3.LUT R4, R5, R4, RZ, 0x3c, !PT ;  /* 0x0000000405041212 */ /* 0x000fc800078e3cff */
[----:B------:R-:W-:-:S05]  /*11be0*/  @P1 LOP3.LUT R5, R5, R4, RZ, 0x3c, !PT ;  /* 0x0000000405051212 */ /* 0x000fca00078e3cff */
[----:B------:R0:W3:Y:S01]  /*11bf0*/  @P1 LDG.E.U16 R17, [R4.64] ;  /* 0x0000000604111981 */ /* 0x0000e2000c1e1500 */
[----:B------:R-:W-:Y:S02]  /*11c00*/  ISETP.GT.AND P0, PT, R3, 0x32, PT ;  /* 0x000000320300780c */ /* 0x000fe40003f04270 */
[----:B------:R-:W-:Y:S01]  /*11c10*/  PRMT R11, RZ, 0x7610, R11 ;  /* 0x00007610ff0b7816 */ /* 0x000fe2000000000b */
[----:B--2---:R-:W-:Y:S04]  /*11c20*/  STL [R1+0x1f10], R27 ;  /* 0x001f101b01007387 */ /* 0x004fe80000100800 */
[----:B------:R-:W-:Y:S06]  /*11c30*/  STL [R1+0x1f14], R27 ;  /* 0x001f141b01007387 */ /* 0x000fec0000100800 */
[----:B0-----:R-:W-:-:S02]  /*11c40*/  @P0 IMAD.MOV.U32 R4, RZ, RZ, R0 ;  /* 0x000000ffff040224 */ /* 0x001fc400078e0000 */
[----:B------:R-:W-:Y:S01]  /*11c50*/  @P0 IMAD.MOV.U32 R5, RZ, RZ, R12 ;  /* 0x000000ffff050224 */ /* 0x000fe200078e000c */
[----:B------:R-:W-:Y:S04]  /*11c60*/  STL [R1+0x1f18], R27 ;  /* 0x001f181b01007387 */ /* 0x000fe80000100800 */
[----:B------:R0:W2:Y:S04]  /*11c70*/  @P0 LDG.E.U16 R11, [R4.64] ;  /* 0x00000006040b0981 */ /* 0x0000a8000c1e1500 */
[----:B---3--:R1:W-:Y:S04]  /*11c80*/  STL [R1+0x14], R17 ;  /* 0x0000141101007387 */ /* 0x0083e80000100800 */
[----:B-1----:R-:W3:Y:S04]  /*11c90*/  LDL.LU R17, [R1+0x1f78] ;  /* 0x001f780001117983 */ /* 0x002ee80000300800 */
[----:B0-----:R-:W2:Y:S04]  /*11ca0*/  LDL R4, [R1+0x6d8] ;  /* 0x0006d80001047983 */ /* 0x001ea80000100800 */
[----:B------:R-:W2:Y:S01]  /*11cb0*/  LDL R5, [R1+0x6dc] ;  /* 0x0006dc0001057983 */ /* 0x000ea20000100800 */
[----:B------:R-:W-:-:S02]  /*11cc0*/  ISETP.GT.AND P1, PT, R3, 0x3a, PT ;  /* 0x0000003a0300780c */ /* 0x000fc40003f24270 */
[----:B------:R-:W-:Y:S01]  /*11cd0*/  PRMT R9, RZ, 0x7610, R9 ;  /* 0x00007610ff097816 */ /* 0x000fe20000000009 */
[----:B------:R-:W3:Y:S01]  /*11ce0*/  LDL R12, [R1+0x708] ;  /* 0x00070800010c7983 */ /* 0x000ee20000100800 */
[----:B------:R-:W-:Y:S02]  /*11cf0*/  ISETP.GT.AND P0, PT, R3, 0x2e, PT ;  /* 0x0000002e0300780c */ /* 0x000fe40003f04270 */
[----:B------:R-:W-:Y:S01]  /*11d00*/  PRMT R22, RZ, 0x7610, R22 ;  /* 0x00007610ff167816 */ /* 0x000fe20000000016 */
[----:B------:R-:W3:Y:S06]  /*11d10*/  LDL R0, [R1+0x70c] ;  /* 0x00070c0001007983 */ /* 0x000eec0000100800 */
[----:B--2---:R-:W-:-:S04]  /*11d20*/  @P1 LOP3.LUT R5, R5, R4, RZ, 0x3c, !PT ;  /* 0x0000000405051212 */ /* 0x004fc800078e3cff */
[----:B------:R-:W-:-:S04]  /*11d30*/  @P1 LOP3.LUT R4, R5, R4, RZ, 0x3c, !PT ;  /* 0x0000000405041212 */ /* 0x000fc800078e3cff */
[----:B------:R-:W-:-:S05]  /*11d40*/  @P1 LOP3.LUT R5, R5, R4, RZ, 0x3c, !PT ;  /* 0x0000000405051212 */ /* 0x000fca00078e3cff */
[----:B------:R0:W2:Y:S04]  /*11d50*/  @P1 LDG.E.U16 R9, [R4.64] ;  /* 0x0000000604091981 */ /* 0x0000a8000c1e1500 */
[----:B0-----:R-:W2:Y:S04]  /*11d60*/  LDL R4, [R1+0x738] ;  /* 0x0007380001047983 */ /* 0x001ea80000100800 */
[----:B------:R-:W2:Y:S02]  /*11d70*/  LDL R5, [R1+0x73c] ;  /* 0x00073c0001057983 */ /* 0x000ea40000100800 */
[----:B--2---:R-:W-:-:S04]  /*11d80*/  @P0 LOP3.LUT R5, R5, R4, RZ, 0x3c, !PT ;  /* 0x0000000405050212 */ /* 0x004fc800078e3cff */
[----:B------:R-:W-:-:S04]  /*11d90*/  @P0 LOP3.LUT R4, R5, R4, RZ, 0x3c, !PT ;  /* 0x0000000405040212 */ /* 0x000fc800078e3cff */
[----:B------:R-:W-:-:S05]  /*11da0*/  @P0 LOP3.LUT R5, R5, R4, RZ, 0x3c, !PT ;  /* 0x0000000405050212 */ /* 0x000fca00078e3cff */
[----:B------:R-:W2:Y:S01]  /*11db0*/  @P0 LDG.E.U16 R22, [R4.64] ;  /* 0x0000000604160981 */ /* 0x000ea2000c1e1500 */
[----:B------:R-:W-:-:S03]  /*11dc0*/  ISETP.GT.AND P1, PT, R3, 0x2f, PT ;  /* 0x0000002f0300780c */ /* 0x000fc60003f24270 */
[----:B--2---:R0:W-:Y:S04]  /*11dd0*/  STL [R1+0x30], R22 ;  /* 0x0000301601007387 */ /* 0x0041e80000100800 */
[----:B0-----:R-:W2:Y:S04]  /*11de0*/  LDL.LU R22, [R1+0x1f74] ;  /* 0x001f740001167983 */ /* 0x001ea80000300800 */
[----:B------:R-:W2:Y:S04]  /*11df0*/  LDL R4, [R1+0x730] ;  /* 0x0007300001047983 */ /* 0x000ea80000100800 */
[----:B------:R-:W2:Y:S01]  /*11e00*/  LDL R5, [R1+0x734] ;  /* 0x0007340001057983 */ /* 0x000ea20000100800 */
[----:B------:R-:W-:-:S02]  /*11e10*/  PRMT R15, RZ, 0x7610, R15 ;  /* 0x00007610ff0f7816 */ /* 0x000fc4000000000f */
        /* <DEDUP_REMOVED lines=9> */
[----:B------:R-:W-:-:S02]  /*11eb0*/  ISETP.GT.AND P1, PT, R3, 0x34, PT ;  /* 0x000000340300780c */ /* 0x000fc40003f24270 */
[----:B---3--:R-:W-:Y:S02]  /*11ec0*/  PRMT R17, RZ, 0x7610, R17 ;  /* 0x00007610ff117816 */ /* 0x008fe40000000011 */
[----:B------:R-:W-:Y:S02]  /*11ed0*/  PRMT R22, RZ, 0x7610, R22 ;  /* 0x00007610ff167816 */ /* 0x000fe40000000016 */
[----:B--2---:R-:W-:-:S04]  /*11ee0*/  @P0 LOP3.LUT R5, R5, R4, RZ, 0x3c, !PT ;  /* 0x0000000405050212 */ /* 0x004fc800078e3cff */
[----:B------:R-:W-:-:S04]  /*11ef0*/  @P0 LOP3.LUT R4, R5, R4, RZ, 0x3c, !PT ;  /* 0x0000000405040212 */ /* 0x000fc800078e3cff */
[----:B------:R-:W-:-:S05]  /*11f00*/  @P0 LOP3.LUT R5, R5, R4, RZ, 0x3c, !PT ;  /* 0x0000000405050212 */ /* 0x000fca00078e3cff */
[----:B------:R0:W2:Y:S02]  /*11f10*/  @P0 LDG.E.U16 R17, [R4.64] ;  /* 0x0000000604110981 */ /* 0x0000a4000c1e1500 */
[----:B0-----:R-:W-:Y:S02]  /*11f20*/  @P1 IMAD.MOV.U32 R4, RZ, RZ, R0 ;  /* 0x000000ffff041224 */ /* 0x001fe400078e0000 */
[----:B------:R-:W-:Y:S01]  /*11f30*/  @P1 IMAD.MOV.U32 R5, RZ, RZ, R12 ;  /* 0x000000ffff051224 */ /* 0x000fe200078e000c */
[----:B------:R-:W-:Y:S01]  /*11f40*/  ISETP.GT.AND P0, PT, R3, 0x35, PT ;  /* 0x000000350300780c */ /* 0x000fe20003f04270 */
[----:B------:R-:W3:Y:S04]  /*11f50*/  LDL R12, [R1+0x6c8] ;  /* 0x0006c800010c7983 */ /* 0x000ee80000100800 */
[----:B------:R0:W2:Y:S01]  /*11f60*/  @P1 LDG.E.U16 R22, [R4.64] ;  /* 0x0000000604161981 */ /* 0x0000a2000c1e1500 */
[----:B------:R-:W-:-:S03]  /*11f70*/  PRMT R18, RZ, 0x7610, R18 ;  /* 0x00007610ff127816 */ /* 0x000fc60000000012 */
[----:B------:R-:W2:Y:S04]  /*11f80*/  LDL R0, [R1+0x6cc] ;  /* 0x0006cc0001007983 */ /* 0x000ea80000100800 */
[----:B0-----:R-:W2:Y:S04]  /*11f90*/  LDL R4, [R1+0x700] ;  /* 0x0007000001047983 */ /* 0x001ea80000100800 */
[----:B------:R-:W2:Y:S02]  /*11fa0*/  LDL R5, [R1+0x704] ;  /* 0x0007040001057983 */ /* 0x000ea40000100800 */
[----:B--2---:R-:W-:-:S04]  /*11fb0*/  @P0 LOP3.LUT R5, R5, R4, RZ, 0x3c, !PT ;  /* 0x0000000405050212 */ /* 0x004fc800078e3cff */
[----:B------:R-:W-:-:S04]  /*11fc0*/  @P0 LOP3.LUT R4, R5, R4, RZ, 0x3c, !PT ;  /* 0x0000000405040212 */ /* 0x000fc800078e3cff */
[----:B------:R-:W-:-:S05]  /*11fd0*/  @P0 LOP3.LUT R5, R5, R4, RZ, 0x3c, !PT ;  /* 0x0000000405050212 */ /* 0x000fca00078e3cff */
[----:B------:R-:W2:Y:S04]  /*11fe0*/  @P0 LDG.E.U16 R18, [R4.64] ;  /* 0x0000000604120981 */ /* 0x000ea8000c1e1500 */
[----:B------:R-:W-:Y:S01]  /*11ff0*/  STL [R1+0x1f1c], R22 ;  /* 0x001f1c1601007387 */ /* 0x000fe20000100800 */
[----:B------:R-:W-:-:S03]  /*12000*/  ISETP.GT.AND P1, PT, R3, 0x36, PT ;  /* 0x000000360300780c */ /* 0x000fc60003f24270 */
[----:B--2---:R0:W-:Y:S04]  /*12010*/  STL [R1], R18 ;  /* 0x0000001201007387 */ /* 0x0041e80000100800 */
        /* <DEDUP_REMOVED lines=17> */
[----:B------:R0:W2:Y:S04]  /*12130*/  @P2 LDG.E.U16 R15, [R4.64] ;  /* 0x00000006040f2981 */ /* 0x0000a8000c1e1500 */
[----:B0-----:R-:W2:Y:S04]  /*12140*/  LDL R4, [R1+0x6f0] ;  /* 0x0006f00001047983 */ /* 0x001ea80000100800 */
[----:B------:R-:W2:Y:S01]  /*12150*/  LDL R5, [R1+0x6f4] ;  /* 0x0006f40001057983 */ /* 0x000ea20000100800 */
[----:B------:R-:W-:Y:S02]  /*12160*/  ISETP.GT.AND P0, PT, R3, 0x37, PT ;  /* 0x000000370300780c */ /* 0x000fe40003f04270 */
[----:B------:R-:W-:-:S02]  /*12170*/  PRMT R25, RZ, 0x7610, R25 ;  /* 0x00007610ff197816 */ /* 0x000fc40000000019 */
[----:B------:R-:W-:-:S09]  /*12180*/  ISETP.GT.AND P1, PT, R3, 0x3c, PT ;  /* 0x0000003c0300780c */ /* 0x000fd20003f24270 */
[----:B--2---:R-:W-:-:S04]  /*12190*/  @P0 LOP3.LUT R5, R5, R4, RZ, 0x3c, !PT ;  /* 0x0000000405050212 */ /* 0x004fc800078e3cff */
[----:B------:R-:W-:-:S04]  /*121a0*/  @P0 LOP3.LUT R4, R5, R4, RZ, 0x3c, !PT ;  /* 0x0000000405040212 */ /* 0x000fc800078e3cff */
[----:B------:R-:W-:-:S05]  /*121b0*/  @P0 LOP3.LUT R5, R5, R4, RZ, 0x3c, !PT ;  /* 0x0000000405050212 */ /* 0x000fca00078e3cff */
[----:B------:R0:W2:Y:S01]  /*121c0*/  @P0 LDG.E.U16 R25, [R4.64] ;  /* 0x0000000604190981 */ /* 0x0000a2000c1e1500 */
[----:B------:R-:W-:Y:S01]  /*121d0*/  PRMT R18, RZ, 0x7610, R18 ;  /* 0x00007610ff127816 */ /* 0x000fe20000000012 */
[----:B0-----:R-:W-:Y:S02]  /*121e0*/  @P1 IMAD.MOV.U32 R4, RZ, RZ, R0 ;  /* 0x000000ffff041224 */ /* 0x001fe400078e0000 */
[----:B---3--:R-:W-:-:S05]  /*121f0*/  @P1 IMAD.MOV.U32 R5, RZ, RZ, R12 ;  /* 0x000000ffff051224 */ /* 0x008fca00078e000c */
[----:B------:R0:W3:Y:S04]  /*12200*/  @P1 LDG.E.U16 R18, [R4.64] ;  /* 0x0000000604121981 */ /* 0x0000e8000c1e1500 */
[----:B--2---:R1:W-:Y:S04]  /*12210*/  STL [R1+0x70], R25 ;  /* 0x0000701901007387 */ /* 0x0043e80000100800 */
[----:B0-----:R-:W2:Y:S04]  /*12220*/  LDL R4, [R1+0x6c0] ;  /* 0x0006c00001047983 */ /* 0x001ea80000100800 */
[----:B------:R-:W2:Y:S01]  /*12230*/  LDL R5, [R1+0x6c4] ;  /* 0x0006c40001057983 */ /* 0x000ea20000100800 */
[----:B------:R-:W-:-:S02]  /*12240*/  ISETP.GT.AND P0, PT, R3, 0x3d, PT ;  /* 0x0000003d0300780c */ /* 0x000fc40003f04270 */
[----:B------:R-:W-:Y:S01]  /*12250*/  PRMT R24, RZ, 0x7610, R24 ;  /* 0x00007610ff187816 */ /* 0x000fe20000000018 */
[----:B-1----:R-:W4:Y:S04]  /*12260*/  LDL R25, [R1+0x6bc] ;  /* 0x0006bc0001197983 */ /* 0x002f280000100800 */
[----:B---3--:R-:W-:Y:S04]  /*12270*/  STL [R1+0x1f0c], R18 ;  /* 0x001f0c1201007387 */ /* 0x008fe80000100800 */
[----:B------:R-:W-:Y:S02]  /*12280*/  STL [R1+0x1f20], R18 ;  /* 0x001f201201007387 */ /* 0x000fe40000100800 */
[----:B--2---:R-:W-:-:S04]  /*12290*/  @P0 LOP3.LUT R5, R5, R4, RZ, 0x3c, !PT ;  /* 0x0000000405050212 */ /* 0x004fc800078e3cff */
[----:B------:R-:W-:-:S04]  /*122a0*/  @P0 LOP3.LUT R4, R5, R4, RZ, 0x3c, !PT ;  /* 0x0000000405040212 */ /* 0x000fc800078e3cff */
[----:B------:R-:W-:-:S05]  /*122b0*/  @P0 LOP3.LUT R5, R5, R4, RZ, 0x3c, !PT ;  /* 0x0000000405050212 */ /* 0x000fca00078e3cff */
[----:B------:R0:W2:Y:S04]  /*122c0*/  @P0 LDG.E.U16 R24, [R4.64] ;  /* 0x0000000604180981 */ /* 0x0000a8000c1e1500 */
[----:B0-----:R-:W3:Y:S04]  /*122d0*/  LDL R5, [R1+0x6b8] ;  /* 0x0006b80001057983 */ /* 0x001ee80000100800 */
[----:B------:R-:W0:Y:S01]  /*122e0*/  S2R R12, SR_TID.X ;  /* 0x00000000000c7919 */ /* 0x000e220000002100 */
[C---:B------:R-:W-:Y:S02]  /*122f0*/  ISETP.GT.AND P1, PT, R3.reuse, 0x3e, PT ;  /* 0x0000003e0300780c */ /* 0x040fe40003f24270 */
[----:B------:R-:W-:-:S11]  /*12300*/  ISETP.GT.AND P2, PT, R3, 0x3f, PT ;  /* 0x0000003f0300780c */ /* 0x000fd60003f44270 */
[----:B----4-:R-:W-:Y:S01]  /*12310*/  @P1 IMAD.MOV.U32 R4, RZ, RZ, R25 ;  /* 0x000000ffff041224 */ /* 0x010fe200078e0019 */
[----:B0-----:R-:W-:-:S04]  /*12320*/  LOP3.LUT R0, R12, 0x3f, RZ, 0xc0, !PT ;  /* 0x0000003f0c007812 */ /* 0x001fc800078ec0ff */
[----:B------:R-:W-:Y:S02]  /*12330*/  ISETP.GE.AND P0, PT, R0, R3, PT ;  /* 0x000000030000720c */ /* 0x000fe40003f06270 */
[----:B------:R-:W-:Y:S01]  /*12340*/  PRMT R3, RZ, 0x7610, R3 ;  /* 0x00007610ff037816 */ /* 0x000fe20000000003 */
[----:B--2---:R-:W-:Y:S04]  /*12350*/  STL [R1+0x1ee8], R24 ;  /* 0x001ee81801007387 */ /* 0x004fe80000100800 */
        /* <DEDUP_REMOVED lines=9> */
[----:B---3--:R0:W2:Y:S01]  /*123f0*/  @P1 LDG.E.U16 R3, [R4.64] ;  /* 0x0000000604031981 */ /* 0x0080a2000c1e1500 */
[----:B------:R-:W-:-:S03]  /*12400*/  PRMT R2, RZ, 0x7610, R2 ;  /* 0x00007610ff027816 */ /* 0x000fc60000000002 */
[----:B------:R-:W3:Y:S04]  /*12410*/  LDL R25, [R1+0xca0] ;  /* 0x000ca00001197983 */ /* 0x000ee80000100800 */
[----:B0-----:R-:W4:Y:S04]  /*12420*/  LDL R4, [R1+0x6b0] ;  /* 0x0006b00001047983 */ /* 0x001f280000100800 */
[----:B------:R-:W4:Y:S04]  /*12430*/  LDL R5, [R1+0x6b4] ;  /* 0x0006b40001057983 */ /* 0x000f280000100800 */
[----:B--2---:R-:W-:Y:S04]  /*12440*/  STL [R1+0x1ed0], R3 ;  /* 0x001ed00301007387 */ /* 0x004fe80000100800 */
[----:B------:R-:W-:Y:S01]  /*12450*/  STL [R1+0x1ed4], R3 ;  /* 0x001ed40301007387 */ /* 0x000fe20000100800 */
[----:B----4-:R-:W-:-:S04]  /*12460*/  @P2 LOP3.LUT R5, R5, R4, RZ, 0x3c, !PT ;  /* 0x0000000405052212 */ /* 0x010fc800078e3cff */
[C---:B------:R-:W-:Y:S01]  /*12470*/  @P2 LOP3.LUT R4, R5.reuse, R4, RZ, 0x3c, !PT ;  /* 0x0000000405042212 */ /* 0x040fe200078e3cff */
[----:B------:R-:W-:Y:S03]  /*12480*/  STL [R1+0x1ed8], R3 ;  /* 0x001ed80301007387 */ /* 0x000fe60000100800 */
[----:B------:R-:W-:Y:S01]  /*12490*/  @P2 LOP3.LUT R5, R5, R4, RZ, 0x3c, !PT ;  /* 0x0000000405052212 */ /* 0x000fe200078e3cff */
[----:B------:R-:W-:Y:S04]  /*124a0*/  STL [R1+0x1edc], R3 ;  /* 0x001edc0301007387 */ /* 0x000fe80000100800 */
[----:B------:R-:W-:Y:S04]  /*124b0*/  STL [R1+0x1ee0], R3 ;  /* 0x001ee00301007387 */ /* 0x000fe80000100800 */
[----:B------:R-:W-:Y:S04]  /*124c0*/  STL [R1+0x1ee4], R3 ;  /* 0x001ee40301007387 */ /* 0x000fe80000100800 */
[----:B------:R-:W-:Y:S04]  /*124d0*/  STL [R1+0x1ef4], R3 ;  /* 0x001ef40301007387 */ /* 0x000fe80000100800 */
[----:B------:R-:W-:Y:S04]  /*124e0*/  STL [R1+0x1ef8], R3 ;  /* 0x001ef80301007387 */ /* 0x000fe80000100800 */
[----:B------:R0:W2:Y:S04]  /*124f0*/  @P2 LDG.E.U16 R2, [R4.64] ;  /* 0x0000000604022981 */ /* 0x0000a8000c1e1500 */
[----:B0-----:R-:W4:Y:S01]  /*12500*/  LDL R5, [R1+0x8c8] ;  /* 0x0008c80001057983 */ /* 0x001f220000100800 */
[----:B------:R-:W-:-:S03]  /*12510*/  PRMT R29, RZ, 0x7610, R29 ;  /* 0x00007610ff1d7816 */ /* 0x000fc6000000001d */
[----:B------:R-:W-:Y:S01]  /*12520*/  BAR.SYNC.DEFER_BLOCKING 0x0 ;  /* 0x0000000000007b1d */ /* 0x000fe20000010000 */
[----:B----4-:R-:W-:Y:S02]  /*12530*/  @!P0 IMAD.MOV.U32 R4, RZ, RZ, R5 ;  /* 0x000000ffff048224 */ /* 0x010fe400078e0005 */
[----:B------:R-:W-:-:S05]  /*12540*/  @!P0 IMAD.MOV.U32 R5, RZ, RZ, R28 ;  /* 0x000000ffff058224 */ /* 0x000fca00078e001c */
[----:B------:R-:W4:Y:S04]  /*12550*/  @!P0 LDG.E.U16 R29, [R4.64] ;  /* 0x00000006041d8981 */ /* 0x000f28000c1e1500 */
[----:B--2---:R-:W-:Y:S04]  /*12560*/  STL [R1+0x1eac], R2 ;  /* 0x001eac0201007387 */ /* 0x004fe80000100800 */
[----:B------:R-:W-:Y:S04]  /*12570*/  STL [R1+0x1eb0], R2 ;  /* 0x001eb00201007387 */ /* 0x000fe80000100800 */
[----:B------:R-:W-:Y:S04]  /*12580*/  STL [R1+0x1eb4], R2 ;  /* 0x001eb40201007387 */ /* 0x000fe80000100800 */
[----:B------:R-:W-:Y:S04]  /*12590*/  STL [R1+0x1eb8], R2 ;  /* 0x001eb80201007387 */ /* 0x000fe80000100800 */
[----:B------:R-:W-:Y:S04]  /*125a0*/  STL [R1+0x1efc], R2 ;  /* 0x001efc0201007387 */ /* 0x000fe80000100800 */
[----:B------:R-:W-:Y:S04]  /*125b0*/  STL [R1+0x1f00], R2 ;  /* 0x001f000201007387 */ /* 0x000fe80000100800 */
[----:B------:R-:W-:Y:S04]  /*125c0*/  STL [R1+0xcec], R28 ;  /* 0x000cec1c01007387 */ /* 0x000fe80000100800 */
[----:B----4-:R0:W-:Y:S04]  /*125d0*/  STL [R1+0x144], R29 ;  /* 0x0001441d01007387 */ /* 0x0101e80000100800 */
[----:B0-----:R-:W2:Y:S04]  /*125e0*/  LDL.LU R29, [R1+0x1f64] ;  /* 0x001f6400011d7983 */ /* 0x001ea80000300800 */
[----:B------:R-:W4:Y:S01]  /*125f0*/  LDL R5, [R1+0xc9c] ;  /* 0x000c9c0001057983 */ /* 0x000f220000100800 */
[----:B---3--:R-:W-:-:S03]  /*12600*/  @!P0 IMAD.MOV.U32 R4, RZ, RZ, R25 ;  /* 0x000000ffff048224 */ /* 0x008fc600078e0019 */
[----:B------:R-:W3:Y:S01]  /*12610*/  LDL.LU R25, [R1+0x10] ;  /* 0x0000100001197983 */ /* 0x000ee20000300800 */
[----:B--2---:R-:W-:-:S06]  /*12620*/  PRMT R29, RZ, 0x7610, R29 ;  /* 0x00007610ff1d7816 */ /* 0x004fcc000000001d */
[----:B----4-:R-:W2:Y:S04]  /*12630*/  @!P0 LDG.E.U16 R29, [R4.64] ;  /* 0x00000006041d8981 */ /* 0x010ea8000c1e1500 */
[----:B--2---:R0:W-:Y:S04]  /*12640*/  STL [R1+0x2c], R29 ;  /* 0x00002c1d01007387 */ /* 0x0041e80000100800 */
[----:B0-----:R-:W2:Y:S04]  /*12650*/  LDL.LU R29, [R1+0x1f60] ;  /* 0x001f6000011d7983 */ /* 0x001ea80000300800 */
[----:B------:R-:W4:Y:S04]  /*12660*/  LDL R4, [R1+0x8b4] ;  /* 0x0008b40001047983 */ /* 0x000f280000100800 */
[----:B------:R-:W4:Y:S01]  /*12670*/  LDL R5, [R1+0xc90] ;  /* 0x000c900001057983 */ /* 0x000f220000100800 */
[----:B--2---:R-:W-:-:S02]  /*12680*/  PRMT R29, RZ, 0x7610, R29 ;  /* 0x00007610ff1d7816 */ /* 0x004fc4000000001d */
[----:B----4-:R-:W-:-:S04]  /*12690*/  @!P0 LOP3.LUT R5, R5, R4, RZ, 0x3c, !PT ;  /* 0x0000000405058212 */ /* 0x010fc800078e3cff */
[----:B------:R-:W-:-:S04]  /*126a0*/  @!P0 LOP3.LUT R4, R5, R4, RZ, 0x3c, !PT ;  /* 0x0000000405048212 */ /* 0x000fc800078e3cff */
[----:B------:R-:W-:-:S05]  /*126b0*/  @!P0 LOP3.LUT R5, R5, R4, RZ, 0x3c, !PT ;  /* 0x0000000405058212 */ /* 0x000fca00078e3cff */
[----:B------:R-:W2:Y:S04]  /*126c0*/  @!P0 LDG.E.U16 R29, [R4.64] ;  /* 0x00000006041d8981 */ /* 0x000ea8000c1e1500 */
[----:B--2---:R0:W-:Y:S04]  /*126d0*/  STL [R1+0x34], R29 ;  /* 0x0000341d01007387 */ /* 0x0041e80000100800 */
[----:B0-----:R-:W2:Y:S04]  /*126e0*/  LDL.LU R29, [R1+0x1f5c] ;  /* 0x001f5c00011d7983 */ /* 0x001ea80000300800 */
[----:B------:R-:W4:Y:S04]  /*126f0*/  LDL R4, [R1+0xc7c] ;  /* 0x000c7c0001047983 */ /* 0x000f280000100800 */
[----:B------:R-:W4:Y:S01]  /*12700*/  LDL R5, [R1+0xc80] ;  /* 0x000c800001057983 */ /* 0x000f220000100800 */
[----:B------:R-:W-:-:S02]  /*12710*/  PRMT R23, RZ, 0x7610, R23 ;  /* 0x00007610ff177816 */ /* 0x000fc40000000017 */
[----:B----4-:R-:W-:-:S04]  /*12720*/  @!P0 LOP3.LUT R5, R5, R4, RZ, 0x3c, !PT ;  /* 0x0000000405058212 */ /* 0x010fc800078e3cff */
[----:B------:R-:W-:-:S04]  /*12730*/  @!P0 LOP3.LUT R4, R5, R4, RZ, 0x3c, !PT ;  /* 0x0000000405048212 */ /* 0x000fc800078e3cff */
[----:B------:R-:W-:-:S05]  /*12740*/  @!P0 LOP3.LUT R5, R5, R4, RZ, 0x3c, !PT ;  /* 0x0000000405058212 */ /* 0x000fca00078e3cff */
[----:B------:R0:W4:Y:S04]  /*12750*/  @!P0 LDG.E.U16 R23, [R4.64] ;  /* 0x0000000604178981 */ /* 0x000128000c1e1500 */
[----:B0-----:R-:W3:Y:S04]  /*12760*/  LDL R4, [R1+0xc5c] ;  /* 0x000c5c0001047983 */ /* 0x001ee80000100800 */
[----:B------:R-:W3:Y:S01]  /*12770*/  LDL R5, [R1+0xc60] ;  /* 0x000c600001057983 */ /* 0x000ee20000100800 */
[----:B--2---:R-:W-:Y:S02]  /*12780*/  PRMT R29, RZ, 0x7610, R29 ;  /* 0x00007610ff1d7816 */ /* 0x004fe4000000001d */
[----:B---3--:R-:W-:-:S04]  /*12790*/  @!P0 LOP3.LUT R5, R5, R4, RZ, 0x3c, !PT ;  /* 0x0000000405058212 */ /* 0x008fc800078e3cff */
[----:B------:R-:W-:-:S04]  /*127a0*/  @!P0 LOP3.LUT R4, R5, R4, RZ, 0x3c, !PT ;  /* 0x0000000405048212 */ /* 0x000fc800078e3cff */
[----:B------:R-:W-:-:S05]  /*127b0*/  @!P0 LOP3.LUT R5, R5, R4, RZ, 0x3c, !PT ;  /* 0x0000000405058212 */ /* 0x000fca00078e3cff */
[----:B------:R-:W2:Y:S04]  /*127c0*/  @!P0 LDG.E.U16 R29, [R4.64] ;  /* 0x00000006041d8981 */ /* 0x000ea8000c1e1500 */
[----:B----4-:R0:W-:Y:S04]  /*127d0*/  STL [R1+0x3c], R23 ;  /* 0x00003c1701007387 */ /* 0x0101e80000100800 */
[----:B0-----:R-:W3:Y:S04]  /*127e0*/  LDL R23, [R1+0xbe0] ;  /* 0x000be00001177983 */ /* 0x001ee80000100800 */
        /* <DEDUP_REMOVED lines=8> */
[----:B------:R0:W2:Y:S04]  /*12870*/  @!P0 LDG.E.U16 R29, [R4.64] ;  /* 0x00000006041d8981 */ /* 0x0000a8000c1e1500 */
[----:B0-----:R-:W4:Y:S04]  /*12880*/  LDL R4, [R1+0xc1c] ;  /* 0x000c1c0001047983 */ /* 0x001f280000100800 */
[----:B------:R-:W4:Y:S01]  /*12890*/  LDL R5, [R1+0xc20] ;  /* 0x000c200001057983 */ /* 0x000f220000100800 */
[----:B------:R-:W-:-:S03]  /*128a0*/  PRMT R18, RZ, 0x7610, R18 ;  /* 0x00007610ff127816 */ /* 0x000fc60000000012 */
[----:B--2---:R0:W-:Y:S01]  /*128b0*/  STL [R1+0x48], R29 ;  /* 0x0000481d01007387 */ /* 0x0041e20000100800 */
[----:B----4-:R-:W-:-:S04]  /*128c0*/  @!P0 LOP3.LUT R5, R5, R4, RZ, 0x3c, !PT ;  /* 0x0000000405058212 */ /* 0x010fc800078e3cff */
[----:B------:R-:W-:-:S04]  /*128d0*/  @!P0 LOP3.LUT R4, R5, R4, RZ, 0x3c, !PT ;  /* 0x0000000405048212 */ /* 0x000fc800078e3cff */
[----:B------:R-:W-:-:S05]  /*128e0*/  @!P0 LOP3.LUT R5, R5, R4, RZ, 0x3c, !PT ;  /* 0x0000000405058212 */ /* 0x000fca00078e3cff */
[----:B------:R1:W2:Y:S04]  /*128f0*/  @!P0 LDG.E.U16 R18, [R4.64] ;  /* 0x0000000604128981 */ /* 0x0002a8000c1e1500 */
[----:B-1----:R-:W4:Y:S04]  /*12900*/  LDL R4, [R1+0xbfc] ;  /* 0x000bfc0001047983 */ /* 0x002f280000100800 */
[----:B------:R-:W4:Y:S01]  /*12910*/  LDL R5, [R1+0xc00] ;  /* 0x000c000001057983 */ /* 0x000f220000100800 */
[----:B------:R-:W-:-:S03]  /*12920*/  PRMT R26, RZ, 0x7610, R26 ;  /* 0x00007610ff1a7816 */ /* 0x000fc6000000001a */
[----:B--2---:R1:W-:Y:S01]  /*12930*/  STL [R1+0x50], R18 ;  /* 0x0000501201007387 */ /* 0x0043e20000100800 */
[----:B----4-:R-:W-:-:S04]  /*12940*/  @!P0 LOP3.LUT R5, R5, R4, RZ, 0x3c, !PT ;  /* 0x0000000405058212 */ /* 0x010fc800078e3cff */
[----:B------:R-:W-:-:S04]  /*12950*/  @!P0 LOP3.LUT R4, R5, R4, RZ, 0x3c, !PT ;  /* 0x0000000405048212 */ /* 0x000fc800078e3cff */
[----:B------:R-:W-:-:S05]  /*12960*/  @!P0 LOP3.LUT R5, R5, R4, RZ, 0x3c, !PT ;  /* 0x0000000405058212 */ /* 0x000fca00078e3cff */
[----:B------:R2:W4:Y:S04]  /*12970*/  @!P0 LDG.E.U16 R26, [R4.64] ;  /* 0x00000006041a8981 */ /* 0x000528000c1e1500 */
[----:B--2---:R-:W2:Y:S04]  /*12980*/  LDL.LU R4, [R1+0x28] ;  /* 0x0000280001047983 */ /* 0x004ea80000300800 */
[----:B------:R-:W3:Y:S01]  /*12990*/  LDL R5, [R1+0xbdc] ;  /* 0x000bdc0001057983 */ /* 0x000ee20000100800 */
[----:B0-----:R-:W-:-:S05]  /*129a0*/  LOP3.LUT R29, R12, 0x7f, RZ, 0xc0, !PT ;  /* 0x0000007f0c1d7812 */ /* 0x001fca00078ec0ff */
[----:B-1----:R-:W-:Y:S01]  /*129b0*/  IMAD.SHL.U32 R18, R29, 0x2, RZ ;  /* 0x000000021d127824 */ /* 0x002fe200078e00ff */
[----:B------:R-:W-:-:S04]  /*129c0*/  PRMT R22, RZ, 0x7610, R22 ;  /* 0x00007610ff167816 */ /* 0x000fc80000000016 */
[----:B--2---:R3:W-:Y:S02]  /*129d0*/  STS.U16 [R18+0x8000], R4 ;  /* 0x0080000412007388 */ /* 0x0047e40000000400 */
[----:B---3--:R-:W-:-:S05]  /*129e0*/  @!P0 IMAD.MOV.U32 R4, RZ, RZ, R23 ;  /* 0x000000ffff048224 */ /* 0x008fca00078e0017 */
[----:B------:R0:W2:Y:S04]  /*129f0*/  @!P0 LDG.E.U16 R22, [R4.64] ;  /* 0x0000000604168981 */ /* 0x0000a8000c1e1500 */
[----:B----4-:R1:W-:Y:S04]  /*12a00*/  STL [R1+0x68], R26 ;  /* 0x0000681a01007387 */ /* 0x0103e80000100800 */
[----:B------:R-:W3:Y:S04]  /*12a10*/  LDL R23, [R1+0xb5c] ;  /* 0x000b5c0001177983 */ /* 0x000ee80000100800 */
[----:B0-----:R-:W4:Y:S04]  /*12a20*/  LDL R4, [R1+0xbbc] ;  /* 0x000bbc0001047983 */ /* 0x001f280000100800 */
[----:B------:R-:W4:Y:S04]  /*12a30*/  LDL R5, [R1+0xbc0] ;  /* 0x000bc00001057983 */ /* 0x000f280000100800 */
[----:B-1----:R-:W3:Y:S04]  /*12a40*/  LDL R26, [R1+0xb80] ;  /* 0x000b8000011a7983 */ /* 0x002ee80000100800 */
[----:B------:R-:W-:Y:S04]  /*12a50*/  STS.U16 [R18+0x8800], R25 ;  /* 0x0088001912007388 */ /* 0x000fe80000000400 */
[----:B--2---:R0:W-:Y:S04]  /*12a60*/  STL [R1+0x64], R22 ;  /* 0x0000641601007387 */ /* 0x0041e80000100800 */
[----:B0-----:R-:W2:Y:S04]  /*12a70*/  LDL R22, [R1+0xb60] ;  /* 0x000b600001167983 */ /* 0x001ea80000100800 */
[----:B------:R-:W2:Y:S01]  /*12a80*/  LDL.LU R25, [R1+0x1f54] ;  /* 0x001f540001197983 */ /* 0x000ea20000300800 */
[----:B----4-:R-:W-:-:S04]  /*12a90*/  @!P0 LOP3.LUT R5, R5, R4, RZ, 0x3c, !PT ;  /* 0x0000000405058212 */ /* 0x010fc800078e3cff */
[----:B------:R-:W-:-:S04]  /*12aa0*/  @!P0 LOP3.LUT R4, R5, R4, RZ, 0x3c, !PT ;  /* 0x0000000405048212 */ /* 0x000fc800078e3cff */
[----:B------:R-:W-:Y:S02]  /*12ab0*/  @!P0 LOP3.LUT R5, R5, R4, RZ, 0x3c, !PT ;  /* 0x0000000405058212 */ /* 0x000fe400078e3cff */
[----:B--2---:R-:W-:-:S06]  /*12ac0*/  PRMT R25, RZ, 0x7610, R25 ;  /* 0x00007610ff197816 */ /* 0x004fcc0000000019 */
        /* <DEDUP_REMOVED lines=9> */
[----:B------:R-:W4:Y:S01]  /*12b60*/  @!P0 LDG.E.U16 R20, [R4.64] ;  /* 0x0000000604148981 */ /* 0x000f22000c1e1500 */
[----:B------:R-:W-:-:S03]  /*12b70*/  PRMT R3, RZ, 0x7610, R3 ;  /* 0x00007610ff037816 */ /* 0x000fc60000000003 */
[----:B----4-:R0:W-:Y:S04]  /*12b80*/  STL [R1+0x5c], R20 ;  /* 0x00005c1401007387 */ /* 0x0101e80000100800 */
[----:B0-----:R-:W4:Y:S04]  /*12b90*/  LDL.LU R20, [R1+0x1f4c] ;  /* 0x001f4c0001147983 */ /* 0x001f280000300800 */
[----:B------:R-:W2:Y:S01]  /*12ba0*/  LDL R5, [R1+0xb7c] ;  /* 0x000b7c0001057983 */ /* 0x000ea20000100800 */
[----:B---3--:R-:W-:Y:S01]  /*12bb0*/  @!P0 IMAD.MOV.U32 R4, RZ, RZ, R26 ;  /* 0x000000ffff048224 */ /* 0x008fe200078e001a */
[----:B------:R-:W-:-:S02]  /*12bc0*/  PRMT R19, RZ, 0x7610, R19 ;  /* 0x00007610ff137816 */ /* 0x000fc40000000013 */
[----:B------:R-:W3:Y:S04]  /*12bd0*/  LDL.LU R26, [R1+0x24] ;  /* 0x00002400011a7983 */ /* 0x000ee80000300800 */
[----:B--2---:R0:W2:Y:S02]  /*12be0*/  @!P0 LDG.E.U16 R3, [R4.64] ;  /* 0x0000000604038981 */ /* 0x0040a4000c1e1500 */
[----:B0-----:R-:W-:Y:S02]  /*12bf0*/  @!P0 IMAD.MOV.U32 R4, RZ, RZ, R22 ;  /* 0x000000ffff048224 */ /* 0x001fe400078e0016 */
[----:B------:R-:W-:-:S05]  /*12c00*/  @!P0 IMAD.MOV.U32 R5, RZ, RZ, R23 ;  /* 0x000000ffff058224 */ /* 0x000fca00078e0017 */
[----:B------:R-:W3:Y:S04]  /*12c10*/  @!P0 LDG.E.U16 R19, [R4.64] ;  /* 0x0000000604138981 */ /* 0x000ee8000c1e1500 */
[----:B--2---:R0:W-:Y:S04]  /*12c20*/  STL [R1+0x58], R3 ;  /* 0x0000580301007387 */ /* 0x0041e80000100800 */
[----:B0-----:R-:W2:Y:S04]  /*12c30*/  LDL.LU R3, [R1+0xc] ;  /* 0x00000c0001037983 */ /* 0x001ea80000300800 */
[----:B------:R-:W2:Y:S04]  /*12c40*/  LDL R23, [R1+0xadc] ;  /* 0x000adc0001177983 */ /* 0x000ea80000100800 */
[----:B------:R-:W2:Y:S04]  /*12c50*/  LDL R22, [R1+0xae0] ;  /* 0x000ae00001167983 */ /* 0x000ea80000100800 */
[----:B---3--:R0:W-:Y:S04]  /*12c60*/  STL [R1+0xb4], R19 ;  /* 0x0000b41301007387 */ /* 0x0081e80000100800 */
[----:B0-----:R-:W3:Y:S04]  /*12c70*/  LDL.LU R19, [R1+0x1f48] ;  /* 0x001f480001137983 */ /* 0x001ee80000300800 */
[----:B------:R-:W2:Y:S04]  /*12c80*/  LDL R4, [R1+0xb3c] ;  /* 0x000b3c0001047983 */ /* 0x000ea80000100800 */
[----:B------:R-:W2:Y:S01]  /*12c90*/  LDL R5, [R1+0xb40] ;  /* 0x000b400001057983 */ /* 0x000ea20000100800 */
[----:B---3--:R-:W-:-:S02]  /*12ca0*/  PRMT R19, RZ, 0x7610, R19 ;  /* 0x00007610ff137816 */ /* 0x008fc40000000013 */
[----:B--2---:R-:W-:-:S04]  /*12cb0*/  @!P0 LOP3.LUT R5, R5, R4, RZ, 0x3c, !PT ;  /* 0x0000000405058212 */ /* 0x004fc800078e3cff */
[----:B------:R-:W-:-:S04]  /*12cc0*/  @!P0 LOP3.LUT R4, R5, R4, RZ, 0x3c, !PT ;  /* 0x0000000405048212 */ /* 0x000fc800078e3cff */
[----:B------:R-:W-:-:S05]  /*12cd0*/  @!P0 LOP3.LUT R5, R5, R4, RZ, 0x3c, !PT ;  /* 0x0000000405058212 */ /* 0x000fca00078e3cff */
[----:B------:R-:W2:Y:S04]  /*12ce0*/  @!P0 LDG.E.U16 R19, [R4.64] ;  /* 0x0000000604138981 */ /* 0x000ea8000c1e1500 */
[----:B--2---:R0:W-:Y:S04]  /*12cf0*/  STL [R1+0xb0], R19 ;  /* 0x0000b01301007387 */ /* 0x0041e80000100800 */
[----:B0-----:R-:W2:Y:S04]  /*12d00*/  LDL.LU R19, [R1+0x1f44] ;  /* 0x001f440001137983 */ /* 0x001ea80000300800 */
[----:B------:R-:W3:Y:S04]  /*12d10*/  LDL R4, [R1+0xb1c] ;  /* 0x000b1c0001047983 */ /* 0x000ee80000100800 */
[----:B------:R-:W3:Y:S01]  /*12d20*/  LDL R5, [R1+0xb20] ;  /* 0x000b200001057983 */ /* 0x000ee20000100800 */
[----:B--2---:R-:W-:-:S02]  /*12d30*/  PRMT R19, RZ, 0x7610, R19 ;  /* 0x00007610ff137816 */ /* 0x004fc40000000013 */
[----:B---3--:R-:W-:-:S04]  /*12d40*/  @!P0 LOP3.LUT R5, R5, R4, RZ, 0x3c, !PT ;  /* 0x0000000405058212 */ /* 0x008fc800078e3cff */
        /* <DEDUP_REMOVED lines=11> */
[----:B------:R-:W2:Y:S01]  /*12e00*/  @!P0 LDG.E.U16 R19, [R4.64] ;  /* 0x0000000604138981 */ /* 0x000ea2000c1e1500 */
[----:B------:R-:W-:-:S05]  /*12e10*/  LOP3.LUT R12, R12, 0x7f, RZ, 0xc0, !PT ;  /* 0x0000007f0c0c7812 */ /* 0x000fca00078ec0ff */
[----:B------:R-:W-:Y:S01]  /*12e20*/  IMAD.SHL.U32 R12, R12, 0x2, RZ ;  /* 0x000000020c0c7824 */ /* 0x000fe200078e00ff */
[----:B--2---:R0:W-:Y:S04]  /*12e30*/  STL [R1+0xa8], R19 ;  /* 0x0000a81301007387 */ /* 0x0041e80000100800 */
[----:B0-----:R-:W2:Y:S04]  /*12e40*/  LDL.LU R19, [R1+0x1f3c] ;  /* 0x001f3c0001137983 */ /* 0x001ea80000300800 */
[----:B------:R-:W3:Y:S01]  /*12e50*/  LDL.LU R5, [R1+0x54] ;  /* 0x0000540001057983 */ /* 0x000ee20000300800 */
[----:B------:R-:W-:-:S03]  /*12e60*/  LOP3.LUT R12, R12, 0x10, RZ, 0x3c, !PT ;  /* 0x000000100c0c7812 */ /* 0x000fc600078e3cff */
[----:B------:R-:W-:Y:S04]  /*12e70*/  STS.U16 [R18+0x9000], R25 ;  /* 0x0090001912007388 */ /* 0x000fe80000000400 */
[----:B----4-:R-:W-:Y:S04]  /*12e80*/  STS.U16 [R18+0x9800], R20 ;  /* 0x0098001412007388 */ /* 0x010fe80000000400 */
[----:B------:R-:W-:Y:S01]  /*12e90*/  STS.U16 [R18+0xa000], R14 ;  /* 0x00a0000e12007388 */ /* 0x000fe20000000400 */
[----:B------:R-:W-:-:S03]  /*12ea0*/  PRMT R0, RZ, 0x7610, R0 ;  /* 0x00007610ff007816 */ /* 0x000fc60000000000 */
[----:B------:R-:W-:Y:S01]  /*12eb0*/  STS.U16 [R18+0xa800], R8 ;  /* 0x00a8000812007388 */ /* 0x000fe20000000400 */
[----:B------:R-:W-:-:S03]  /*12ec0*/  @!P0 IMAD.MOV.U32 R4, RZ, RZ, R22 ;  /* 0x000000ffff048224 */ /* 0x000fc600078e0016 */
[----:B------:R-:W-:Y:S04]  /*12ed0*/  STS.U16 [R18+0xb000], R7 ;  /* 0x00b0000712007388 */ /* 0x000fe80000000400 */
[----:B------:R-:W-:Y:S01]  /*12ee0*/  STS.U16 [R18+0xb800], R6 ;  /* 0x00b8000612007388 */ /* 0x000fe20000000400 */
[----:B------:R-:W-:-:S03]  /*12ef0*/  PRMT R2, RZ, 0x7610, R2 ;  /* 0x00007610ff027816 */ /* 0x000fc60000000002 */
[----:B------:R-:W4:Y:S04]  /*12f00*/  LDL R22, [R1+0xa80] ;  /* 0x000a800001167983 */ /* 0x000f280000100800 */
[----:B---3--:R0:W-:Y:S02]  /*12f10*/  STS.U16 [R12+0x8100], R5 ;  /* 0x008100050c007388 */ /* 0x0081e40000000400 */
[----:B0-----:R-:W-:Y:S02]  /*12f20*/  @!P0 IMAD.MOV.U32 R5, RZ, RZ, R23 ;  /* 0x000000ffff058224 */ /* 0x001fe400078e0017 */
[----:B------:R-:W3:Y:S04]  /*12f30*/  LDL R23, [R1+0xa7c] ;  /* 0x000a7c0001177983 */ /* 0x000ee80000100800 */
[----:B------:R0:W2:Y:S04]  /*12f40*/  @!P0 LDG.E.U16 R0, [R4.64] ;  /* 0x0000000604008981 */ /* 0x0000a8000c1e1500 */
[----:B0-----:R-:W3:Y:S04]  /*12f50*/  LDL R4, [R1+0xabc] ;  /* 0x000abc0001047983 */ /* 0x001ee80000100800 */
[----:B------:R-:W3:Y:S04]  /*12f60*/  LDL R5, [R1+0xac0] ;  /* 0x000ac00001057983 */ /* 0x000ee80000100800 */
[----:B------:R0:W-:Y:S04]  /*12f70*/  STS.U16 [R12+0x8900], R26 ;  /* 0x0089001a0c007388 */ /* 0x0001e80000000400 */
[----:B--2---:R-:W-:Y:S01]  /*12f80*/  STL [R1+0x1e54], R0 ;  /* 0x001e540001007387 */ /* 0x004fe20000100800 */
[----:B---3--:R-:W-:-:S04]  /*12f90*/  @!P0 LOP3.LUT R5, R5, R4, RZ, 0x3c, !PT ;  /* 0x0000000405058212 */ /* 0x008fc800078e3cff */
[C---:B------:R-:W-:Y:S01]  /*12fa0*/  @!P0 LOP3.LUT R4, R5.reuse, R4, RZ, 0x3c, !PT ;  /* 0x0000000405048212 */ /* 0x040fe200078e3cff */
[----:B------:R-:W-:Y:S03]  /*12fb0*/  STL [R1+0x1e58], R0 ;  /* 0x001e580001007387 */ /* 0x000fe60000100800 */
[----:B------:R-:W-:Y:S01]  /*12fc0*/  @!P0 LOP3.LUT R5, R5, R4, RZ, 0x3c, !PT ;  /* 0x0000000405058212 */ /* 0x000fe200078e3cff */
[----:B------:R-:W-:Y:S04]  /*12fd0*/  STL [R1+0x1ec0], R0 ;  /* 0x001ec00001007387 */ /* 0x000fe80000100800 */
[----:B0-----:R-:W2:Y:S04]  /*12fe0*/  LDL.LU R26, [R1+0x1f38] ;  /* 0x001f3800011a7983 */ /* 0x001ea80000300800 */
[----:B------:R0:W3:Y:S04]  /*12ff0*/  @!P0 LDG.E.U16 R2, [R4.64] ;  /* 0x0000000604028981 */ /* 0x0000e8000c1e1500 */
[----:B0-----:R-:W2:Y:S04]  /*13000*/  LDL R4, [R1+0xa9c] ;  /* 0x000a9c0001047983 */ /* 0x001ea80000100800 */
[----:B------:R-:W2:Y:S01]  /*13010*/  LDL R5, [R1+0xaa0] ;  /* 0x000aa00001057983 */ /* 0x000ea20000100800 */
[----:B------:R-:W-:-:S02]  /*13020*/  PRMT R25, RZ, 0x7610, R25 ;  /* 0x00007610ff197816 */ /* 0x000fc40000000019 */
[----:B------:R-:W-:Y:S01]  /*13030*/  PRMT R20, RZ, 0x7610, R20 ;  /* 0x00007610ff147816 */ /* 0x000fe20000000014 */
[----:B------:R0:W-:Y:S04]  /*13040*/  STS.U16 [R12+0x9100], R3 ;  /* 0x009100030c007388 */ /* 0x0001e80000000400 */
[----:B0-----:R-:W3:Y:S01]  /*13050*/  LDL R3, [R1+0xa5c] ;  /* 0x000a5c0001037983 */ /* 0x001ee20000100800 */
[----:B--2---:R-:W-:-:S04]  /*13060*/  @!P0 LOP3.LUT R5, R5, R4, RZ, 0x3c, !PT ;  /* 0x0000000405058212 */ /* 0x004fc800078e3cff */
[----:B------:R-:W-:-:S04]  /*13070*/  @!P0 LOP3.LUT R4, R5, R4, RZ, 0x3c, !PT ;  /* 0x0000000405048212 */ /* 0x000fc800078e3cff */
[----:B------:R-:W-:-:S05]  /*13080*/  @!P0 LOP3.LUT R5, R5, R4, RZ, 0x3c, !PT ;  /* 0x0000000405058212 */ /* 0x000fca00078e3cff */
[----:B------:R4:W2:Y:S04]  /*13090*/  @!P0 LDG.E.U16 R25, [R4.64] ;  /* 0x0000000604198981 */ /* 0x0008a8000c1e1500 */
[----:B---3--:R0:W-:Y:S01]  /*130a0*/  STL [R1+0x10], R2 ;  /* 0x0000100201007387 */ /* 0x0081e20000100800 */
[----:B----4-:R-:W-:Y:S02]  /*130b0*/  @!P0 IMAD.MOV.U32 R4, RZ, RZ, R22 ;  /* 0x000000ffff048224 */ /* 0x010fe400078e0016 */
[----:B------:R-:W-:Y:S01]  /*130c0*/  @!P0 IMAD.MOV.U32 R5, RZ, RZ, R23 ;  /* 0x000000ffff058224 */ /* 0x000fe200078e0017 */
[----:B0-----:R-:W3:Y:S04]  /*130d0*/  LDL R2, [R1+0xa60] ;  /* 0x000a600001027983 */ /* 0x001ee80000100800 */
[----:B------:R0:W4:Y:S01]  /*130e0*/  @!P0 LDG.E.U16 R20, [R4.64] ;  /* 0x0000000604148981 */ /* 0x000122000c1e1500 */
[----:B------:R-:W-:Y:S01]  /*130f0*/  PRMT R14, RZ, 0x7610, R14 ;  /* 0x00007610ff0e7816 */ /* 0x000fe2000000000e */
[----:B0-----:R-:W-:-:S02]  /*13100*/  @!P0 IMAD.MOV.U32 R5, RZ, RZ, R3 ;  /* 0x000000ffff058224 */ /* 0x001fc400078e0003 */
[----:B--2---:R-:W-:Y:S04]  /*13110*/  STL [R1+0x1e5c], R25 ;  /* 0x001e5c1901007387 */ /* 0x004fe80000100800 */
[----:B------:R-:W-:Y:S04]  /*13120*/  STL [R1+0x1e60], R25 ;  /* 0x001e601901007387 */ /* 0x000fe80000100800 */
[----:B------:R-:W-:Y:S01]  /*13130*/  STL [R1+0x1ec4], R25 ;  /* 0x001ec41901007387 */ /* 0x000fe20000100800 */
[----:B---3--:R-:W-:-:S03]  /*13140*/  @!P0 IMAD.MOV.U32 R4, RZ, RZ, R2 ;  /* 0x000000ffff048224 */ /* 0x008fc600078e0002 */
[----:B----4-:R-:W-:Y:S04]  /*13150*/  STL [R1+0x1e64], R20 ;  /* 0x001e641401007387 */ /* 0x010fe80000100800 */
[----:B------:R-:W-:Y:S04]  /*13160*/  STL [R1+0x1e68], R20 ;  /* 0x001e681401007387 */ /* 0x000fe80000100800 */
[----:B------:R-:W-:Y:S04]  /*13170*/  STL [R1+0x1ebc], R20 ;  /* 0x001ebc1401007387 */ /* 0x000fe80000100800 */
[----:B------:R-:W-:Y:S04]  /*13180*/  STL [R1+0x1f04], R20 ;  /* 0x001f041401007387 */ /* 0x000fe80000100800 */
[----:B------:R-:W-:Y:S04]  /*13190*/  STL [R1+0x1f08], R20 ;  /* 0x001f081401007387 */ /* 0x000fe80000100800 */
[----:B------:R-:W2:Y:S04]  /*131a0*/  LDL R3, [R1+0x9fc] ;  /* 0x0009fc0001037983 */ /* 0x000ea80000100800 */
[----:B------:R-:W3:Y:S04]  /*131b0*/  LDL R2, [R1+0xa00] ;  /* 0x000a000001027983 */ /* 0x000ee80000100800 */
[----:B------:R-:W4:Y:S04]  /*131c0*/  LDL.LU R23, [R1+0x7c] ;  /* 0x00007c0001177983 */ /* 0x000f280000300800 */
[----:B------:R-:W2:Y:S04]  /*131d0*/  LDL.LU R22, [R1+0x40] ;  /* 0x0000400001167983 */ /* 0x000ea80000300800 */
[----:B------:R0:W2:Y:S04]  /*131e0*/  @!P0 LDG.E.U16 R14, [R4.64] ;  /* 0x00000006040e8981 */ /* 0x0000a8000c1e1500 */
[----:B0-----:R-:W2:Y:S04]  /*131f0*/  LDL R4, [R1+0xa3c] ;  /* 0x000a3c0001047983 */ /* 0x001ea80000100800 */
[----:B------:R-:W2:Y:S01]  /*13200*/  LDL R5, [R1+0xa40] ;  /* 0x000a400001057983 */ /* 0x000ea20000100800 */
[----:B------:R-:W-:-:S03]  /*13210*/  PRMT R8, RZ, 0x7610, R8 ;  /* 0x00007610ff087816 */ /* 0x000fc60000000008 */
[----:B------:R-:W-:Y:S04]  /*13220*/  STS.U16 [R12+0x9900], R26 ;  /* 0x0099001a0c007388 */ /* 0x000fe80000000400 */
[----:B------:R-:W-:Y:S04]  /*13230*/  STS.U16 [R12+0xa100], R19 ;  /* 0x00a100130c007388 */ /* 0x000fe80000000400 */
[----:B------:R-:W-:Y:S01]  /*13240*/  STS.U16 [R12+0xa900], R13 ;  /* 0x00a9000d0c007388 */ /* 0x000fe20000000400 */
[----:B--2---:R-:W-:-:S04]  /*13250*/  @!P0 LOP3.LUT R5, R5, R4, RZ, 0x3c, !PT ;  /* 0x0000000405058212 */ /* 0x004fc800078e3cff */
[----:B------:R-:W-:-:S04]  /*13260*/  @!P0 LOP3.LUT R4, R5, R4, RZ, 0x3c, !PT ;  /* 0x0000000405048212 */ /* 0x000fc800078e3cff */
[----:B------:R-:W-:-:S05]  /*13270*/  @!P0 LOP3.LUT R5, R5, R4, RZ, 0x3c, !PT ;  /* 0x0000000405058212 */ /* 0x000fca00078e3cff */
[----:B------:R0:W2:Y:S04]  /*13280*/  @!P0 LDG.E.U16 R8, [R4.64] ;  /* 0x0000000604088981 */ /* 0x0000a8000c1e1500 */
[----:B0-----:R-:W0:Y:S04]  /*13290*/  S2R R5, SR_TID.X ;  /* 0x0000000000057919 */ /* 0x001e280000002100 */
[----:B------:R-:W-:Y:S04]  /*132a0*/  STL [R1+0x1e6c], R14 ;  /* 0x001e6c0e01007387 */ /* 0x000fe80000100800 */
[----:B------:R-:W-:Y:S04]  /*132b0*/  STL [R1+0x1e70], R14 ;  /* 0x001e700e01007387 */ /* 0x000fe80000100800 */
[----:B------:R-:W-:Y:S04]  /*132c0*/  STL [R1+0x1e94], R14 ;  /* 0x001e940e01007387 */ /* 0x000fe80000100800 */
[----:B------:R-:W-:Y:S04]  /*132d0*/  STL [R1+0x1e98], R14 ;  /* 0x001e980e01007387 */ /* 0x000fe80000100800 */
[----:B------:R-:W-:Y:S01]  /*132e0*/  STL [R1+0x1e9c], R14 ;  /* 0x001e9c0e01007387 */ /* 0x000fe20000100800 */
[----:B0-----:R-:W-:-:S03]  /*132f0*/  LOP3.LUT R5, R5, 0x7f, RZ, 0xc0, !PT ;  /* 0x0000007f05057812 */ /* 0x001fc600078ec0ff */
[----:B------:R0:W-:Y:S02]  /*13300*/  STL [R1+0x1ea8], R14 ;  /* 0x001ea80e01007387 */ /* 0x0001e40000100800 */
[----:B------:R-:W-:Y:S02]  /*13310*/  IMAD.SHL.U32 R5, R5, 0x2, RZ ;  /* 0x0000000205057824 */ /* 0x000fe400078e00ff */
[----:B0-----:R-:W2:Y:S04]  /*13320*/  LDL R14, [R1+0xa20] ;  /* 0x000a2000010e7983 */ /* 0x001ea80000100800 */
[----:B------:R-:W2:Y:S01]  /*13330*/  LDL.LU R12, [R1+0x1f34] ;  /* 0x001f3400010c7983 */ /* 0x000ea20000300800 */
[----:B------:R-:W-:-:S03]  /*13340*/  LOP3.LUT R4, R5, 0x10, RZ, 0x3c, !PT ;  /* 0x0000001005047812 */ /* 0x000fc600078e3cff */
[----:B------:R-:W3:Y:S01]  /*13350*/  LDL R5, [R1+0xa1c] ;  /* 0x000a1c0001057983 */ /* 0x000ee20000100800 */
[----:B------:R-:W-:Y:S02]  /*13360*/  PRMT R7, RZ, 0x7610, R7 ;  /* 0x00007610ff077816 */ /* 0x000fe40000000007 */
[----:B------:R-:W-:Y:S01]  /*13370*/  PRMT R6, RZ, 0x7610, R6 ;  /* 0x00007610ff067816 */ /* 0x000fe20000000006 */
[----:B--2---:R0:W-:Y:S02]  /*13380*/  STS.U16 [R4+0xb100], R12 ;  /* 0x00b1000c04007388 */ /* 0x0041e40000000400 */
[----:B0-----:R-:W-:-:S05]  /*13390*/  @!P0 IMAD.MOV.U32 R4, RZ, RZ, R14 ;  /* 0x000000ffff048224 */ /* 0x001fca00078e000e */
[----:B---3--:R0:W2:Y:S04]  /*133a0*/  @!P0 LDG.E.U16 R7, [R4.64] ;  /* 0x0000000604078981 */ /* 0x0080a8000c1e1500 */
[----:B0-----:R-:W0:Y:S01]  /*133b0*/  S2R R5, SR_TID.X ;  /* 0x0000000000057919 */ /* 0x001e220000002100 */
[----:B------:R-:W-:Y:S01]  /*133c0*/  @!P0 IMAD.MOV.U32 R4, RZ, RZ, R2 ;  /* 0x000000ffff048224 */ /* 0x000fe200078e0002 */
[----:B0-----:R-:W-:-:S05]  /*133d0*/  LOP3.LUT R5, R5, 0x7f, RZ, 0xc0, !PT ;  /* 0x0000007f05057812 */ /* 0x001fca00078ec0ff */
[----:B------:R-:W-:-:S05]  /*133e0*/  IMAD.SHL.U32 R5, R5, 0x2, RZ ;  /* 0x0000000205057824 */ /* 0x000fca00078e00ff */
[----:B------:R-:W-:-:S05]  /*133f0*/  LOP3.LUT R5, R5, 0x10, RZ, 0x3c, !PT ;  /* 0x0000001005057812 */ /* 0x000fca00078e3cff */
[----:B------:R0:W-:Y:S02]  /*13400*/  STS.U16 [R5+0xb900], R10 ;  /* 0x00b9000a05007388 */ /* 0x0001e40000000400 */
[----:B0-----:R-:W-:-:S05]  /*13410*/  @!P0 IMAD.MOV.U32 R5, RZ, RZ, R3 ;  /* 0x000000ffff058224 */ /* 0x001fca00078e0003 */
[----:B------:R0:W3:Y:S01]  /*13420*/  @!P0 LDG.E.U16 R6, [R4.64] ;  /* 0x0000000604068981 */ /* 0x0000e2000c1e1500 */
[----:B------:R-:W-:-:S03]  /*13430*/  IMAD.SHL.U32 R29, R29, 0x2, RZ ;  /* 0x000000021d1d7824 */ /* 0x000fc600078e00ff */
[----:B------:R-:W-:Y:S04]  /*13440*/  STL [R1+0x1e74], R8 ;  /* 0x001e740801007387 */ /* 0x000fe80000100800 */
[----:B------:R-:W-:Y:S04]  /*13450*/  STL [R1+0x1e78], R8 ;  /* 0x001e780801007387 */ /* 0x000fe80000100800 */
[----:B------:R-:W3:Y:S01]  /*13460*/  LDL R14, [R1+0x9c0] ;  /* 0x0009c000010e7983 */ /* 0x000ee20000100800 */
[----:B------:R-:W-:-:S05]  /*13470*/  LOP3.LUT R29, R29, 0x20, RZ, 0x3c, !PT ;  /* 0x000000201d1d7812 */ /* 0x000fca00078e3cff */
[----:B----4-:R1:W-:Y:S04]  /*13480*/  STS.U16 [R29+0x8200], R23 ;  /* 0x008200171d007388 */ /* 0x0103e80000000400 */
[----:B--2---:R-:W-:Y:S04]  /*13490*/  STL [R1+0x1e7c], R7 ;  /* 0x001e7c0701007387 */ /* 0x004fe80000100800 */
[----:B------:R-:W-:Y:S04]  /*134a0*/  STL [R1+0x1e80], R7 ;  /* 0x001e800701007387 */ /* 0x000fe80000100800 */
[----:B0-----:R-:W2:Y:S04]  /*134b0*/  LDL R4, [R1+0x9dc] ;  /* 0x0009dc0001047983 */ /* 0x001ea80000100800 */
[----:B------:R-:W2:Y:S04]  /*134c0*/  LDL R5, [R1+0x9e0] ;  /* 0x0009e00001057983 */ /* 0x000ea80000100800 */
[----:B------:R-:W4:Y:S04]  /*134d0*/  LDL R3, [R1+0x99c] ;  /* 0x00099c0001037983 */ /* 0x000f280000100800 */
[----:B------:R-:W4:Y:S04]  /*134e0*/  LDL R2, [R1+0x9a0] ;  /* 0x0009a00001027983 */ /* 0x000f280000100800 */
[----:B---3--:R-:W-:Y:S04]  /*134f0*/  STL [R1+0x1e84], R6 ;  /* 0x001e840601007387 */ /* 0x008fe80000100800 */
[----:B------:R-:W-:Y:S04]  /*13500*/  STL [R1+0x1ec8], R6 ;  /* 0x001ec80601007387 */ /* 0x000fe80000100800 */
[----:B------:R-:W-:Y:S04]  /*13510*/  STL [R1+0x1ecc], R6 ;  /* 0x001ecc0601007387 */ /* 0x000fe80000100800 */
[----:B-1----:R-:W3:Y:S01]  /*13520*/  LDL.LU R23, [R1+0x1f30] ;  /* 0x001f300001177983 */ /* 0x002ee20000300800 */
[----:B--2---:R-:W-:-:S04]  /*13530*/  @!P0 LOP3.LUT R5, R5, R4, RZ, 0x3c, !PT ;  /* 0x0000000405058212 */ /* 0x004fc800078e3cff */
[----:B------:R-:W-:-:S04]  /*13540*/  @!P0 LOP3.LUT R4, R5, R4, RZ, 0x3c, !PT ;  /* 0x0000000405048212 */ /* 0x000fc800078e3cff */
[----:B------:R-:W-:Y:S02]  /*13550*/  @!P0 LOP3.LUT R5, R5, R4, RZ, 0x3c, !PT ;  /* 0x0000000405058212 */ /* 0x000fe400078e3cff */
[----:B---3--:R-:W-:-:S06]  /*13560*/  PRMT R23, RZ, 0x7610, R23 ;  /* 0x00007610ff177816 */ /* 0x008fcc0000000017 */
[----:B------:R-:W2:Y:S04]  /*13570*/  @!P0 LDG.E.U16 R23, [R4.64] ;  /* 0x0000000604178981 */ /* 0x000ea8000c1e1500 */
[----:B--2---:R0:W-:Y:S04]  /*13580*/  STL [R1+0x24], R23 ;  /* 0x0000241701007387 */ /* 0x0041e80000100800 */
[----:B0-----:R-:W2:Y:S04]  /*13590*/  LDL.LU R23, [R1+0x1f2c] ;  /* 0x001f2c0001177983 */ /* 0x001ea80000300800 */
[----:B------:R-:W3:Y:S04]  /*135a0*/  LDL.LU R4, [R1+0x6c] ;  /* 0x00006c0001047983 */ /* 0x000ee80000300800 */
[----:B------:R-:W2:Y:S01]  /*135b0*/  LDL R5, [R1+0x9bc] ;  /* 0x0009bc0001057983 */ /* 0x000ea20000100800 */
[----:B------:R-:W-:-:S03]  /*135c0*/  PRMT R28, RZ, 0x7610, R28 ;  /* 0x00007610ff1c7816 */ /* 0x000fc6000000001c */
[----:B---3--:R0:W-:Y:S02]  /*135d0*/  STS.U16 [R29+0x8a00], R4 ;  /* 0x008a00041d007388 */ /* 0x0081e40000000400 */
[----:B0-----:R-:W-:Y:S01]  /*135e0*/  @!P0 IMAD.MOV.U32 R4, RZ, RZ, R14 ;  /* 0x000000ffff048224 */ /* 0x001fe200078e000e */
[----:B------:R-:W-:Y:S01]  /*135f0*/  PRMT R26, RZ, 0x7610, R26 ;  /* 0x00007610ff1a7816 */ /* 0x000fe2000000001a */
[----:B------:R-:W3:Y:S04]  /*13600*/  LDL R14, [R1+0x980] ;  /* 0x00098000010e7983 */ /* 0x000ee80000100800 */
[----:B--2---:R4:W2:Y:S04]  /*13610*/  @!P0 LDG.E.U16 R28, [R4.64] ;  /* 0x00000006041c8981 */ /* 0x0048a8000c1e1500 */
[----:B------:R0:W-:Y:S01]  /*13620*/  STS.U16 [R29+0x9200], R22 ;  /* 0x009200161d007388 */ /* 0x0001e20000000400 */
[----:B----4-:R-:W-:-:S02]  /*13630*/  @!P0 IMAD.MOV.U32 R4, RZ, RZ, R2 ;  /* 0x000000ffff048224 */ /* 0x010fc400078e0002 */
[----:B------:R-:W-:-:S05]  /*13640*/  @!P0 IMAD.MOV.U32 R5, RZ, RZ, R3 ;  /* 0x000000ffff058224 */ /* 0x000fca00078e0003 */
[----:B------:R1:W4:Y:S04]  /*13650*/  @!P0 LDG.E.U16 R26, [R4.64] ;  /* 0x00000006041a8981 */ /* 0x000328000c1e1500 */
[----:B--2---:R2:W-:Y:S04]  /*13660*/  STL [R1+0xc], R28 ;  /* 0x00000c1c01007387 */ /* 0x0045e80000100800 */
[----:B0-----:R-:W3:Y:S04]  /*13670*/  LDL R22, [R1+0x960] ;  /* 0x0009600001167983 */ /* 0x001ee80000100800 */
[----:B------:R-:W3:Y:S04]  /*13680*/  LDL R3, [R1+0x93c] ;  /* 0x00093c0001037983 */ /* 0x000ee80000100800 */
[----:B--2---:R-:W2:Y:S04]  /*13690*/  LDL R28, [R1+0x95c] ;  /* 0x00095c00011c7983 */ /* 0x004ea80000100800 */
[----:B------:R-:W2:Y:S04]  /*136a0*/  LDL R2, [R1+0x940] ;  /* 0x0009400001027983 */ /* 0x000ea80000100800 */
[----:B-1----:R-:W2:Y:S04]  /*136b0*/  LDL.LU R4, [R1+0x8] ;  /* 0x0000080001047983 */ /* 0x002ea80000300800 */
[----:B------:R-:W3:Y:S01]  /*136c0*/  LDL R5, [R1+0x97c] ;  /* 0x00097c0001057983 */ /* 0x000ee20000100800 */
[----:B------:R-:W-:-:S02]  /*136d0*/  PRMT R19, RZ, 0x7610, R19 ;  /* 0x00007610ff137816 */ /* 0x000fc40000000013 */
[----:B------:R-:W-:Y:S01]  /*136e0*/  PRMT R13, RZ, 0x7610, R13 ;  /* 0x00007610ff0d7816 */ /* 0x000fe2000000000d */
[----:B--2---:R3:W-:Y:S02]  /*136f0*/  STS.U16 [R29+0x9a00], R4 ;  /* 0x009a00041d007388 */ /* 0x0047e40000000400 */
[----:B---3--:R-:W-:-:S05]  /*13700*/  @!P0 IMAD.MOV.U32 R4, RZ, RZ, R14 ;  /* 0x000000ffff048224 */ /* 0x008fca00078e000e */
[----:B------:R0:W2:Y:S02]  /*13710*/  @!P0 LDG.E.U16 R19, [R4.64] ;  /* 0x0000000604138981 */ /* 0x0000a4000c1e1500 */
[----:B0-----:R-:W-:Y:S02]  /*13720*/  @!P0 IMAD.MOV.U32 R4, RZ, RZ, R22 ;  /* 0x000000ffff048224 */ /* 0x001fe400078e0016 */
[----:B------:R-:W-:-:S05]  /*13730*/  @!P0 IMAD.MOV.U32 R5, RZ, RZ, R28 ;  /* 0x000000ffff058224 */ /* 0x000fca00078e001c */
[----:B------:R0:W3:Y:S04]  /*13740*/  @!P0 LDG.E.U16 R13, [R4.64] ;  /* 0x00000006040d8981 */ /* 0x0000e8000c1e1500 */
[----:B----4-:R-:W-:Y:S01]  /*13750*/  STL [R1+0x1e2c], R26 ;  /* 0x001e2c1a01007387 */ /* 0x010fe20000100800 */
[----:B------:R-:W-:-:S03]  /*13760*/  PRMT R12, RZ, 0x7610, R12 ;  /* 0x00007610ff0c7816 */ /* 0x000fc6000000000c */
[----:B------:R-:W-:Y:S04]  /*13770*/  STL [R1+0x1e30], R26 ;  /* 0x001e301a01007387 */ /* 0x000fe80000100800 */
[----:B------:R-:W-:Y:S01]  /*13780*/  STL [R1+0x1e88], R26 ;  /* 0x001e881a01007387 */ /* 0x000fe20000100800 */
[----:B0-----:R-:W-:-:S03]  /*13790*/  @!P0 IMAD.MOV.U32 R4, RZ, RZ, R2 ;  /* 0x000000ffff048224 */ /* 0x001fc600078e0002 */
[----:B------:R-:W-:Y:S01]  /*137a0*/  STL [R1+0x1e8c], R26 ;  /* 0x001e8c1a01007387 */ /* 0x000fe20000100800 */
[----:B------:R-:W-:-:S03]  /*137b0*/  @!P0 IMAD.MOV.U32 R5, RZ, RZ, R3 ;  /* 0x000000ffff058224 */ /* 0x000fc600078e0003 */
[----:B------:R-:W-:Y:S04]  /*137c0*/  STL [R1+0x1e90], R26 ;  /* 0x001e901a01007387 */ /* 0x000fe80000100800 */
[----:B------:R-:W4:Y:S04]  /*137d0*/  LDL.LU R14, [R1+0x84] ;  /* 0x00008400010e7983 */ /* 0x000f280000300800 */
[----:B------:R0:W4:Y:S04]  /*137e0*/  @!P0 LDG.E.U16 R12, [R4.64] ;  /* 0x00000006040c8981 */ /* 0x000128000c1e1500 */
[----:B--2---:R-:W-:Y:S04]  /*137f0*/  STL [R1+0x1e28], R19 ;  /* 0x001e281301007387 */ /* 0x004fe80000100800 */
[----:B------:R-:W-:Y:S04]  /*13800*/  STL [R1+0x1e34], R19 ;  /* 0x001e341301007387 */ /* 0x000fe80000100800 */
[----:B------:R-:W-:Y:S04]  /*13810*/  STL [R1+0x1e38], R19 ;  /* 0x001e381301007387 */ /* 0x000fe80000100800 */
[----:B------:R-:W2:Y:S04]  /*13820*/  LDL.LU R22, [R1+0x78] ;  /* 0x0000780001167983 */ /* 0x000ea80000300800 */
[----:B---3--:R-:W-:Y:S04]  /*13830*/  STL [R1+0x1e24], R13 ;  /* 0x001e240d01007387 */ /* 0x008fe80000100800 */
[----:B0-----:R-:W3:Y:S04]  /*13840*/  LDL R4, [R1+0x91c] ;  /* 0x00091c0001047983 */ /* 0x001ee80000100800 */
[----:B------:R-:W3:Y:S01]  /*13850*/  LDL R5, [R1+0x920] ;  /* 0x0009200001057983 */ /* 0x000ee20000100800 */
[----:B------:R-:W-:-:S03]  /*13860*/  PRMT R10, RZ, 0x7610, R10 ;  /* 0x00007610ff0a7816 */ /* 0x000fc6000000000a */
[----:B------:R-:W2:Y:S04]  /*13870*/  LDL R28, [R1+0x8e0] ;  /* 0x0008e000011c7983 */ /* 0x000ea80000100800 */
[----:B------:R-:W2:Y:S04]  /*13880*/  LDL R3, [R1+0x6ac] ;  /* 0x0006ac0001037983 */ /* 0x000ea80000100800 */
[----:B------:R-:W2:Y:S04]  /*13890*/  LDL R2, [R1+0x8c0] ;  /* 0x0008c00001027983 */ /* 0x000ea80000100800 */
[----:B----4-:R-:W-:Y:S01]  /*138a0*/  STL [R1+0x1e20], R12 ;  /* 0x001e200c01007387 */ /* 0x010fe20000100800 */
[----:B---3--:R-:W-:-:S04]  /*138b0*/  @!P0 LOP3.LUT R5, R5, R4, RZ, 0x3c, !PT ;  /* 0x0000000405058212 */ /* 0x008fc800078e3cff */
[----:B------:R-:W-:-:S04]  /*138c0*/  @!P0 LOP3.LUT R4, R5, R4, RZ, 0x3c, !PT ;  /* 0x0000000405048212 */ /* 0x000fc800078e3cff */
[----:B------:R-:W-:-:S05]  /*138d0*/  @!P0 LOP3.LUT R5, R5, R4, RZ, 0x3c, !PT ;  /* 0x0000000405058212 */ /* 0x000fca00078e3cff */
[----:B------:R0:W3:Y:S04]  /*138e0*/  @!P0 LDG.E.U16 R10, [R4.64] ;  /* 0x00000006040a8981 */ /* 0x0000e8000c1e1500 */
[----:B0-----:R-:W4:Y:S04]  /*138f0*/  LDL R4, [R1+0x8fc] ;  /* 0x0008fc0001047983 */ /* 0x001f280000100800 */
[----:B------:R-:W4:Y:S04]  /*13900*/  LDL R5, [R1+0x900] ;  /* 0x0009000001057983 */ /* 0x000f280000100800 */
[----:B------:R-:W-:Y:S04]  /*13910*/  STS.U16 [R29+0xa200], R23 ;  /* 0x00a200171d007388 */ /* 0x000fe80000000400 */
[----:B------:R-:W-:Y:S04]  /*13920*/  STS.U16 [R29+0xaa00], R16 ;  /* 0x00aa00101d007388 */ /* 0x000fe80000000400 */
[----:B------:R-:W-:Y:S04]  /*13930*/  STS.U16 [R29+0xb200], R11 ;  /* 0x00b2000b1d007388 */ /* 0x000fe80000000400 */
[----:B------:R0:W-:Y:S02]  /*13940*/  STS.U16 [R29+0xba00], R9 ;  /* 0x00ba00091d007388 */ /* 0x0001e40000000400 */
[----:B0-----:R-:W-:-:S02]  /*13950*/  PRMT R9, RZ, 0x7610, R9 ;  /* 0x00007610ff097816 */ /* 0x001fc40000000009 */
[----:B---3--:R-:W-:Y:S04]  /*13960*/  STL [R1+0x1e1c], R10 ;  /* 0x001e1c0a01007387 */ /* 0x008fe80000100800 */
[----:B------:R-:W3:Y:S01]  /*13970*/  LDL.LU R29, [R1+0x1f28] ;  /* 0x001f2800011d7983 */ /* 0x000ee20000300800 */
[----:B----4-:R-:W-:-:S04]  /*13980*/  @!P0 LOP3.LUT R5, R5, R4, RZ, 0x3c, !PT ;  /* 0x0000000405058212 */ /* 0x010fc800078e3cff */
[----:B------:R-:W-:-:S04]  /*13990*/  @!P0 LOP3.LUT R4, R5, R4, RZ, 0x3c, !PT ;  /* 0x0000000405048212 */ /* 0x000fc800078e3cff */
[----:B------:R-:W-:-:S05]  /*139a0*/  @!P0 LOP3.LUT R5, R5, R4, RZ, 0x3c, !PT ;  /* 0x0000000405058212 */ /* 0x000fca00078e3cff */
[----:B------:R0:W4:Y:S04]  /*139b0*/  @!P0 LDG.E.U16 R9, [R4.64] ;  /* 0x0000000604098981 */ /* 0x000128000c1e1500 */
[----:B0-----:R-:W2:Y:S04]  /*139c0*/  LDL.LU R4, [R1+0x8c] ;  /* 0x00008c0001047983 */ /* 0x001ea80000300800 */
[----:B------:R-:W4:Y:S01]  /*139d0*/  LDL R5, [R1+0x8dc] ;  /* 0x0008dc0001057983 */ /* 0x000f220000100800 */
[----:B------:R-:W-:Y:S02]  /*139e0*/  LOP3.LUT R18, R18, 0x30, RZ, 0x3c, !PT ;  /* 0x0000003012127812 */ /* 0x000fe400078e3cff */
[----:B------:R-:W-:-:S02]  /*139f0*/  PRMT R11, RZ, 0x7610, R11 ;  /* 0x00007610ff0b7816 */ /* 0x000fc4000000000b */
[----:B---3--:R-:W-:Y:S01]  /*13a00*/  PRMT R29, RZ, 0x7610, R29 ;  /* 0x00007610ff1d7816 */ /* 0x008fe2000000001d */
[----:B--2---:R0:W-:Y:S02]  /*13a10*/  STS.U16 [R18+0x8300], R4 ;  /* 0x0083000412007388 */ /* 0x0041e40000000400 */
[----:B0-----:R-:W-:Y:S01]  /*13a20*/  @!P0 IMAD.MOV.U32 R4, RZ, RZ, R28 ;  /* 0x000000ffff048224 */ /* 0x001fe200078e001c */
[----:B------:R-:W-:Y:S01]  /*13a30*/  PRMT R27, RZ, 0x7610, R27 ;  /* 0x00007610ff1b7816 */ /* 0x000fe2000000001b */
[----:B------:R-:W2:Y:S04]  /*13a40*/  LDL R28, [R1+0xc78] ;  /* 0x000c7800011c7983 */ /* 0x000ea80000100800 */
[----:B----4-:R0:W3:Y:S02]  /*13a50*/  @!P0 LDG.E.U16 R11, [R4.64] ;  /* 0x00000006040b8981 */ /* 0x0100e4000c1e1500 */
[----:B0-----:R-:W-:-:S02]  /*13a60*/  @!P0 IMAD.MOV.U32 R4, RZ, RZ, R2 ;  /* 0x000000ffff048224 */ /* 0x001fc400078e0002 */
[----:B------:R-:W-:Y:S01]  /*13a70*/  @!P0 IMAD.MOV.U32 R5, RZ, RZ, R3 ;  /* 0x000000ffff058224 */ /* 0x000fe200078e0003 */
[----:B------:R-:W4:Y:S04]  /*13a80*/  LDL R2, [R1+0xc58] ;  /* 0x000c580001027983 */ /* 0x000f280000100800 */
[----:B------:R0:W2:Y:S04]  /*13a90*/  @!P0 LDG.E.U16 R29, [R4.64] ;  /* 0x00000006041d8981 */ /* 0x0000a8000c1e1500 */
[----:B0-----:R-:W3:Y:S04]  /*13aa0*/  LDL R4, [R1+0x8b0] ;  /* 0x0008b00001047983 */ /* 0x001ee80000100800 */
[----:B------:R-:W3:Y:S04]  /*13ab0*/  LDL R5, [R1+0xc8c] ;  /* 0x000c8c0001057983 */ /* 0x000ee80000100800 */
[----:B------:R0:W-:Y:S04]  /*13ac0*/  STS.U16 [R18+0x8b00], R14 ;  /* 0x008b000e12007388 */ /* 0x0001e80000000400 */
[----:B------:R1:W-:Y:S04]  /*13ad0*/  STS.U16 [R18+0x9300], R22 ;  /* 0x0093001612007388 */ /* 0x0003e80000000400 */
[----:B--2---:R-:W-:Y:S04]  /*13ae0*/  STL [R1+0x1e18], R29 ;  /* 0x001e181d01007387 */ /* 0x004fe80000100800 */
[----:B0-----:R-:W2:Y:S04]  /*13af0*/  LDL R14, [R1+0xc34] ;  /* 0x000c3400010e7983 */ /* 0x001ea80000100800 */
[----:B------:R-:W2:Y:S04]  /*13b00*/  LDL R3, [R1+0xc38] ;  /* 0x000c380001037983 */ /* 0x000ea80000100800 */
[----:B-1----:R-:W2:Y:S01]  /*13b10*/  LDL.LU R22, [R1+0x9c] ;  /* 0x00009c0001167983 */ /* 0x002ea20000300800 */
[----:B---3--:R-:W-:-:S04]  /*13b20*/  @!P0 LOP3.LUT R5, R5, R4, RZ, 0x3c, !PT ;  /* 0x0000000405058212 */ /* 0x008fc800078e3cff */
[----:B------:R-:W-:-:S04]  /*13b30*/  @!P0 LOP3.LUT R4, R5, R4, RZ, 0x3c, !PT ;  /* 0x0000000405048212 */ /* 0x000fc800078e3cff */
[----:B------:R-:W-:-:S05]  /*13b40*/  @!P0 LOP3.LUT R5, R5, R4, RZ, 0x3c, !PT ;  /* 0x0000000405058212 */ /* 0x000fca00078e3cff */
[----:B------:R0:W3:Y:S04]  /*13b50*/  @!P0 LDG.E.U16 R27, [R4.64] ;  /* 0x00000006041b8981 */ /* 0x0000e8000c1e1500 */
[----:B0-----:R-:W2:Y:S04]  /*13b60*/  LDL.LU R4, [R1+0x20] ;  /* 0x0000200001047983 */ /* 0x001ea80000300800 */
[----:B------:R-:W3:Y:S01]  /*13b70*/  LDL R5, [R1+0xc74] ;  /* 0x000c740001057983 */ /* 0x000ee20000100800 */
[----:B------:R-:W-:-:S03]  /*13b80*/  PRMT R21, RZ, 0x7610, R21 ;  /* 0x00007610ff157816 */ /* 0x000fc60000000015 */
[----:B--2---:R0:W-:Y:S02]  /*13b90*/  STS.U16 [R18+0x9b00], R4 ;  /* 0x009b000412007388 */ /* 0x0041e40000000400 */
[----:B0-----:R-:W-:-:S05]  /*13ba0*/  @!P0 IMAD.MOV.U32 R4, RZ, RZ, R28 ;  /* 0x000000ffff048224 */ /* 0x001fca00078e001c */
[----:B---3--:R-:W2:Y:S04]  /*13bb0*/  @!P0 LDG.E.U16 R21, [R4.64] ;  /* 0x0000000604158981 */ /* 0x008ea8000c1e1500 */
[----:B------:R0:W-:Y:S04]  /*13bc0*/  STL [R1+0xc4], R27 ;  /* 0x0000c41b01007387 */ /* 0x0001e80000100800 */
[----:B0-----:R-:W3:Y:S04]  /*13bd0*/  LDL.LU R27, [R1+0x94] ;  /* 0x00009400011b7983 */ /* 0x001ee80000300800 */
[----:B------:R-:W3:Y:S04]  /*13be0*/  LDL.LU R28, [R1+0x88] ;  /* 0x00008800011c7983 */ /* 0x000ee80000300800 */
[----:B--2---:R0:W-:Y:S04]  /*13bf0*/  STL [R1+0xc0], R21 ;  /* 0x0000c01501007387 */ /* 0x0041e80000100800 */
[----:B0-----:R-:W2:Y:S04]  /*13c00*/  LDL.LU R21, [R1+0x1f24] ;  /* 0x001f240001157983 */ /* 0x001ea80000300800 */
[----:B------:R-:W2:Y:S04]  /*13c10*/  LDL.LU R4, [R1+0x4] ;  /* 0x0000040001047983 */ /* 0x000ea80000300800 */
[----:B------:R-:W3:Y:S01]  /*13c20*/  LDL R5, [R1+0xc54] ;  /* 0x000c540001057983 */ /* 0x000ee20000100800 */
[----:B------:R-:W-:-:S03]  /*13c30*/  PRMT R23, RZ, 0x7610, R23 ;  /* 0x00007610ff177816 */ /* 0x000fc60000000017 */
[----:B--2---:R4:W-:Y:S04]  /*13c40*/  STS.U16 [R18+0xa300], R4 ;  /* 0x00a3000412007388 */ /* 0x0049e80000000400 */
[----:B------:R0:W-:Y:S01]  /*13c50*/  STS.U16 [R18+0xab00], R21 ;  /* 0x00ab001512007388 */ /* 0x0001e20000000400 */
[----:B----4-:R-:W-:-:S03]  /*13c60*/  @!P0 IMAD.MOV.U32 R4, RZ, RZ, R2 ;  /* 0x000000ffff048224 */ /* 0x010fc600078e0002 */
[----:B------:R-:W2:Y:S01]  /*13c70*/  LDL.LU R2, [R1+0x74] ;  /* 0x0000740001027983 */ /* 0x000ea20000300800 */
[----:B0-----:R-:W-:-:S03]  /*13c80*/  PRMT R21, RZ, 0x7610, R21 ;  /* 0x00007610ff157816 */ /* 0x001fc60000000015 */
[----:B---3--:R0:W3:Y:S02]  /*13c90*/  @!P0 LDG.E.U16 R23, [R4.64] ;  /* 0x0000000604178981 */ /* 0x0080e4000c1e1500 */
[----:B0-----:R-:W-:Y:S02]  /*13ca0*/  @!P0 IMAD.MOV.U32 R4, RZ, RZ, R3 ;  /* 0x000000ffff048224 */ /* 0x001fe400078e0003 */
[----:B------:R-:W-:Y:S01]  /*13cb0*/  @!P0 IMAD.MOV.U32 R5, RZ, RZ, R14 ;  /* 0x000000ffff058224 */ /* 0x000fe200078e000e */
[----:B------:R-:W4:Y:S04]  /*13cc0*/  LDL.LU R3, [R1+0x1c] ;  /* 0x00001c0001037983 */ /* 0x000f280000300800 */
[----:B------:R0:W2:Y:S04]  /*13cd0*/  @!P0 LDG.E.U16 R21, [R4.64] ;  /* 0x0000000604158981 */ /* 0x0000a8000c1e1500 */
[----:B0-----:R-:W2:Y:S04]  /*13ce0*/  LDL R4, [R1+0xc14] ;  /* 0x000c140001047983 */ /* 0x001ea80000100800 */
[----:B------:R-:W2:Y:S01]  /*13cf0*/  LDL R5, [R1+0xc18] ;  /* 0x000c180001057983 */ /* 0x000ea20000100800 */
[----:B------:R-:W-:-:S02]  /*13d00*/  PRMT R16, RZ, 0x7610, R16 ;  /* 0x00007610ff107816 */ /* 0x000fc40000000010 */
[----:B--2---:R-:W-:-:S04]  /*13d10*/  @!P0 LOP3.LUT R5, R5, R4, RZ, 0x3c, !PT ;  /* 0x0000000405058212 */ /* 0x004fc800078e3cff */
[----:B------:R-:W-:-:S04]  /*13d20*/  @!P0 LOP3.LUT R4, R5, R4, RZ, 0x3c, !PT ;  /* 0x0000000405048212 */ /* 0x000fc800078e3cff */
[----:B------:R-:W-:-:S05]  /*13d30*/  @!P0 LOP3.LUT R5, R5, R4, RZ, 0x3c, !PT ;  /* 0x0000000405058212 */ /* 0x000fca00078e3cff */
[----:B------:R0:W2:Y:S04]  /*13d40*/  @!P0 LDG.E.U16 R16, [R4.64] ;  /* 0x0000000604108981 */ /* 0x0000a8000c1e1500 */
[----:B0-----:R-:W2:Y:S04]  /*13d50*/  LDL R4, [R1+0xbf4] ;  /* 0x000bf40001047983 */ /* 0x001ea80000100800 */
[----:B------:R-:W2:Y:S04]  /*13d60*/  LDL R5, [R1+0xbf8] ;  /* 0x000bf80001057983 */ /* 0x000ea80000100800 */
[----:B------:R-:W-:Y:S04]  /*13d70*/  STS.U16 [R18+0xb300], R17 ;  /* 0x00b3001112007388 */ /* 0x000fe80000000400 */
[----:B------:R0:W-:Y:S02]  /*13d80*/  STS.U16 [R18+0xbb00], R15 ;  /* 0x00bb000f12007388 */ /* 0x0001e40000000400 */
[----:B0-----:R-:W-:-:S02]  /*13d90*/  PRMT R15, RZ, 0x7610, R15 ;  /* 0x00007610ff0f7816 */ /* 0x001fc4000000000f */
[----:B------:R-:W3:Y:S01]  /*13da0*/  LDL.LU R18, [R1+0x1f20] ;  /* 0x001f200001127983 */ /* 0x000ee20000300800 */
[----:B--2---:R-:W-:-:S04]  /*13db0*/  @!P0 LOP3.LUT R5, R5, R4, RZ, 0x3c, !PT ;  /* 0x0000000405058212 */ /* 0x004fc800078e3cff */
[----:B------:R-:W-:-:S04]  /*13dc0*/  @!P0 LOP3.LUT R4, R5, R4, RZ, 0x3c, !PT ;  /* 0x0000000405048212 */ /* 0x000fc800078e3cff */
[----:B------:R-:W-:-:S05]  /*13dd0*/  @!P0 LOP3.LUT R5, R5, R4, RZ, 0x3c, !PT ;  /* 0x0000000405058212 */ /* 0x000fca00078e3cff */
[----:B------:R0:W2:Y:S04]  /*13de0*/  @!P0 LDG.E.U16 R15, [R4.64] ;  /* 0x00000006040f8981 */ /* 0x0000a8000c1e1500 */
[----:B0-----:R-:W2:Y:S04]  /*13df0*/  LDL R4, [R1+0xbd4] ;  /* 0x000bd40001047983 */ /* 0x001ea80000100800 */
[----:B------:R-:W2:Y:S04]  /*13e00*/  LDL R5, [R1+0xbd8] ;  /* 0x000bd80001057983 */ /* 0x000ea80000100800 */
[----:B------:R-:W0:Y:S01]  /*13e10*/  S2R R14, SR_TID.X ;  /* 0x00000000000e7919 */ /* 0x000e220000002100 */
[----:B------:R-:W-:-:S02]  /*13e20*/  PRMT R17, RZ, 0x7610, R17 ;  /* 0x00007610ff117816 */ /* 0x000fc40000000011 */
[----:B0-----:R-:W-:-:S05]  /*13e30*/  LOP3.LUT R14, R14, 0x7f, RZ, 0xc0, !PT ;  /* 0x0000007f0e0e7812 */ /* 0x001fca00078ec0ff */
[----:B------:R-:W-:-:S05]  /*13e40*/  IMAD.SHL.U32 R14, R14, 0x2, RZ ;  /* 0x000000020e0e7824 */ /* 0x000fca00078e00ff */
[----:B------:R-:W-:-:S05]  /*13e50*/  LOP3.LUT R14, R14, 0x40, RZ, 0x3c, !PT ;  /* 0x000000400e0e7812 */ /* 0x000fca00078e3cff */
[----:B------:R0:W-:Y:S04]  /*13e60*/  STS.U16 [R14+0x8400], R22 ;  /* 0x008400160e007388 */ /* 0x0001e80000000400 */
[----:B0-----:R-:W3:Y:S04]  /*13e70*/  LDL.LU R22, [R1+0x1f1c] ;  /* 0x001f1c0001167983 */ /* 0x001ee80000300800 */
[----:B------:R0:W-:Y:S01]  /*13e80*/  STS.U16 [R14+0x8c00], R27 ;  /* 0x008c001b0e007388 */ /* 0x0001e20000000400 */
[----:B--2---:R-:W-:-:S04]  /*13e90*/  @!P0 LOP3.LUT R5, R5, R4, RZ, 0x3c, !PT ;  /* 0x0000000405058212 */ /* 0x004fc800078e3cff */
[----:B------:R-:W-:-:S04]  /*13ea0*/  @!P0 LOP3.LUT R4, R5, R4, RZ, 0x3c, !PT ;  /* 0x0000000405048212 */ /* 0x000fc800078e3cff */
[----:B------:R-:W-:-:S05]  /*13eb0*/  @!P0 LOP3.LUT R5, R5, R4, RZ, 0x3c, !PT ;  /* 0x0000000405058212 */ /* 0x000fca00078e3cff */
[----:B------:R1:W2:Y:S04]  /*13ec0*/  @!P0 LDG.E.U16 R17, [R4.64] ;  /* 0x0000000604118981 */ /* 0x0002a8000c1e1500 */
[----:B-1----:R-:W2:Y:S04]  /*13ed0*/  LDL R4, [R1+0xbb4] ;  /* 0x000bb40001047983 */ /* 0x002ea80000100800 */
[----:B------:R-:W2:Y:S04]  /*13ee0*/  LDL R5, [R1+0xbb8] ;  /* 0x000bb80001057983 */ /* 0x000ea80000100800 */
[----:B0-----:R-:W3:Y:S01]  /*13ef0*/  LDL.LU R27, [R1+0x1f18] ;  /* 0x001f1800011b7983 */ /* 0x001ee20000300800 */
[----:B--2---:R-:W-:-:S04]  /*13f00*/  @!P0 LOP3.LUT R5, R5, R4, RZ, 0x3c, !PT ;  /* 0x0000000405058212 */ /* 0x004fc800078e3cff */
[C---:B------:R-:W-:Y:S02]  /*13f10*/  @!P0 LOP3.LUT R4, R5.reuse, R4, RZ, 0x3c, !PT ;  /* 0x0000000405048212 */ /* 0x040fe400078e3cff */
[----:B---3--:R-:W-:Y:S02]  /*13f20*/  PRMT R27, RZ, 0x7610, R27 ;  /* 0x00007610ff1b7816 */ /* 0x008fe4000000001b */
[----:B------:R-:W-:-:S05]  /*13f30*/  @!P0 LOP3.LUT R5, R5, R4, RZ, 0x3c, !PT ;  /* 0x0000000405058212 */ /* 0x000fca00078e3cff */
[----:B------:R-:W2:Y:S04]  /*13f40*/  @!P0 LDG.E.U16 R27, [R4.64] ;  /* 0x00000006041b8981 */ /* 0x000ea8000c1e1500 */
[----:B--2---:R0:W-:Y:S04]  /*13f50*/  STL [R1+0xe0], R27 ;  /* 0x0000e01b01007387 */ /* 0x0041e80000100800 */
[----:B0-----:R-:W2:Y:S04]  /*13f60*/  LDL.LU R27, [R1+0x1f14] ;  /* 0x001f1400011b7983 */ /* 0x001ea80000300800 */
[----:B------:R-:W3:Y:S04]  /*13f70*/  LDL R4, [R1+0xb94] ;  /* 0x000b940001047983 */ /* 0x000ee80000100800 */
[----:B------:R-:W3:Y:S01]  /*13f80*/  LDL R5, [R1+0xb98] ;  /* 0x000b980001057983 */ /* 0x000ee20000100800 */
[----:B------:R-:W-:-:S03]  /*13f90*/  PRMT R25, RZ, 0x7610, R25 ;  /* 0x00007610ff197816 */ /* 0x000fc60000000019 */
[----:B------:R0:W-:Y:S04]  /*13fa0*/  STS.U16 [R14+0x9400], R28 ;  /* 0x0094001c0e007388 */ /* 0x0001e80000000400 */
[----:B0-----:R-:W2:Y:S01]  /*13fb0*/  LDL.LU R28, [R1+0xbc] ;  /* 0x0000bc00011c7983 */ /* 0x001ea20000300800 */
[----:B---3--:R-:W-:-:S04]  /*13fc0*/  @!P0 LOP3.LUT R5, R5, R4, RZ, 0x3c, !PT ;  /* 0x0000000405058212 */ /* 0x008fc800078e3cff */
[----:B------:R-:W-:-:S04]  /*13fd0*/  @!P0 LOP3.LUT R4, R5, R4, RZ, 0x3c, !PT ;  /* 0x0000000405048212 */ /* 0x000fc800078e3cff */
[----:B------:R-:W-:-:S05]  /*13fe0*/  @!P0 LOP3.LUT R5, R5, R4, RZ, 0x3c, !PT ;  /* 0x0000000405058212 */ /* 0x000fca00078e3cff */
[----:B------:R0:W3:Y:S04]  /*13ff0*/  @!P0 LDG.E.U16 R25, [R4.64] ;  /* 0x0000000604198981 */ /* 0x0000e8000c1e1500 */
[----:B0-----:R-:W3:Y:S04]  /*14000*/  LDL R4, [R1+0xb74] ;  /* 0x000b740001047983 */ /* 0x001ee80000100800 */
[----:B------:R-:W3:Y:S01]  /*14010*/  LDL R5, [R1+0xb78] ;  /* 0x000b780001057983 */ /* 0x000ee20000100800 */
[----:B--2---:R-:W-:Y:S02]  /*14020*/  PRMT R27, RZ, 0x7610, R27 ;  /* 0x00007610ff1b7816 */ /* 0x004fe4000000001b */
[----:B---3--:R-:W-:-:S04]  /*14030*/  @!P0 LOP3.LUT R5, R5, R4, RZ, 0x3c, !PT ;  /* 0x0000000405058212 */ /* 0x008fc800078e3cff */
[----:B------:R-:W-:-:S04]  /*14040*/  @!P0 LOP3.LUT R4, R5, R4, RZ, 0x3c, !PT ;  /* 0x0000000405048212 */ /* 0x000fc800078e3cff */
[----:B------:R-:W-:-:S05]  /*14050*/  @!P0 LOP3.LUT R5, R5, R4, RZ, 0x3c, !PT ;  /* 0x0000000405058212 */ /* 0x000fca00078e3cff */
[----:B------:R-:W2:Y:S04]  /*14060*/  @!P0 LDG.E.U16 R27, [R4.64] ;  /* 0x00000006041b8981 */ /* 0x000ea8000c1e1500 */
[----:B------:R0:W-:Y:S04]  /*14070*/  STL [R1+0xf8], R25 ;  /* 0x0000f81901007387 */ /* 0x0001e80000100800 */
[----:B------:R1:W-:Y:S04]  /*14080*/  STS.U16 [R14+0x9c00], R2 ;  /* 0x009c00020e007388 */ /* 0x0003e80000000400 */
[----:B0-----:R-:W3:Y:S04]  /*14090*/  LDL R25, [R1+0xb18] ;  /* 0x000b180001197983 */ /* 0x001ee80000100800 */
[----:B-1----:R-:W3:Y:S04]  /*140a0*/  LDL.LU R2, [R1+0xa4] ;  /* 0x0000a40001027983 */ /* 0x002ee80000300800 */
[----:B--2---:R0:W-:Y:S04]  /*140b0*/  STL [R1+0xf4], R27 ;  /* 0x0000f41b01007387 */ /* 0x0041e80000100800 */
[----:B0-----:R-:W2:Y:S04]  /*140c0*/  LDL.LU R27, [R1+0x1f10] ;  /* 0x001f1000011b7983 */ /* 0x001ea80000300800 */
[----:B------:R-:W2:Y:S04]  /*140d0*/  LDL R4, [R1+0xb54] ;  /* 0x000b540001047983 */ /* 0x000ea80000100800 */
[----:B------:R-:W2:Y:S01]  /*140e0*/  LDL R5, [R1+0xb58] ;  /* 0x000b580001057983 */ /* 0x000ea20000100800 */
[----:B------:R-:W-:-:S03]  /*140f0*/  PRMT R24, RZ, 0x7610, R24 ;  /* 0x00007610ff187816 */ /* 0x000fc60000000018 */
[----:B----4-:R0:W-:Y:S04]  /*14100*/  STS.U16 [R14+0xa400], R3 ;  /* 0x00a400030e007388 */ /* 0x0101e80000000400 */
[----:B0-----:R-:W4:Y:S01]  /*14110*/  LDL.LU R3, [R1+0x98] ;  /* 0x0000980001037983 */ /* 0x001f220000300800 */
[----:B--2---:R-:W-:-:S04]  /*14120*/  @!P0 LOP3.LUT R5, R5, R4, RZ, 0x3c, !PT ;  /* 0x0000000405058212 */ /* 0x004fc800078e3cff */
[----:B------:R-:W-:-:S04]  /*14130*/  @!P0 LOP3.LUT R4, R5, R4, RZ, 0x3c, !PT ;  /* 0x0000000405048212 */ /* 0x000fc800078e3cff */
[----:B------:R-:W-:-:S05]  /*14140*/  @!P0 LOP3.LUT R5, R5, R4, RZ, 0x3c, !PT ;  /* 0x0000000405058212 */ /* 0x000fca00078e3cff */
[----:B------:R0:W2:Y:S04]  /*14150*/  @!P0 LDG.E.U16 R24, [R4.64] ;  /* 0x0000000604188981 */ /* 0x0000a8000c1e1500 */
[----:B0-----:R-:W2:Y:S04]  /*14160*/  LDL R4, [R1+0xb34] ;  /* 0x000b340001047983 */ /* 0x001ea80000100800 */
[----:B------:R-:W2:Y:S01]  /*14170*/  LDL R5, [R1+0xb38] ;  /* 0x000b380001057983 */ /* 0x000ea20000100800 */
[----:B------:R-:W-:Y:S02]  /*14180*/  PRMT R0, RZ, 0x7610, R0 ;  /* 0x00007610ff007816 */ /* 0x000fe40000000000 */
[----:B--2---:R-:W-:-:S04]  /*14190*/  @!P0 LOP3.LUT R5, R5, R4, RZ, 0x3c, !PT ;  /* 0x0000000405058212 */ /* 0x004fc800078e3cff */
[----:B------:R-:W-:-:S04]  /*141a0*/  @!P0 LOP3.LUT R4, R5, R4, RZ, 0x3c, !PT ;  /* 0x0000000405048212 */ /* 0x000fc800078e3cff */
[----:B------:R-:W-:-:S05]  /*141b0*/  @!P0 LOP3.LUT R5, R5, R4, RZ, 0x3c, !PT ;  /* 0x0000000405058212 */ /* 0x000fca00078e3cff */
[----:B------:R-:W2:Y:S04]  /*141c0*/  @!P0 LDG.E.U16 R0, [R4.64] ;  /* 0x0000000604008981 */ /* 0x000ea8000c1e1500 */
[----:B------:R0:W-:Y:S04]  /*141d0*/  STL [R1+0xf0], R24 ;  /* 0x0000f01801007387 */ /* 0x0001e80000100800 */
[----:B0-----:R-:W4:Y:S04]  /*141e0*/  LDL.LU R24, [R1+0x90] ;  /* 0x0000900001187983 */ /* 0x001f280000300800 */
[----:B--2---:R-:W-:Y:S04]  /*141f0*/  STL [R1+0xec], R0 ;  /* 0x0000ec0001007387 */ /* 0x004fe80000100800 */
[----:B------:R-:W2:Y:S01]  /*14200*/  LDL R5, [R1+0xb14] ;  /* 0x000b140001057983 */ /* 0x000ea20000100800 */
[----:B------:R-:W-:Y:S01]  /*14210*/  PRMT R18, RZ, 0x7610, R18 ;  /* 0x00007610ff127816 */ /* 0x000fe20000000012 */
[----:B---3--:R-:W-:-:S02]  /*14220*/  @!P0 IMAD.MOV.U32 R4, RZ, RZ, R25 ;  /* 0x000000ffff048224 */ /* 0x008fc400078e0019 */
[----:B------:R-:W3:Y:S04]  /*14230*/  LDL.LU R25, [R1+0x14] ;  /* 0x0000140001197983 */ /* 0x000ee80000300800 */
[----:B--2---:R-:W2:Y:S04]  /*14240*/  @!P0 LDG.E.U16 R18, [R4.64] ;  /* 0x0000000604128981 */ /* 0x004ea8000c1e1500 */
[----:B--2---:R0:W-:Y:S04]  /*14250*/  STL [R1+0xe8], R18 ;  /* 0x0000e81201007387 */ /* 0x0041e80000100800 */
[----:B0-----:R-:W2:Y:S04]  /*14260*/  LDL.LU R18, [R1+0x1f0c] ;  /* 0x001f0c0001127983 */ /* 0x001ea80000300800 */
[----:B------:R-:W2:Y:S04]  /*14270*/  LDL R4, [R1+0xaf4] ;  /* 0x000af40001047983 */ /* 0x000ea80000100800 */
[----:B------:R-:W2:Y:S01]  /*14280*/  LDL R5, [R1+0xaf8] ;  /* 0x000af80001057983 */ /* 0x000ea20000100800 */
[----:B------:R-:W-:-:S03]  /*14290*/  PRMT R20, RZ, 0x7610, R20 ;  /* 0x00007610ff147816 */ /* 0x000fc60000000014 */
[----:B------:R-:W0:Y:S01]  /*142a0*/  S2R R0, SR_TID.X ;  /* 0x0000000000007919 */ /* 0x000e220000002100 */
[----:B--2---:R-:W-:-:S04]  /*142b0*/  @!P0 LOP3.LUT R5, R5, R4, RZ, 0x3c, !PT ;  /* 0x0000000405058212 */ /* 0x004fc800078e3cff */
[----:B------:R-:W-:-:S04]  /*142c0*/  @!P0 LOP3.LUT R4, R5, R4, RZ, 0x3c, !PT ;  /* 0x0000000405048212 */ /* 0x000fc800078e3cff */
[----:B------:R-:W-:-:S05]  /*142d0*/  @!P0 LOP3.LUT R5, R5, R4, RZ, 0x3c, !PT ;  /* 0x0000000405058212 */ /* 0x000fca00078e3cff */
[----:B------:R-:W2:Y:S01]  /*142e0*/  @!P0 LDG.E.U16 R20, [R4.64] ;  /* 0x0000000604148981 */ /* 0x000ea2000c1e1500 */
[----:B0-----:R-:W-:-:S03]  /*142f0*/  LOP3.LUT R0, R0, 0x7f, RZ, 0xc0, !PT ;  /* 0x0000007f00007812 */ /* 0x001fc600078ec0ff */
[----:B------:R-:W-:Y:S02]  /*14300*/  STS.U16 [R14+0xac00], R27 ;  /* 0x00ac001b0e007388 */ /* 0x000fe40000000400 */
[----:B------:R-:W-:Y:S02]  /*14310*/  IMAD.SHL.U32 R0, R0, 0x2, RZ ;  /* 0x0000000200007824 */ /* 0x000fe400078e00ff */
[----:B------:R-:W-:Y:S04]  /*14320*/  STS.U16 [R14+0xb400], R22 ;  /* 0x00b400160e007388 */ /* 0x000fe80000000400 */
[----:B------:R0:W-:Y:S02]  /*14330*/  STS.U16 [R14+0xbc00], R18 ;  /* 0x00bc00120e007388 */ /* 0x0001e40000000400 */
[----:B0-----:R-:W-:-:S02]  /*14340*/  LOP3.LUT R14, R0, 0x50, RZ, 0x3c, !PT ;  /* 0x00000050000e7812 */ /* 0x001fc400078e3cff */
[----:B------:R-:W3:Y:S04]  /*14350*/  LDL.LU R0, [R1] ;  /* 0x0000000001007983 */ /* 0x000ee80000300800 */
        /* <DEDUP_REMOVED lines=9> */
[----:B------:R0:W-:Y:S04]  /*143f0*/  STS.U16 [R14+0x8500], R28 ;  /* 0x0085001c0e007388 */ /* 0x0001e80000000400 */
[----:B0-----:R-:W3:Y:S04]  /*14400*/  LDL R28, [R1+0xa58] ;  /* 0x000a5800011c7983 */ /* 0x001ee80000100800 */
[----:B------:R-:W-:Y:S04]  /*14410*/  STS.U16 [R14+0x8d00], R2 ;  /* 0x008d00020e007388 */ /* 0x000fe80000000400 */
[----:B--2---:R0:W-:Y:S04]  /*14420*/  STL [R1+0xfc], R20 ;  /* 0x0000fc1401007387 */ /* 0x0041e80000100800 */
[----:B0-----:R-:W2:Y:S04]  /*14430*/  LDL.LU R20, [R1+0x1f04] ;  /* 0x001f040001147983 */ /* 0x001ea80000300800 */
[----:B------:R-:W2:Y:S04]  /*14440*/  LDL R4, [R1+0xab4] ;  /* 0x000ab40001047983 */ /* 0x000ea80000100800 */
[----:B------:R-:W2:Y:S04]  /*14450*/  LDL R5, [R1+0xab8] ;  /* 0x000ab80001057983 */ /* 0x000ea80000100800 */
[----:B------:R-:W3:Y:S01]  /*14460*/  LDL.LU R2, [R1+0x1f00] ;  /* 0x001f000001027983 */ /* 0x000ee20000300800 */
[----:B--2---:R-:W-:-:S04]  /*14470*/  @!P0 LOP3.LUT R5, R5, R4, RZ, 0x3c, !PT ;  /* 0x0000000405058212 */ /* 0x004fc800078e3cff */
[C---:B------:R-:W-:Y:S02]  /*14480*/  @!P0 LOP3.LUT R4, R5.reuse, R4, RZ, 0x3c, !PT ;  /* 0x0000000405048212 */ /* 0x040fe400078e3cff */
[----:B---3--:R-:W-:Y:S02]  /*14490*/  PRMT R2, RZ, 0x7610, R2 ;  /* 0x00007610ff027816 */ /* 0x008fe40000000002 */
[----:B------:R-:W-:-:S05]  /*144a0*/  @!P0 LOP3.LUT R5, R5, R4, RZ, 0x3c, !PT ;  /* 0x0000000405058212 */ /* 0x000fca00078e3cff */
[----:B------:R-:W2:Y:S04]  /*144b0*/  @!P0 LDG.E.U16 R2, [R4.64] ;  /* 0x0000000604028981 */ /* 0x000ea8000c1e1500 */
[----:B----4-:R-:W-:Y:S04]  /*144c0*/  STS.U16 [R14+0x9500], R3 ;  /* 0x009500030e007388 */ /* 0x010fe80000000400 */
[----:B--2---:R0:W-:Y:S04]  /*144d0*/  STL [R1+0x104], R2 ;  /* 0x0001040201007387 */ /* 0x0041e80000100800 */
[----:B0-----:R-:W2:Y:S04]  /*144e0*/  LDL.LU R2, [R1+0x1efc] ;  /* 0x001efc0001027983 */ /* 0x001ea80000300800 */
[----:B------:R-:W3:Y:S04]  /*144f0*/  LDL R4, [R1+0xa94] ;  /* 0x000a940001047983 */ /* 0x000ee80000100800 */
[----:B------:R-:W3:Y:S04]  /*14500*/  LDL R5, [R1+0xa98] ;  /* 0x000a980001057983 */ /* 0x000ee80000100800 */
[----:B------:R-:W4:Y:S01]  /*14510*/  LDL.LU R3, [R1+0x1ef8] ;  /* 0x001ef80001037983 */ /* 0x000f220000300800 */
[----:B---3--:R-:W-:-:S04]  /*14520*/  @!P0 LOP3.LUT R5, R5, R4, RZ, 0x3c, !PT ;  /* 0x0000000405058212 */ /* 0x008fc800078e3cff */
[C---:B------:R-:W-:Y:S02]  /*14530*/  @!P0 LOP3.LUT R4, R5.reuse, R4, RZ, 0x3c, !PT ;  /* 0x0000000405048212 */ /* 0x040fe400078e3cff */
[----:B----4-:R-:W-:Y:S02]  /*14540*/  PRMT R3, RZ, 0x7610, R3 ;  /* 0x00007610ff037816 */ /* 0x010fe40000000003 */
[----:B------:R-:W-:-:S05]  /*14550*/  @!P0 LOP3.LUT R5, R5, R4, RZ, 0x3c, !PT ;  /* 0x0000000405058212 */ /* 0x000fca00078e3cff */
[----:B------:R-:W3:Y:S04]  /*14560*/  @!P0 LDG.E.U16 R3, [R4.64] ;  /* 0x0000000604038981 */ /* 0x000ee8000c1e1500 */
[----:B------:R-:W-:Y:S04]  /*14570*/  STS.U16 [R14+0x9d00], R24 ;  /* 0x009d00180e007388 */ /* 0x000fe80000000400 */
[----:B---3--:R0:W-:Y:S04]  /*14580*/  STL [R1+0x108], R3 ;  /* 0x0001080301007387 */ /* 0x0081e80000100800 */
[----:B0-----:R-:W3:Y:S04]  /*14590*/  LDL.LU R3, [R1+0x1ef4] ;  /* 0x001ef40001037983 */ /* 0x001ee80000300800 */
[----:B------:R-:W4:Y:S04]  /*145a0*/  LDL R4, [R1+0xa74] ;  /* 0x000a740001047983 */ /* 0x000f280000100800 */
[----:B------:R-:W4:Y:S04]  /*145b0*/  LDL R5, [R1+0xa78] ;  /* 0x000a780001057983 */ /* 0x000f280000100800 */
[----:B------:R-:W2:Y:S01]  /*145c0*/  LDL.LU R24, [R1+0x1ef0] ;  /* 0x001ef00001187983 */ /* 0x000ea20000300800 */
[----:B----4-:R-:W-:-:S04]  /*145d0*/  @!P0 LOP3.LUT R5, R5, R4, RZ, 0x3c, !PT ;  /* 0x0000000405058212 */ /* 0x010fc800078e3cff */
[C---:B------:R-:W-:Y:S02]  /*145e0*/  @!P0 LOP3.LUT R4, R5.reuse, R4, RZ, 0x3c, !PT ;  /* 0x0000000405048212 */ /* 0x040fe400078e3cff */
[----:B--2---:R-:W-:Y:S02]  /*145f0*/  PRMT R24, RZ, 0x7610, R24 ;  /* 0x00007610ff187816 */ /* 0x004fe40000000018 */
[----:B------:R-:W-:-:S05]  /*14600*/  @!P0 LOP3.LUT R5, R5, R4, RZ, 0x3c, !PT ;  /* 0x0000000405058212 */ /* 0x000fca00078e3cff */
[----:B------:R-:W2:Y:S04]  /*14610*/  @!P0 LDG.E.U16 R24, [R4.64] ;  /* 0x0000000604188981 */ /* 0x000ea8000c1e1500 */
[----:B--2---:R0:W-:Y:S04]  /*14620*/  STL [R1+0x120], R24 ;  /* 0x0001201801007387 */ /* 0x0041e80000100800 */
[----:B0-----:R-:W2:Y:S04]  /*14630*/  LDL.LU R24, [R1+0x1eec] ;  /* 0x001eec0001187983 */ /* 0x001ea80000300800 */
[----:B------:R-:W4:Y:S04]  /*14640*/  LDL.LU R4, [R1+0x4c] ;  /* 0x00004c0001047983 */ /* 0x000f280000300800 */
[----:B------:R-:W3:Y:S01]  /*14650*/  LDL R5, [R1+0xa54] ;  /* 0x000a540001057983 */ /* 0x000ee20000100800 */
[----:B--2---:R-:W-:-:S03]  /*14660*/  PRMT R24, RZ, 0x7610, R24 ;  /* 0x00007610ff187816 */ /* 0x004fc60000000018 */
[----:B----4-:R0:W-:Y:S02]  /*14670*/  STS.U16 [R14+0xa500], R4 ;  /* 0x00a500040e007388 */ /* 0x0101e40000000400 */
[----:B0-----:R-:W-:Y:S02]  /*14680*/  @!P0 IMAD.MOV.U32 R4, RZ, RZ, R28 ;  /* 0x000000ffff048224 */ /* 0x001fe400078e001c */
[----:B------:R-:W2:Y:S04]  /*14690*/  LDL.LU R28, [R1+0xa0] ;  /* 0x0000a000011c7983 */ /* 0x000ea80000300800 */
[----:B---3--:R-:W3:Y:S04]  /*146a0*/  @!P0 LDG.E.U16 R24, [R4.64] ;  /* 0x0000000604188981 */ /* 0x008ee8000c1e1500 */
[----:B---3--:R0:W-:Y:S04]  /*146b0*/  STL [R1+0x11c], R24 ;  /* 0x00011c1801007387 */ /* 0x0081e80000100800 */
[----:B0-----:R-:W3:Y:S04]  /*146c0*/  LDL.LU R24, [R1+0x1ee8] ;  /* 0x001ee80001187983 */ /* 0x001ee80000300800 */
[----:B------:R-:W4:Y:S04]  /*146d0*/  LDL R4, [R1+0xa34] ;  /* 0x000a340001047983 */ /* 0x000f280000100800 */
[----:B------:R-:W4:Y:S01]  /*146e0*/  LDL R5, [R1+0xa38] ;  /* 0x000a380001057983 */ /* 0x000f220000100800 */
[----:B------:R-:W-:-:S02]  /*146f0*/  PRMT R20, RZ, 0x7610, R20 ;  /* 0x00007610ff147816 */ /* 0x000fc40000000014 */
[----:B----4-:R-:W-:-:S04]  /*14700*/  @!P0 LOP3.LUT R5, R5, R4, RZ, 0x3c, !PT ;  /* 0x0000000405058212 */ /* 0x010fc800078e3cff */
[----:B------:R-:W-:-:S04]  /*14710*/  @!P0 LOP3.LUT R4, R5, R4, RZ, 0x3c, !PT ;  /* 0x0000000405048212 */ /* 0x000fc800078e3cff */
[----:B------:R-:W-:-:S05]  /*14720*/  @!P0 LOP3.LUT R5, R5, R4, RZ, 0x3c, !PT ;  /* 0x0000000405058212 */ /* 0x000fca00078e3cff */
[----:B------:R0:W4:Y:S04]  /*14730*/  @!P0 LDG.E.U16 R20, [R4.64] ;  /* 0x0000000604148981 */ /* 0x000128000c1e1500 */
[----:B0-----:R-:W2:Y:S04]  /*14740*/  LDL R4, [R1+0xa14] ;  /* 0x000a140001047983 */ /* 0x001ea80000100800 */
[----:B------:R-:W2:Y:S01]  /*14750*/  LDL R5, [R1+0xa18] ;  /* 0x000a180001057983 */ /* 0x000ea20000100800 */
[----:B------:R-:W-:-:S03]  /*14760*/  PRMT R7, RZ, 0x7610, R7 ;  /* 0x00007610ff077816 */ /* 0x000fc60000000007 */
[----:B------:R0:W-:Y:S04]  /*14770*/  STS.U16 [R14+0xad00], R25 ;  /* 0x00ad00190e007388 */ /* 0x0001e80000000400 */
[----:B0-----:R-:W3:Y:S04]  /*14780*/  LDL R25, [R1+0x9d8] ;  /* 0x0009d80001197983 */ /* 0x001ee80000100800 */
[----:B----4-:R0:W-:Y:S01]  /*14790*/  STL [R1+0x118], R20 ;  /* 0x0001181401007387 */ /* 0x0101e20000100800 */
[----:B--2---:R-:W-:-:S04]  /*147a0*/  @!P0 LOP3.LUT R5, R5, R4, RZ, 0x3c, !PT ;  /* 0x0000000405058212 */ /* 0x004fc800078e3cff */
[----:B------:R-:W-:-:S04]  /*147b0*/  @!P0 LOP3.LUT R4, R5, R4, RZ, 0x3c, !PT ;  /* 0x0000000405048212 */ /* 0x000fc800078e3cff */
[----:B------:R-:W-:-:S05]  /*147c0*/  @!P0 LOP3.LUT R5, R5, R4, RZ, 0x3c, !PT ;  /* 0x0000000405058212 */ /* 0x000fca00078e3cff */
[----:B------:R1:W2:Y:S04]  /*147d0*/  @!P0 LDG.E.U16 R7, [R4.64] ;  /* 0x0000000604078981 */ /* 0x0002a8000c1e1500 */
[----:B-1----:R-:W4:Y:S04]  /*147e0*/  LDL R4, [R1+0x9f4] ;  /* 0x0009f40001047983 */ /* 0x002f280000100800 */
[----:B------:R-:W4:Y:S01]  /*147f0*/  LDL R5, [R1+0x9f8] ;  /* 0x0009f80001057983 */ /* 0x000f220000100800 */
[----:B------:R-:W-:-:S03]  /*14800*/  PRMT R3, RZ, 0x7610, R3 ;  /* 0x00007610ff037816 */ /* 0x000fc60000000003 */
[----:B0-----:R-:W0:Y:S01]  /*14810*/  S2R R20, SR_TID.X ;  /* 0x0000000000147919 */ /* 0x001e220000002100 */
[----:B----4-:R-:W-:-:S04]  /*14820*/  @!P0 LOP3.LUT R5, R5, R4, RZ, 0x3c, !PT ;  /* 0x0000000405058212 */ /* 0x010fc800078e3cff */
[----:B------:R-:W-:-:S04]  /*14830*/  @!P0 LOP3.LUT R4, R5, R4, RZ, 0x3c, !PT ;  /* 0x0000000405048212 */ /* 0x000fc800078e3cff */
[----:B------:R-:W-:-:S05]  /*14840*/  @!P0 LOP3.LUT R5, R5, R4, RZ, 0x3c, !PT ;  /* 0x0000000405058212 */ /* 0x000fca00078e3cff */
[----:B------:R-:W4:Y:S01]  /*14850*/  @!P0 LDG.E.U16 R3, [R4.64] ;  /* 0x0000000604038981 */ /* 0x000f22000c1e1500 */
[----:B0-----:R-:W-:-:S03]  /*14860*/  LOP3.LUT R20, R20, 0x7f, RZ, 0xc0, !PT ;  /* 0x0000007f14147812 */ /* 0x001fc600078ec0ff */
[----:B------:R0:W-:Y:S04]  /*14870*/  STS.U16 [R14+0xb500], R0 ;  /* 0x00b500000e007388 */ /* 0x0001e80000000400 */
[----:B---3--:R1:W-:Y:S04]  /*14880*/  STS.U16 [R14+0xbd00], R24 ;  /* 0x00bd00180e007388 */ /* 0x0083e80000000400 */
[----:B0-----:R-:W3:Y:S04]  /*14890*/  LDL R0, [R1+0x9b8] ;  /* 0x0009b80001007983 */ /* 0x001ee80000100800 */
[----:B--2---:R0:W-:Y:S04]  /*148a0*/  STL [R1+0x114], R7 ;  /* 0x0001140701007387 */ /* 0x0041e80000100800 */
[----:B-1----:R-:W2:Y:S01]  /*148b0*/  LDL R14, [R1+0x998] ;  /* 0x00099800010e7983 */ /* 0x002ea20000100800 */
[----:B0-----:R-:W-:-:S03]  /*148c0*/  IMAD.SHL.U32 R7, R20, 0x2, RZ ;  /* 0x0000000214077824 */ /* 0x001fc600078e00ff */
[----:B------:R-:W2:Y:S04]  /*148d0*/  LDL R20, [R1+0x994] ;  /* 0x0009940001147983 */ /* 0x000ea80000100800 */
[----:B----4-:R0:W-:Y:S04]  /*148e0*/  STL [R1+0x110], R3 ;  /* 0x0001100301007387 */ /* 0x0101e80000100800 */
[----:B0-----:R-:W4:Y:S04]  /*148f0*/  LDL.LU R3, [R1+0x1ee4] ;  /* 0x001ee40001037983 */ /* 0x001f280000300800 */
[----:B------:R-:W2:Y:S04]  /*14900*/  LDL.LU R4, [R1+0x100] ;  /* 0x0001000001047983 */ /* 0x000ea80000300800 */
[----:B------:R-:W3:Y:S01]  /*14910*/  LDL R5, [R1+0x9d4] ;  /* 0x0009d40001057983 */ /* 0x000ee20000100800 */
[----:B------:R-:W-:-:S02]  /*14920*/  LOP3.LUT R7, R7, 0x60, RZ, 0x3c, !PT ;  /* 0x0000006007077812 */ /* 0x000fc400078e3cff */
[----:B----4-:R-:W-:-:S03]  /*14930*/  PRMT R3, RZ, 0x7610, R3 ;  /* 0x00007610ff037816 */ /* 0x010fc60000000003 */
[----:B--2---:R0:W-:Y:S02]  /*14940*/  STS.U16 [R7+0x8600], R4 ;  /* 0x0086000407007388 */ /* 0x0041e40000000400 */
[----:B0-----:R-:W-:Y:S02]  /*14950*/  @!P0 IMAD.MOV.U32 R4, RZ, RZ, R25 ;  /* 0x000000ffff048224 */ /* 0x001fe400078e0019 */
[----:B------:R-:W2:Y:S04]  /*14960*/  LDL R25, [R1+0x978] ;  /* 0x0009780001197983 */ /* 0x000ea80000100800 */
[----:B---3--:R-:W3:Y:S04]  /*14970*/  @!P0 LDG.E.U16 R3, [R4.64] ;  /* 0x0000000604038981 */ /* 0x008ee8000c1e1500 */
[----:B---3--:R0:W-:Y:S04]  /*14980*/  STL [R1+0x124], R3 ;  /* 0x0001240301007387 */ /* 0x0081e80000100800 */
[----:B0-----:R-:W3:Y:S04]  /*14990*/  LDL.LU R3, [R1+0x1ee0] ;  /* 0x001ee00001037983 */ /* 0x001ee80000300800 */
[----:B------:R-:W4:Y:S04]  /*149a0*/  LDL.LU R4, [R1+0xcc] ;  /* 0x0000cc0001047983 */ /* 0x000f280000300800 */
[----:B------:R-:W2:Y:S01]  /*149b0*/  LDL R5, [R1+0x9b4] ;  /* 0x0009b40001057983 */ /* 0x000ea20000100800 */
[----:B---3--:R-:W-:-:S03]  /*149c0*/  PRMT R3, RZ, 0x7610, R3 ;  /* 0x00007610ff037816 */ /* 0x008fc60000000003 */
[----:B----4-:R0:W-:Y:S02]  /*149d0*/  STS.U16 [R7+0x8e00], R4 ;  /* 0x008e000407007388 */ /* 0x0101e40000000400 */
[----:B0-----:R-:W-:Y:S02]  /*149e0*/  @!P0 IMAD.MOV.U32 R4, RZ, RZ, R0 ;  /* 0x000000ffff048224 */ /* 0x001fe400078e0000 */
[----:B------:R-:W3:Y:S04]  /*149f0*/  LDL R0, [R1+0x958] ;  /* 0x0009580001007983 */ /* 0x000ee80000100800 */
[----:B--2---:R-:W2:Y:S04]  /*14a00*/  @!P0 LDG.E.U16 R3, [R4.64] ;  /* 0x0000000604038981 */ /* 0x004ea8000c1e1500 */
[----:B--2---:R0:W-:Y:S04]  /*14a10*/  STL [R1+0x128], R3 ;  /* 0x0001280301007387 */ /* 0x0041e80000100800 */
[----:B0-----:R-:W2:Y:S04]  /*14a20*/  LDL.LU R3, [R1+0x1edc] ;  /* 0x001edc0001037983 */ /* 0x001ea80000300800 */
[----:B------:R-:W4:Y:S01]  /*14a30*/  LDL.LU R5, [R1+0xb8] ;  /* 0x0000b80001057983 */ /* 0x000f220000300800 */
[----:B------:R-:W-:Y:S01]  /*14a40*/  PRMT R6, RZ, 0x7610, R6 ;  /* 0x00007610ff067816 */ /* 0x000fe20000000006 */
[----:B------:R-:W-:-:S02]  /*14a50*/  @!P0 IMAD.MOV.U32 R4, RZ, RZ, R14 ;  /* 0x000000ffff048224 */ /* 0x000fc400078e000e */
[----:B------:R-:W2:Y:S04]  /*14a60*/  LDL R14, [R1+0x918] ;  /* 0x00091800010e7983 */ /* 0x000ea80000100800 */
[----:B----4-:R0:W-:Y:S02]  /*14a70*/  STS.U16 [R7+0x9600], R5 ;  /* 0x0096000507007388 */ /* 0x0101e40000000400 */
[----:B0-----:R-:W-:Y:S01]  /*14a80*/  @!P0 IMAD.MOV.U32 R5, RZ, RZ, R20 ;  /* 0x000000ffff058224 */ /* 0x001fe200078e0014 */
[----:B--2---:R-:W-:Y:S01]  /*14a90*/  PRMT R3, RZ, 0x7610, R3 ;  /* 0x00007610ff037816 */ /* 0x004fe20000000003 */
[----:B------:R-:W2:Y:S04]  /*14aa0*/  LDL R20, [R1+0x938] ;  /* 0x0009380001147983 */ /* 0x000ea80000100800 */
[----:B------:R0:W4:Y:S04]  /*14ab0*/  @!P0 LDG.E.U16 R6, [R4.64] ;  /* 0x0000000604068981 */ /* 0x000128000c1e1500 */
[----:B0-----:R-:W2:Y:S01]  /*14ac0*/  LDL R5, [R1+0x974] ;  /* 0x0009740001057983 */ /* 0x001ea20000100800 */
[----:B------:R-:W-:-:S05]  /*14ad0*/  @!P0 IMAD.MOV.U32 R4, RZ, RZ, R25 ;  /* 0x000000ffff048224 */ /* 0x000fca00078e0019 */
[----:B--2---:R-:W2:Y:S04]  /*14ae0*/  @!P0 LDG.E.U16 R3, [R4.64] ;  /* 0x0000000604038981 */ /* 0x004ea8000c1e1500 */
[----:B----4-:R0:W-:Y:S04]  /*14af0*/  STL [R1+0x10c], R6 ;  /* 0x00010c0601007387 */ /* 0x0101e80000100800 */
[----:B------:R1:W-:Y:S04]  /*14b00*/  STS.U16 [R7+0x9e00], R28 ;  /* 0x009e001c07007388 */ /* 0x0003e80000000400 */
[----:B0-----:R-:W4:Y:S04]  /*14b10*/  LDL.LU R6, [R1+0x140] ;  /* 0x0001400001067983 */ /* 0x001f280000300800 */
[----:B-1----:R-:W3:Y:S04]  /*14b20*/  LDL.LU R28, [R1+0x8f4] ;  /* 0x0008f400011c7983 */ /* 0x002ee80000300800 */
[----:B------:R-:W3:Y:S04]  /*14b30*/  LDL.LU R25, [R1+0x13c] ;  /* 0x00013c0001197983 */ /* 0x000ee80000300800 */
[----:B--2---:R0:W-:Y:S04]  /*14b40*/  STL [R1+0x100], R3 ;  /* 0x0001000301007387 */ /* 0x0041e80000100800 */
[----:B0-----:R-:W2:Y:S04]  /*14b50*/  LDL.LU R3, [R1+0x1ed8] ;  /* 0x001ed80001037983 */ /* 0x001ea80000300800 */
[----:B------:R-:W3:Y:S04]  /*14b60*/  LDL.LU R4, [R1+0x80] ;  /* 0x0000800001047983 */ /* 0x000ee80000300800 */
[----:B------:R-:W4:Y:S01]  /*14b70*/  LDL R5, [R1+0x954] ;  /* 0x0009540001057983 */ /* 0x000f220000100800 */
[----:B--2---:R-:W-:-:S03]  /*14b80*/  PRMT R3, RZ, 0x7610, R3 ;  /* 0x00007610ff037816 */ /* 0x004fc60000000003 */
[----:B---3--:R0:W-:Y:S02]  /*14b90*/  STS.U16 [R7+0xa600], R4 ;  /* 0x00a6000407007388 */ /* 0x0081e40000000400 */
[----:B0-----:R-:W-:Y:S02]  /*14ba0*/  @!P0 IMAD.MOV.U32 R4, RZ, RZ, R0 ;  /* 0x000000ffff048224 */ /* 0x001fe400078e0000 */
[----:B------:R-:W2:Y:S04]  /*14bb0*/  LDL.LU R0, [R1+0x138] ;  /* 0x0001380001007983 */ /* 0x000ea80000300800 */
[----:B----4-:R-:W3:Y:S04]  /*14bc0*/  @!P0 LDG.E.U16 R3, [R4.64] ;  /* 0x0000000604038981 */ /* 0x010ee8000c1e1500 */
[----:B---3--:R0:W-:Y:S04]  /*14bd0*/  STL [R1+0xcc], R3 ;  /* 0x0000cc0301007387 */ /* 0x0081e80000100800 */
[----:B0-----:R-:W3:Y:S04]  /*14be0*/  LDL.LU R3, [R1+0x1ed4] ;  /* 0x001ed40001037983 */ /* 0x001ee80000300800 */
[----:B------:R-:W4:Y:S04]  /*14bf0*/  LDL.LU R4, [R1+0x30] ;  /* 0x0000300001047983 */ /* 0x000f280000300800 */
[----:B------:R-:W2:Y:S01]  /*14c00*/  LDL R5, [R1+0x934] ;  /* 0x0009340001057983 */ /* 0x000ea20000100800 */
[----:B------:R-:W-:-:S03]  /*14c10*/  PRMT R2, RZ, 0x7610, R2 ;  /* 0x00007610ff027816 */ /* 0x000fc60000000002 */
[----:B----4-:R0:W-:Y:S02]  /*14c20*/  STS.U16 [R7+0xae00], R4 ;  /* 0x00ae000407007388 */ /* 0x0101e40000000400 */
[----:B0-----:R-:W-:Y:S02]  /*14c30*/  @!P0 IMAD.MOV.U32 R4, RZ, RZ, R20 ;  /* 0x000000ffff048224 */ /* 0x001fe400078e0014 */
[----:B------:R-:W4:Y:S04]  /*14c40*/  LDL.LU R20, [R1+0x134] ;  /* 0x0001340001147983 */ /* 0x000f280000300800 */
[----:B--2---:R0:W2:Y:S04]  /*14c50*/  @!P0 LDG.E.U16 R2, [R4.64] ;  /* 0x0000000604028981 */ /* 0x0040a8000c1e1500 */
[----:B0-----:R-:W2:Y:S04]  /*14c60*/  LDL.LU R4, [R1+0x18] ;  /* 0x0000180001047983 */ /* 0x001ea80000300800 */
[----:B------:R-:W4:Y:S01]  /*14c70*/  LDL R5, [R1+0x914] ;  /* 0x0009140001057983 */ /* 0x000f220000100800 */
[----:B---3--:R-:W-:-:S03]  /*14c80*/  PRMT R3, RZ, 0x7610, R3 ;  /* 0x00007610ff037816 */ /* 0x008fc60000000003 */
[----:B--2---:R0:W-:Y:S02]  /*14c90*/  STS.U16 [R7+0xb600], R4 ;  /* 0x00b6000407007388 */ /* 0x0041e40000000400 */
[----:B0-----:R-:W-:-:S05]  /*14ca0*/  @!P0 IMAD.MOV.U32 R4, RZ, RZ, R14 ;  /* 0x000000ffff048224 */ /* 0x001fca00078e000e */
[----:B----4-:R-:W2:Y:S04]  /*14cb0*/  @!P0 LDG.E.U16 R3, [R4.64] ;  /* 0x0000000604038981 */ /* 0x010ea8000c1e1500 */
[----:B------:R0:W-:Y:S04]  /*14cc0*/  STL [R1+0xbc], R2 ;  /* 0x0000bc0201007387 */ /* 0x0001e80000100800 */
[----:B0-----:R-:W0:Y:S02]  /*14cd0*/  S2R R2, SR_TID.X ;  /* 0x0000000000027919 */ /* 0x001e240000002100 */
[----:B0-----:R-:W-:-:S02]  /*14ce0*/  LOP3.LUT R14, R2, 0x7f, RZ, 0xc0, !PT ;  /* 0x0000007f020e7812 */ /* 0x001fc400078ec0ff */
[----:B------:R-:W3:Y:S04]  /*14cf0*/  LDL.LU R2, [R1+0x130] ;  /* 0x0001300001027983 */ /* 0x000ee80000300800 */
[----:B--2---:R0:W-:Y:S04]  /*14d00*/  STL [R1+0xb8], R3 ;  /* 0x0000b80301007387 */ /* 0x0041e80000100800 */
[----:B0-----:R-:W2:Y:S04]  /*14d10*/  LDL.LU R3, [R1+0x1ed0] ;  /* 0x001ed00001037983 */ /* 0x001ea80000300800 */
[----:B------:R-:W4:Y:S01]  /*14d20*/  LDL R5, [R1+0x8f8] ;  /* 0x0008f80001057983 */ /* 0x000f220000100800 */
[----:B------:R-:W-:Y:S01]  /*14d30*/  PRMT R8, RZ, 0x7610, R8 ;  /* 0x00007610ff087816 */ /* 0x000fe20000000008 */
[----:B------:R-:W-:-:S02]  /*14d40*/  IMAD.SHL.U32 R14, R14, 0x2, RZ ;  /* 0x000000020e0e7824 */ /* 0x000fc400078e00ff */
[----:B----4-:R-:W-:Y:S02]  /*14d50*/  @!P0 IMAD.MOV.U32 R4, RZ, RZ, R5 ;  /* 0x000000ffff048224 */ /* 0x010fe400078e0005 */
[----:B------:R-:W-:-:S05]  /*14d60*/  @!P0 IMAD.MOV.U32 R5, RZ, RZ, R28 ;  /* 0x000000ffff058224 */ /* 0x000fca00078e001c */
[----:B------:R0:W4:Y:S04]  /*14d70*/  @!P0 LDG.E.U16 R8, [R4.64] ;  /* 0x0000000604088981 */ /* 0x000128000c1e1500 */
[----:B--2---:R1:W-:Y:S01]  /*14d80*/  STS.U16 [R7+0xbe00], R3 ;  /* 0x00be000307007388 */ /* 0x0043e20000000400 */
[----:B------:R-:W-:-:S03]  /*14d90*/  LOP3.LUT R14, R14, 0x70, RZ, 0x3c, !PT ;  /* 0x000000700e0e7812 */ /* 0x000fc600078e3cff */
[----:B-1----:R-:W2:Y:S04]  /*14da0*/  LDL.LU R7, [R1+0x12c] ;  /* 0x00012c0001077983 */ /* 0x002ea80000300800 */
[----:B------:R-:W-:Y:S04]  /*14db0*/  STL [R1+0xcf0], R28 ;  /* 0x000cf01c01007387 */ /* 0x000fe80000100800 */
[----:B0-----:R-:W2:Y:S04]  /*14dc0*/  LDL R4, [R1+0x8d4] ;  /* 0x0008d40001047983 */ /* 0x001ea80000100800 */
[----:B------:R-:W2:Y:S04]  /*14dd0*/  LDL R5, [R1+0x8d8] ;  /* 0x0008d80001057983 */ /* 0x000ea80000100800 */
[----:B------:R-:W-:Y:S04]  /*14de0*/  STS.U16 [R14+0x8700], R6 ;  /* 0x008700060e007388 */ /* 0x000fe80000000400 */
[----:B----4-:R0:W-:Y:S04]  /*14df0*/  STL [R1+0xa4], R8 ;  /* 0x0000a40801007387 */ /* 0x0101e80000100800 */
[----:B0-----:R-:W4:Y:S04]  /*14e00*/  LDL.LU R8, [R1+0x70] ;  /* 0x0000700001087983 */ /* 0x001f280000300800 */
[----:B------:R-:W3:Y:S01]  /*14e10*/  LDL.LU R6, [R1+0x1ecc] ;  /* 0x001ecc0001067983 */ /* 0x000ee20000300800 */
[----:B--2---:R-:W-:-:S04]  /*14e20*/  @!P0 LOP3.LUT R5, R5, R4, RZ, 0x3c, !PT ;  /* 0x0000000405058212 */ /* 0x004fc800078e3cff */
[----:B------:R-:W-:-:S04]  /*14e30*/  @!P0 LOP3.LUT R4, R5, R4, RZ, 0x3c, !PT ;  /* 0x0000000405048212 */ /* 0x000fc800078e3cff */
[----:B------:R-:W-:Y:S02]  /*14e40*/  @!P0 LOP3.LUT R5, R5, R4, RZ, 0x3c, !PT ;  /* 0x0000000405058212 */ /* 0x000fe400078e3cff */
[----:B---3--:R-:W-:-:S06]  /*14e50*/  PRMT R6, RZ, 0x7610, R6 ;  /* 0x00007610ff067816 */ /* 0x008fcc0000000006 */
[----:B------:R-:W2:Y:S04]  /*14e60*/  @!P0 LDG.E.U16 R6, [R4.64] ;  /* 0x0000000604068981 */ /* 0x000ea8000c1e1500 */
[----:B------:R-:W-:Y:S04]  /*14e70*/  STS.U16 [R14+0x8f00], R25 ;  /* 0x008f00190e007388 */ /* 0x000fe80000000400 */
[----:B--2---:R0:W-:Y:S04]  /*14e80*/  STL [R1+0xa0], R6 ;  /* 0x0000a00601007387 */ /* 0x0041e80000100800 */
[----:B0-----:R-:W2:Y:S04]  /*14e90*/  LDL.LU R6, [R1+0x1ec8] ;  /* 0x001ec80001067983 */ /* 0x001ea80000300800 */
[----:B------:R-:W3:Y:S04]  /*14ea0*/  LDL R4, [R1+0x8bc] ;  /* 0x0008bc0001047983 */ /* 0x000ee80000100800 */
[----:B------:R-:W3:Y:S04]  /*14eb0*/  LDL R5, [R1+0xc98] ;  /* 0x000c980001057983 */ /* 0x000ee80000100800 */
[----:B------:R-:W2:Y:S01]  /*14ec0*/  LDL.LU R25, [R1+0x1ec4] ;  /* 0x001ec40001197983 */ /* 0x000ea20000300800 */
[----:B---3--:R-:W-:-:S04]  /*14ed0*/  @!P0 LOP3.LUT R5, R5, R4, RZ, 0x3c, !PT ;  /* 0x0000000405058212 */ /* 0x008fc800078e3cff */
[C---:B------:R-:W-:Y:S02]  /*14ee0*/  @!P0 LOP3.LUT R4, R5.reuse, R4, RZ, 0x3c, !PT ;  /* 0x0000000405048212 */ /* 0x040fe400078e3cff */
[----:B--2---:R-:W-:Y:S02]  /*14ef0*/  PRMT R25, RZ, 0x7610, R25 ;  /* 0x00007610ff197816 */ /* 0x004fe40000000019 */
[----:B------:R-:W-:-:S05]  /*14f00*/  @!P0 LOP3.LUT R5, R5, R4, RZ, 0x3c, !PT ;  /* 0x0000000405058212 */ /* 0x000fca00078e3cff */
[----:B------:R0:W2:Y:S04]  /*14f10*/  @!P0 LDG.E.U16 R25, [R4.64] ;  /* 0x0000000604198981 */ /* 0x0000a8000c1e1500 */
[----:B------:R-:W-:Y:S04]  /*14f20*/  STS.U16 [R14+0x9700], R0 ;  /* 0x009700000e007388 */ /* 0x000fe80000000400 */
[----:B0-----:R-:W3:Y:S04]  /*14f30*/  LDL R4, [R1+0x8ac] ;  /* 0x0008ac0001047983 */ /* 0x001ee80000100800 */
[----:B------:R-:W3:Y:S04]  /*14f40*/  LDL R5, [R1+0xc88] ;  /* 0x000c880001057983 */ /* 0x000ee80000100800 */
[----:B--2---:R0:W-:Y:S04]  /*14f50*/  STL [R1+0x9c], R25 ;  /* 0x00009c1901007387 */ /* 0x0041e80000100800 */
[----:B0-----:R-:W2:Y:S04]  /*14f60*/  LDL.LU R25, [R1+0x2c] ;  /* 0x00002c0001197983 */ /* 0x001ea80000300800 */
[----:B------:R-:W2:Y:S01]  /*14f70*/  LDL.LU R0, [R1+0x1ec0] ;  /* 0x001ec00001007983 */ /* 0x000ea20000300800 */
[----:B---3--:R-:W-:-:S04]  /*14f80*/  @!P0 LOP3.LUT R5, R5, R4, RZ, 0x3c, !PT ;  /* 0x0000000405058212 */ /* 0x008fc800078e3cff */
[----:B------:R-:W-:-:S04]  /*14f90*/  @!P0 LOP3.LUT R4, R5, R4, RZ, 0x3c, !PT ;  /* 0x0000000405048212 */ /* 0x000fc800078e3cff */
[----:B------:R-:W-:Y:S02]  /*14fa0*/  @!P0 LOP3.LUT R5, R5, R4, RZ, 0x3c, !PT ;  /* 0x0000000405058212 */ /* 0x000fe400078e3cff */
[----:B--2---:R-:W-:-:S06]  /*14fb0*/  PRMT R0, RZ, 0x7610, R0 ;  /* 0x00007610ff007816 */ /* 0x004fcc0000000000 */
        /* <DEDUP_REMOVED lines=33> */
[----:B0-----:R-:W3:Y:S04]  /*151d0*/  LDL.LU R7, [R1+0x44] ;  /* 0x0000440001077983 */ /* 0x001ee80000300800 */
        /* <DEDUP_REMOVED lines=9> */
[----:B----4-:R0:W-:Y:S04]  /*15270*/  STS.U16 [R14+0xb700], R8 ;  /* 0x00b700080e007388 */ /* 0x0101e80000000400 */
[----:B0-----:R-:W3:Y:S04]  /*15280*/  LDL.LU R8, [R1+0x48] ;  /* 0x0000480001087983 */ /* 0x001ee80000300800 */
[----:B--2---:R0:W-:Y:S04]  /*15290*/  STL [R1+0x88], R2 ;  /* 0x0000880201007387 */ /* 0x0041e80000100800 */
[----:B0-----:R-:W2:Y:S04]  /*152a0*/  LDL.LU R2, [R1+0x1eac] ;  /* 0x001eac0001027983 */ /* 0x001ea80000300800 */
[----:B------:R-:W4:Y:S04]  /*152b0*/  LDL R4, [R1+0xbec] ;  /* 0x000bec0001047983 */ /* 0x000f280000100800 */
[----:B------:R-:W4:Y:S04]  /*152c0*/  LDL R5, [R1+0xbf0] ;  /* 0x000bf00001057983 */ /* 0x000f280000100800 */
[----:B--2---:R0:W-:Y:S04]  /*152d0*/  STS.U16 [R14+0xbf00], R2 ;  /* 0x00bf00020e007388 */ /* 0x0041e80000000400 */
[----:B0-----:R-:W2:Y:S04]  /*152e0*/  LDL.LU R14, [R1+0x1ea8] ;  /* 0x001ea800010e7983 */ /* 0x001ea80000300800 */
        /* <DEDUP_REMOVED lines=14> */
[----:B------:R-:W4:Y:S04]  /*153d0*/  @!P0 LDG.E.U16 R14, [R4.64] ;  /* 0x00000006040e8981 */ /* 0x000f28000c1e1500 */
[----:B--2---:R0:W-:Y:S04]  /*153e0*/  STS.U16 [R2], R25 ;  /* 0x0000001902007388 */ /* 0x0041e80000000400 */
[----:B0-----:R-:W2:Y:S04]  /*153f0*/  LDL.LU R25, [R1+0x68] ;  /* 0x0000680001197983 */ /* 0x001ea80000300800 */
[----:B----4-:R0:W-:Y:S04]  /*15400*/  STL [R1+0x80], R14 ;  /* 0x0000800e01007387 */ /* 0x0101e80000100800 */
[----:B0-----:R-:W4:Y:S04]  /*15410*/  LDL.LU R14, [R1+0x1e9c] ;  /* 0x001e9c00010e7983 */ /* 0x001f280000300800 */
[----:B------:R-:W2:Y:S04]  /*15420*/  LDL R4, [R1+0xbac] ;  /* 0x000bac0001047983 */ /* 0x000ea80000100800 */
[----:B------:R-:W2:Y:S01]  /*15430*/  LDL R5, [R1+0xbb0] ;  /* 0x000bb00001057983 */ /* 0x000ea20000100800 */
[----:B------:R-:W-:-:S03]  /*15440*/  PRMT R6, RZ, 0x7610, R6 ;  /* 0x00007610ff067816 */ /* 0x000fc60000000006 */
[----:B------:R0:W-:Y:S04]  /*15450*/  STS.U16 [R2+0x400], R0 ;  /* 0x0004000002007388 */ /* 0x0001e80000000400 */
[----:B0-----:R-:W3:Y:S01]  /*15460*/  LDL.LU R0, [R1+0x64] ;  /* 0x0000640001007983 */ /* 0x001ee20000300800 */
[----:B--2---:R-:W-:-:S04]  /*15470*/  @!P0 LOP3.LUT R5, R5, R4, RZ, 0x3c, !PT ;  /* 0x0000000405058212 */ /* 0x004fc800078e3cff */
[----:B------:R-:W-:-:S04]  /*15480*/  @!P0 LOP3.LUT R4, R5, R4, RZ, 0x3c, !PT ;  /* 0x0000000405048212 */ /* 0x000fc800078e3cff */
[----:B------:R-:W-:-:S05]  /*15490*/  @!P0 LOP3.LUT R5, R5, R4, RZ, 0x3c, !PT ;  /* 0x0000000405058212 */ /* 0x000fca00078e3cff */
[----:B------:R0:W2:Y:S04]  /*154a0*/  @!P0 LDG.E.U16 R6, [R4.64] ;  /* 0x0000000604068981 */ /* 0x0000a8000c1e1500 */
[----:B0-----:R-:W2:Y:S04]  /*154b0*/  LDL R4, [R1+0xb8c] ;  /* 0x000b8c0001047983 */ /* 0x001ea80000100800 */
[----:B------:R-:W2:Y:S01]  /*154c0*/  LDL R5, [R1+0xb90] ;  /* 0x000b900001057983 */ /* 0x000ea20000100800 */
[----:B----4-:R-:W-:Y:S02]  /*154d0*/  PRMT R14, RZ, 0x7610, R14 ;  /* 0x00007610ff0e7816 */ /* 0x010fe4000000000e */
[----:B--2---:R-:W-:-:S04]  /*154e0*/  @!P0 LOP3.LUT R5, R5, R4, RZ, 0x3c, !PT ;  /* 0x0000000405058212 */ /* 0x004fc800078e3cff */
[----:B------:R-:W-:-:S04]  /*154f0*/  @!P0 LOP3.LUT R4, R5, R4, RZ, 0x3c, !PT ;  /* 0x0000000405048212 */ /* 0x000fc800078e3cff */
[----:B------:R-:W-:-:S05]  /*15500*/  @!P0 LOP3.LUT R5, R5, R4, RZ, 0x3c, !PT ;  /* 0x0000000405058212 */ /* 0x000fca00078e3cff */
[----:B------:R-:W2:Y:S04]  /*15510*/  @!P0 LDG.E.U16 R14, [R4.64] ;  /* 0x00000006040e8981 */ /* 0x000ea8000c1e1500 */
[----:B------:R0:W-:Y:S04]  /*15520*/  STS.U16 [R2+0x800], R20 ;  /* 0x0008001402007388 */ /* 0x0001e80000000400 */
[----:B0-----:R-:W4:Y:S04]  /*15530*/  LDL R20, [R1+0xb30] ;  /* 0x000b300001147983 */ /* 0x001f280000100800 */
[----:B------:R0:W-:Y:S04]  /*15540*/  STL [R1+0x7c], R6 ;  /* 0x00007c0601007387 */ /* 0x0001e80000100800 */
        /* <DEDUP_REMOVED lines=15> */
[----:B------:R-:W3:Y:S04]  /*15640*/  LDL R5, [R1+0xb50] ;  /* 0x000b500001057983 */ /* 0x000ee80000100800 */
[----:B------:R0:W-:Y:S04]  /*15650*/  STS.U16 [R2+0x1000], R8 ;  /* 0x0010000802007388 */ /* 0x0001e80000000400 */
[----:B0-----:R-:W4:Y:S01]  /*15660*/  LDL.LU R8, [R1+0x58] ;  /* 0x0000580001087983 */ /* 0x001f220000300800 */
[----:B--2---:R-:W-:-:S02]  /*15670*/  PRMT R14, RZ, 0x7610, R14 ;  /* 0x00007610ff0e7816 */ /* 0x004fc4000000000e */
[----:B---3--:R-:W-:-:S04]  /*15680*/  @!P0 LOP3.LUT R5, R5, R4, RZ, 0x3c, !PT ;  /* 0x0000000405058212 */ /* 0x008fc800078e3cff */
[----:B------:R-:W-:-:S04]  /*15690*/  @!P0 LOP3.LUT R4, R5, R4, RZ, 0x3c, !PT ;  /* 0x0000000405048212 */ /* 0x000fc800078e3cff */
[----:B------:R-:W-:-:S05]  /*156a0*/  @!P0 LOP3.LUT R5, R5, R4, RZ, 0x3c, !PT ;  /* 0x0000000405058212 */ /* 0x000fca00078e3cff */
[----:B------:R0:W2:Y:S04]  /*156b0*/  @!P0 LDG.E.U16 R14, [R4.64] ;  /* 0x00000006040e8981 */ /* 0x0000a8000c1e1500 */
[----:B0-----:R-:W3:Y:S04]  /*156c0*/  LDL.LU R4, [R1+0x50] ;  /* 0x0000500001047983 */ /* 0x001ee80000300800 */
[----:B------:R-:W2:Y:S01]  /*156d0*/  LDL R5, [R1+0xb2c] ;  /* 0x000b2c0001057983 */ /* 0x000ea20000100800 */
[----:B------:R-:W-:-:S03]  /*156e0*/  PRMT R26, RZ, 0x7610, R26 ;  /* 0x00007610ff1a7816 */ /* 0x000fc6000000001a */
[----:B---3--:R4:W-:Y:S02]  /*156f0*/  STS.U16 [R2+0x1400], R4 ;  /* 0x0014000402007388 */ /* 0x0089e40000000400 */
[----:B----4-:R-:W-:-:S05]  /*15700*/  @!P0 IMAD.MOV.U32 R4, RZ, RZ, R20 ;  /* 0x000000ffff048224 */ /* 0x010fca00078e0014 */
[----:B--2---:R-:W2:Y:S04]  /*15710*/  @!P0 LDG.E.U16 R26, [R4.64] ;  /* 0x00000006041a8981 */ /* 0x004ea8000c1e1500 */
[----:B------:R0:W-:Y:S04]  /*15720*/  STL [R1+0x70], R14 ;  /* 0x0000700e01007387 */ /* 0x0001e80000100800 */
[----:B0-----:R-:W3:Y:S04]  /*15730*/  LDL.LU R14, [R1+0xb4] ;  /* 0x0000b400010e7983 */ /* 0x001ee80000300800 */
[----:B------:R-:W4:Y:S04]  /*15740*/  LDL.LU R20, [R1+0xb0] ;  /* 0x0000b00001147983 */ /* 0x000f280000300800 */
        /* <DEDUP_REMOVED lines=24> */
[----:B------:R-:W2:Y:S04]  /*158d0*/  LDL R4, [R1+0xacc] ;  /* 0x000acc0001047983 */ /* 0x000ea80000100800 */
[----:B------:R-:W2:Y:S01]  /*158e0*/  LDL R5, [R1+0xad0] ;  /* 0x000ad00001057983 */ /* 0x000ea20000100800 */
[----:B------:R-:W-:-:S02]  /*158f0*/  PRMT R28, RZ, 0x7610, R28 ;  /* 0x00007610ff1c7816 */ /* 0x000fc4000000001c */
[----:B--2---:R-:W-:-:S04]  /*15900*/  @!P0 LOP3.LUT R5, R5, R4, RZ, 0x3c, !PT ;  /* 0x0000000405058212 */ /* 0x004fc800078e3cff */
[----:B------:R-:W-:-:S04]  /*15910*/  @!P0 LOP3.LUT R4, R5, R4, RZ, 0x3c, !PT ;  /* 0x0000000405048212 */ /* 0x000fc800078e3cff */
[----:B------:R-:W-:-:S05]  /*15920*/  @!P0 LOP3.LUT R5, R5, R4, RZ, 0x3c, !PT ;  /* 0x0000000405058212 */ /* 0x000fca00078e3cff */
[----:B------:R0:W2:Y:S04]  /*15930*/  @!P0 LDG.E.U16 R28, [R4.64] ;  /* 0x00000006041c8981 */ /* 0x0000a8000c1e1500 */
[----:B------:R1:W-:Y:S04]  /*15940*/  STS.U16 [R2+0x2000], R6 ;  /* 0x0020000602007388 */ /* 0x0003e80000000400 */
[----:B-1----:R-:W3:Y:S04]  /*15950*/  LDL.LU R6, [R1+0x1e84] ;  /* 0x001e840001067983 */ /* 0x002ee80000300800 */
[----:B0-----:R-:W3:Y:S04]  /*15960*/  LDL R4, [R1+0xaac] ;  /* 0x000aac0001047983 */ /* 0x001ee80000100800 */
[----:B------:R-:W3:Y:S04]  /*15970*/  LDL R5, [R1+0xab0] ;  /* 0x000ab00001057983 */ /* 0x000ee80000100800 */
[----:B------:R-:W-:Y:S04]  /*15980*/  STS.U16 [R2+0x2400], R7 ;  /* 0x0024000702007388 */ /* 0x000fe80000000400 */
        /* <DEDUP_REMOVED lines=52> */
[----:B------:R-:W-:Y:S04]  /*15cd0*/  STS.U16 [R2+0x3800], R0 ;  /* 0x0038000002007388 */ /* 0x000fe80000000400 */
[----:B--2---:R0:W-:Y:S04]  /*15ce0*/  STL [R1+0x4c], R25 ;  /* 0x00004c1901007387 */ /* 0x0041e80000100800 */
[----:B0-----:R-:W2:Y:S04]  /*15cf0*/  LDL.LU R25, [R1+0x1e5c] ;  /* 0x001e5c0001197983 */ /* 0x001ea80000300800 */
        /* <DEDUP_REMOVED lines=10> */
[----:B------:R-:W4:Y:S04]  /*15da0*/  LDL R4, [R1+0x9ec] ;  /* 0x0009ec0001047983 */ /* 0x000f280000100800 */
[----:B------:R-:W4:Y:S04]  /*15db0*/  LDL R5, [R1+0x9f0] ;  /* 0x0009f00001057983 */ /* 0x000f280000100800 */
[----:B--2---:R0:W-:Y:S04]  /*15dc0*/  STS.U16 [R2+0x3c00], R0 ;  /* 0x003c000002007388 */ /* 0x0041e80000000400 */
[----:B0-----:R-:W2:Y:S01]  /*15dd0*/  LDL.LU R0, [R1+0x1e50] ;  /* 0x001e500001007983 */ /* 0x001ea20000300800 */
        /* <DEDUP_REMOVED lines=9> */
[----:B------:R-:W-:-:S03]  /*15e70*/  PRMT R26, RZ, 0x7610, R26 ;  /* 0x00007610ff1a7816 */ /* 0x000fc6000000001a */
[----:B------:R0:W-:Y:S04]  /*15e80*/  STS.U16 [R2+0x4000], R28 ;  /* 0x0040001c02007388 */ /* 0x0001e80000000400 */
[----:B0-----:R-:W2:Y:S01]  /*15e90*/  LDL.LU R28, [R1+0x8f0] ;  /* 0x0008f000011c7983 */ /* 0x001ea20000300800 */
        /* <DEDUP_REMOVED lines=12> */
[----:B0-----:R-:W3:Y:S04]  /*15f60*/  LDL.LU R26, [R1+0xc] ;  /* 0x00000c00011a7983 */ /* 0x001ee80000300800 */
        /* <DEDUP_REMOVED lines=38> */
[----:B------:R-:W-:Y:S02]  /*161d0*/  PRMT R19, RZ, 0x7610, R19 ;  /* 0x00007610ff137816 */ /* 0x000fe40000000013 */
[----:B----4-:R-:W-:-:S04]  /*161e0*/  @!P0 LOP3.LUT R5, R5, R4, RZ, 0x3c, !PT ;  /* 0x0000000405058212 */ /* 0x010fc800078e3cff */
[----:B------:R-:W-:-:S04]  /*161f0*/  @!P0 LOP3.LUT R4, R5, R4, RZ, 0x3c, !PT ;  /* 0x0000000405048212 */ /* 0x000fc800078e3cff */
[----:B------:R-:W-:-:S05]  /*16200*/  @!P0 LOP3.LUT R5, R5, R4, RZ, 0x3c, !PT ;  /* 0x0000000405058212 */ /* 0x000fca00078e3cff */
[----:B------:R-:W4:Y:S04]  /*16210*/  @!P0 LDG.E.U16 R19, [R4.64] ;  /* 0x0000000604138981 */ /* 0x000f28000c1e1500 */
[----:B--2---:R-:W-:Y:S04]  /*16220*/  STL [R1+0x1de0], R0 ;  /* 0x001de00001007387 */ /* 0x004fe80000100800 */
[----:B----4-:R0:W-:Y:S04]  /*16230*/  STL [R1+0x28], R19 ;  /* 0x0000281301007387 */ /* 0x0101e80000100800 */
[----:B0-----:R-:W2:Y:S04]  /*16240*/  LDL.LU R19, [R1+0x1e38] ;  /* 0x001e380001137983 */ /* 0x001ea80000300800 */
[----:B------:R-:W4:Y:S04]  /*16250*/  LDL.LU R4, [R1+0x24] ;  /* 0x0000240001047983 */ /* 0x000f280000300800 */
[----:B------:R-:W3:Y:S01]  /*16260*/  LDL R5, [R1+0x8ec] ;  /* 0x0008ec0001057983 */ /* 0x000ee20000100800 */
[----:B--2---:R-:W-:-:S03]  /*16270*/  PRMT R19, RZ, 0x7610, R19 ;  /* 0x00007610ff137816 */ /* 0x004fc60000000013 */
[----:B----4-:R0:W-:Y:S02]  /*16280*/  STS.U16 [R2+0x5c00], R4 ;  /* 0x005c000402007388 */ /* 0x0101e40000000400 */
[----:B0-----:R-:W-:-:S05]  /*16290*/  @!P0 IMAD.MOV.U32 R4, RZ, RZ, R28 ;  /* 0x000000ffff048224 */ /* 0x001fca00078e001c */
[----:B---3--:R-:W2:Y:S04]  /*162a0*/  @!P0 LDG.E.U16 R19, [R4.64] ;  /* 0x0000000604138981 */ /* 0x008ea8000c1e1500 */
[----:B------:R-:W-:Y:S04]  /*162b0*/  STL [R1+0xcf4], R28 ;  /* 0x000cf41c01007387 */ /* 0x000fe80000100800 */
[----:B------:R-:W-:Y:S04]  /*162c0*/  STS.U16 [R2+0x6000], R26 ;  /* 0x0060001a02007388 */ /* 0x000fe80000000400 */
        /* <DEDUP_REMOVED lines=10> */
[----:B---3--:R0:W-:Y:S04]  /*16370*/  STL [R1+0x20], R26 ;  /* 0x0000201a01007387 */ /* 0x0081e80000100800 */
[----:B0-----:R-:W3:Y:S04]  /*16380*/  LDL.LU R26, [R1+0x1e2c] ;  /* 0x001e2c00011a7983 */ /* 0x001ee80000300800 */
        /* <DEDUP_REMOVED lines=16> */
[----:B----4-:R0:W-:Y:S04]  /*16490*/  STL [R1+0x18], R13 ;  /* 0x0000180d01007387 */ /* 0x0101e80000100800 */
[----:B0-----:R-:W4:Y:S04]  /*164a0*/  LDL.LU R13, [R1+0x1e24] ;  /* 0x001e2400010d7983 */ /* 0x001f280000300800 */
[----:B------:R-:W2:Y:S04]  /*164b0*/  LDL R4, [R1+0xc64] ;  /* 0x000c640001047983 */ /* 0x000ea80000100800 */
[----:B------:R-:W2:Y:S01]  /*164c0*/  LDL R5, [R1+0xc68] ;  /* 0x000c680001057983 */ /* 0x000ea20000100800 */
[----:B------:R-:W-:-:S02]  /*164d0*/  PRMT R12, RZ, 0x7610, R12 ;  /* 0x00007610ff0c7816 */ /* 0x000fc4000000000c */
[----:B--2---:R-:W-:-:S04]  /*164e0*/  @!P0 LOP3.LUT R5, R5, R4, RZ, 0x3c, !PT ;  /* 0x0000000405058212 */ /* 0x004fc800078e3cff */
[----:B------:R-:W-:-:S04]  /*164f0*/  @!P0 LOP3.LUT R4, R5, R4, RZ, 0x3c, !PT ;  /* 0x0000000405048212 */ /* 0x000fc800078e3cff */
[----:B------:R-:W-:-:S05]  /*16500*/  @!P0 LOP3.LUT R5, R5, R4, RZ, 0x3c, !PT ;  /* 0x0000000405058212 */ /* 0x000fca00078e3cff */
[----:B------:R-:W2:Y:S04]  /*16510*/  @!P0 LDG.E.U16 R12, [R4.64] ;  /* 0x00000006040c8981 */ /* 0x000ea8000c1e1500 */
        /* <DEDUP_REMOVED lines=18> */
[----:B0-----:R-:W3:Y:S04]  /*16640*/  LDL R4, [R1+0xc04] ;  /* 0x000c040001047983 */ /* 0x001ee80000100800 */
[----:B------:R-:W3:Y:S01]  /*16650*/  LDL R5, [R1+0xc08] ;  /* 0x000c080001057983 */ /* 0x000ee20000100800 */
[----:B------:R-:W-:-:S03]  /*16660*/  PRMT R0, RZ, 0x7610, R0 ;  /* 0x00007610ff007816 */ /* 0x000fc60000000000 */
[----:B--2---:R0:W-:Y:S01]  /*16670*/  STL [R1+0xc], R28 ;  /* 0x00000c1c01007387 */ /* 0x0041e20000100800 */
[----:B------:R-:W-:-:S03]  /*16680*/  PRMT R29, RZ, 0x7610, R29 ;  /* 0x00007610ff1d7816 */ /* 0x000fc6000000001d */
[----:B------:R-:W-:Y:S04]  /*16690*/  STS.U16 [R2+0x4400], R25 ;  /* 0x0044001902007388 */ /* 0x000fe80000000400 */
[----:B0-----:R-:W2:Y:S01]  /*166a0*/  LDL R28, [R1+0xba8] ;  /* 0x000ba800011c7983 */ /* 0x001ea20000100800 */
[----:B---3--:R-:W-:-:S04]  /*166b0*/  @!P0 LOP3.LUT R5, R5, R4, RZ, 0x3c, !PT ;  /* 0x0000000405058212 */ /* 0x008fc800078e3cff */
[----:B------:R-:W-:-:S04]  /*166c0*/  @!P0 LOP3.LUT R4, R5, R4, RZ, 0x3c, !PT ;  /* 0x0000000405048212 */ /* 0x000fc800078e3cff */
[----:B------:R-:W-:-:S05]  /*166d0*/  @!P0 LOP3.LUT R5, R5, R4, RZ, 0x3c, !PT ;  /* 0x0000000405058212 */ /* 0x000fca00078e3cff */
[----:B------:R0:W3:Y:S04]  /*166e0*/  @!P0 LDG.E.U16 R0, [R4.64] ;  /* 0x0000000604008981 */ /* 0x0000e8000c1e1500 */
[----:B0-----:R-:W2:Y:S04]  /*166f0*/  LDL R4, [R1+0xbe4] ;  /* 0x000be40001047983 */ /* 0x001ea80000100800 */
[----:B------:R-:W2:Y:S02]  /*16700*/  LDL R5, [R1+0xbe8] ;  /* 0x000be80001057983 */ /* 0x000ea40000100800 */
[----:B--2---:R-:W-:-:S04]  /*16710*/  @!P0 LOP3.LUT R5, R5, R4, RZ, 0x3c, !PT ;  /* 0x0000000405058212 */ /* 0x004fc800078e3cff */
[----:B------:R-:W-:-:S04]  /*16720*/  @!P0 LOP3.LUT R4, R5, R4, RZ, 0x3c, !PT ;  /* 0x0000000405048212 */ /* 0x000fc800078e3cff */
[----:B------:R-:W-:-:S05]  /*16730*/  @!P0 LOP3.LUT R5, R5, R4, RZ, 0x3c, !PT ;  /* 0x0000000405058212 */ /* 0x000fca00078e3cff */
[----:B------:R-:W2:Y:S04]  /*16740*/  @!P0 LDG.E.U16 R29, [R4.64] ;  /* 0x00000006041d8981 */ /* 0x000ea8000c1e1500 */
[----:B---3--:R0:W-:Y:S04]  /*16750*/  STL [R1+0x8], R0 ;  /* 0x0000080001007387 */ /* 0x0081e80000100800 */
[----:B------:R-:W-:Y:S04]  /*16760*/  STS.U16 [R2+0x4800], R20 ;  /* 0x0048001402007388 */ /* 0x000fe80000000400 */
[----:B------:R-:W-:Y:S04]  /*16770*/  STS.U16 [R2+0x4c00], R14 ;  /* 0x004c000e02007388 */ /* 0x000fe80000000400 */
[----:B0-----:R-:W3:Y:S04]  /*16780*/  LDL R0, [R1+0xb88] ;  /* 0x000b880001007983 */ /* 0x001ee80000100800 */
[----:B------:R-:W-:Y:S04]  /*16790*/  STS.U16 [R2+0x5000], R8 ;  /* 0x0050000802007388 */ /* 0x000fe80000000400 */
[----:B------:R-:W-:Y:S04]  /*167a0*/  STS.U16 [R2+0x5400], R7 ;  /* 0x0054000702007388 */ /* 0x000fe80000000400 */
[----:B------:R-:W-:Y:S04]  /*167b0*/  STS.U16 [R2+0x5800], R6 ;  /* 0x0058000602007388 */ /* 0x000fe80000000400 */
[----:B------:R-:W-:Y:S04]  /*167c0*/  STS.U16 [R2+0x6400], R26 ;  /* 0x0064001a02007388 */ /* 0x000fe80000000400 */
[----:B------:R-:W-:Y:S04]  /*167d0*/  STS.U16 [R2+0x6800], R19 ;  /* 0x0068001302007388 */ /* 0x000fe80000000400 */
[----:B----4-:R-:W-:Y:S04]  /*167e0*/  STS.U16 [R2+0x6c00], R13 ;  /* 0x006c000d02007388 */ /* 0x010fe80000000400 */
[----:B------:R-:W-:Y:S04]  /*167f0*/  STS.U16 [R2+0x7000], R12 ;  /* 0x0070000c02007388 */ /* 0x000fe80000000400 */
[----:B------:R-:W-:Y:S04]  /*16800*/  STS.U16 [R2+0x7400], R10 ;  /* 0x0074000a02007388 */ /* 0x000fe80000000400 */
[----:B------:R-:W-:Y:S04]  /*16810*/  STS.U16 [R2+0x7800], R9 ;  /* 0x0078000902007388 */ /* 0x000fe80000000400 */
[----:B------:R-:W-:Y:S04]  /*16820*/  STS.U16 [R2+0x7c00], R11 ;  /* 0x007c000b02007388 */ /* 0x000fe80000000400 */
[----:B------:R0:W-:Y:S04]  /*16830*/  STL [R1+0xce8], R2 ;  /* 0x000ce80201007387 */ /* 0x0001e80000100800 */
[----:B0-----:R-:W4:Y:S04]  /*16840*/  LDL R2, [R1+0xcac] ;  /* 0x000cac0001027983 */ /* 0x001f280000100800 */
[----:B--2---:R0:W-:Y:S04]  /*16850*/  STL [R1+0x4], R29 ;  /* 0x0000041d01007387 */ /* 0x0041e80000100800 */
[----:B0-----:R-:W4:Y:S04]  /*16860*/  LDL.LU R29, [R1+0x1e18] ;  /* 0x001e1800011d7983 */ /* 0x001f280000300800 */
[----:B------:R-:W2:Y:S04]  /*16870*/  LDL R4, [R1+0xbc4] ;  /* 0x000bc40001047983 */ /* 0x000ea80000100800 */
[----:B------:R-:W2:Y:S04]  /*16880*/  LDL R5, [R1+0xbc8] ;  /* 0x000bc80001057983 */ /* 0x000ea80000100800 */
[----:B----4-:R0:W-:Y:S04]  /*16890*/  STS.U16 [R2+0x100], R29 ;  /* 0x0001001d02007388 */ /* 0x0101e80000000400 */
[----:B0-----:R-:W4:Y:S01]  /*168a0*/  LDL.LU R29, [R1+0x1e14] ;  /* 0x001e1400011d7983 */ /* 0x001f220000300800 */
[----:B--2---:R-:W-:-:S04]  /*168b0*/  @!P0 LOP3.LUT R5, R5, R4, RZ, 0x3c, !PT ;  /* 0x0000000405058212 */ /* 0x004fc800078e3cff */
[----:B------:R-:W-:-:S04]  /*168c0*/  @!P0 LOP3.LUT R4, R5, R4, RZ, 0x3c, !PT ;  /* 0x0000000405048212 */ /* 0x000fc800078e3cff */
[----:B------:R-:W-:Y:S02]  /*168d0*/  @!P0 LOP3.LUT R5, R5, R4, RZ, 0x3c, !PT ;  /* 0x0000000405058212 */ /* 0x000fe400078e3cff */
[----:B----4-:R-:W-:-:S06]  /*168e0*/  PRMT R29, RZ, 0x7610, R29 ;  /* 0x00007610ff1d7816 */ /* 0x010fcc000000001d */
[----:B------:R0:W2:Y:S04]  /*168f0*/  @!P0 LDG.E.U16 R29, [R4.64] ;  /* 0x00000006041d8981 */ /* 0x0000a8000c1e1500 */
[----:B0-----:R-:W4:Y:S04]  /*16900*/  LDL.LU R4, [R1+0xc4] ;  /* 0x0000c40001047983 */ /* 0x001f280000300800 */
[----:B------:R-:W3:Y:S01]  /*16910*/  LDL R5, [R1+0xba4] ;  /* 0x000ba40001057983 */ /* 0x000ee20000100800 */
[----:B------:R-:W-:-:S03]  /*16920*/  PRMT R27, RZ, 0x7610, R27 ;  /* 0x00007610ff1b7816 */ /* 0x000fc6000000001b */
[----:B--2---:R0:W-:Y:S04]  /*16930*/  STL [R1+0x1dbc], R29 ;  /* 0x001dbc1d01007387 */ /* 0x0041e80000100800 */
[----:B----4-:R1:W-:Y:S04]  /*16940*/  STS.U16 [R2+0x500], R4 ;  /* 0x0005000402007388 */ /* 0x0103e80000000400 */
[----:B0-----:R-:W2:Y:S01]  /*16950*/  LDL R29, [R1+0xb44] ;  /* 0x000b4400011d7983 */ /* 0x001ea20000100800 */
[----:B-1----:R-:W-:-:S03]  /*16960*/  @!P0 IMAD.MOV.U32 R4, RZ, RZ, R28 ;  /* 0x000000ffff048224 */ /* 0x002fc600078e001c */
[----:B------:R-:W4:Y:S04]  /*16970*/  LDL R28, [R1+0xb48] ;  /* 0x000b4800011c7983 */ /* 0x000f280000100800 */
[----:B---3--:R0:W3:Y:S04]  /*16980*/  @!P0 LDG.E.U16 R27, [R4.64] ;  /* 0x00000006041b8981 */ /* 0x0080e8000c1e1500 */
[----:B0-----:R-:W2:Y:S04]  /*16990*/  LDL.LU R4, [R1+0xc0] ;  /* 0x0000c00001047983 */ /* 0x001ea80000300800 */
[----:B------:R-:W4:Y:S01]  /*169a0*/  LDL R5, [R1+0xb84] ;  /* 0x000b840001057983 */ /* 0x000f220000100800 */
[----:B------:R-:W-:-:S03]  /*169b0*/  PRMT R26, RZ, 0x7610, R26 ;  /* 0x00007610ff1a7816 */ /* 0x000fc6000000001a */
[----:B---3--:R0:W-:Y:S04]  /*169c0*/  STL [R1+0x1dc0], R27 ;  /* 0x001dc01b01007387 */ /* 0x0081e80000100800 */
[----:B--2---:R1:W-:Y:S01]  /*169d0*/  STS.U16 [R2+0x900], R4 ;  /* 0x0009000402007388 */ /* 0x0043e20000000400 */
[----:B------:R-:W-:-:S03]  /*169e0*/  PRMT R25, RZ, 0x7610, R25 ;  /* 0x00007610ff197816 */ /* 0x000fc60000000019 */
[----:B0-----:R-:W2:Y:S01]  /*169f0*/  LDL R27, [R1+0xb24] ;  /* 0x000b2400011b7983 */ /* 0x001ea20000100800 */
[----:B-1----:R-:W-:-:S03]  /*16a00*/  @!P0 IMAD.MOV.U32 R4, RZ, RZ, R0 ;  /* 0x000000ffff048224 */ /* 0x002fc600078e0000 */
[----:B------:R-:W3:Y:S04]  /*16a10*/  LDL R0, [R1+0xb28] ;  /* 0x000b280001007983 */ /* 0x000ee80000100800 */
[----:B----4-:R0:W4:Y:S04]  /*16a20*/  @!P0 LDG.E.U16 R26, [R4.64] ;  /* 0x00000006041a8981 */ /* 0x010128000c1e1500 */
[----:B0-----:R-:W2:Y:S04]  /*16a30*/  LDL R4, [R1+0xb64] ;  /* 0x000b640001047983 */ /* 0x001ea80000100800 */
[----:B------:R-:W2:Y:S02]  /*16a40*/  LDL R5, [R1+0xb68] ;  /* 0x000b680001057983 */ /* 0x000ea40000100800 */
[----:B--2---:R-:W-:-:S04]  /*16a50*/  @!P0 LOP3.LUT R5, R5, R4, RZ, 0x3c, !PT ;  /* 0x0000000405058212 */ /* 0x004fc800078e3cff */
[----:B------:R-:W-:-:S04]  /*16a60*/  @!P0 LOP3.LUT R4, R5, R4, RZ, 0x3c, !PT ;  /* 0x0000000405048212 */ /* 0x000fc800078e3cff */
[----:B------:R-:W-:-:S05]  /*16a70*/  @!P0 LOP3.LUT R5, R5, R4, RZ, 0x3c, !PT ;  /* 0x0000000405058212 */ /* 0x000fca00078e3cff */
[----:B------:R0:W2:Y:S01]  /*16a80*/  @!P0 LDG.E.U16 R25, [R4.64] ;  /* 0x0000000604198981 */ /* 0x0000a2000c1e1500 */
[----:B------:R-:W-:-:S03]  /*16a90*/  PRMT R24, RZ, 0x7610, R24 ;  /* 0x00007610ff187816 */ /* 0x000fc60000000018 */
[----:B------:R1:W-:Y:S01]  /*16aa0*/  STS.U16 [R2+0xd00], R23 ;  /* 0x000d001702007388 */ /* 0x0003e20000000400 */
[----:B0-----:R-:W-:Y:S02]  /*16ab0*/  @!P0 IMAD.MOV.U32 R4, RZ, RZ, R28 ;  /* 0x000000ffff048224 */ /* 0x001fe400078e001c */
[----:B------:R-:W-:Y:S01]  /*16ac0*/  @!P0 IMAD.MOV.U32 R5, RZ, RZ, R29 ;  /* 0x000000ffff058224 */ /* 0x000fe200078e001d */
[----:B----4-:R0:W-:Y:S01]  /*16ad0*/  STL [R1+0x1dc4], R26 ;  /* 0x001dc41a01007387 */ /* 0x0101e20000100800 */
[----:B-1----:R-:W-:-:S03]  /*16ae0*/  PRMT R23, RZ, 0x7610, R23 ;  /* 0x00007610ff177816 */ /* 0x002fc60000000017 */
[----:B------:R3:W4:Y:S04]  /*16af0*/  @!P0 LDG.E.U16 R24, [R4.64] ;  /* 0x0000000604188981 */ /* 0x000728000c1e1500 */
[----:B0-----:R-:W4:Y:S01]  /*16b00*/  LDL R26, [R1+0xb08] ;  /* 0x000b0800011a7983 */ /* 0x001f220000100800 */
[----:B---3--:R-:W-:Y:S02]  /*16b10*/  @!P0 IMAD.MOV.U32 R4, RZ, RZ, R0 ;  /* 0x000000ffff048224 */ /* 0x008fe400078e0000 */
[----:B------:R-:W-:-:S05]  /*16b20*/  @!P0 IMAD.MOV.U32 R5, RZ, RZ, R27 ;  /* 0x000000ffff058224 */ /* 0x000fca00078e001b */
[----:B------:R0:W3:Y:S04]  /*16b30*/  @!P0 LDG.E.U16 R23, [R4.64] ;  /* 0x0000000604178981 */ /* 0x0000e8000c1e1500 */
[----:B--2---:R1:W-:Y:S04]  /*16b40*/  STL [R1+0x1dc8], R25 ;  /* 0x001dc81901007387 */ /* 0x0043e80000100800 */
[----:B-1----:R-:W2:Y:S01]  /*16b50*/  LDL R25, [R1+0xb04] ;  /* 0x000b040001197983 */ /* 0x002ea20000100800 */
[----:B------:R-:W-:-:S03]  /*16b60*/  PRMT R22, RZ, 0x7610, R22 ;  /* 0x00007610ff167816 */ /* 0x000fc60000000016 */
[----:B------:R-:W2:Y:S04]  /*16b70*/  LDL.LU R28, [R1+0xf8] ;  /* 0x0000f800011c7983 */ /* 0x000ea80000300800 */
[----:B----4-:R1:W-:Y:S04]  /*16b80*/  STL [R1+0x1dcc], R24 ;  /* 0x001dcc1801007387 */ /* 0x0103e80000100800 */
[----:B------:R-:W4:Y:S01]  /*16b90*/  LDL R27, [R1+0xae8] ;  /* 0x000ae800011b7983 */ /* 0x000f220000100800 */
[----:B0-----:R-:W-:-:S03]  /*16ba0*/  @!P0 IMAD.MOV.U32 R4, RZ, RZ, R26 ;  /* 0x000000ffff048224 */ /* 0x001fc600078e001a */
[----:B------:R-:W4:Y:S04]  /*16bb0*/  LDL R29, [R1+0xac8] ;  /* 0x000ac800011d7983 */ /* 0x000f280000100800 */
[----:B------:R-:W4:Y:S04]  /*16bc0*/  LDL.LU R0, [R1+0xf4] ;  /* 0x0000f40001007983 */ /* 0x000f280000300800 */
[----:B---3--:R0:W-:Y:S04]  /*16bd0*/  STL [R1+0x1dd0], R23 ;  /* 0x001dd01701007387 */ /* 0x0081e80000100800 */
[----:B-1----:R-:W3:Y:S04]  /*16be0*/  LDL R24, [R1+0xaa8] ;  /* 0x000aa80001187983 */ /* 0x002ee80000100800 */
[----:B0-----:R-:W3:Y:S01]  /*16bf0*/  LDL R23, [R1+0xac4] ;  /* 0x000ac40001177983 */ /* 0x001ee20000100800 */
[----:B--2---:R-:W-:-:S03]  /*16c00*/  @!P0 IMAD.MOV.U32 R5, RZ, RZ, R25 ;  /* 0x000000ffff058224 */ /* 0x004fc600078e0019 */
[----:B------:R-:W2:Y:S04]  /*16c10*/  LDL R25, [R1+0xaa4] ;  /* 0x000aa40001197983 */ /* 0x000ea80000100800 */
[----:B------:R-:W2:Y:S04]  /*16c20*/  LDL.LU R26, [R1+0xf0] ;  /* 0x0000f000011a7983 */ /* 0x000ea80000300800 */
[----:B------:R0:W2:Y:S04]  /*16c30*/  @!P0 LDG.E.U16 R22, [R4.64] ;  /* 0x0000000604168981 */ /* 0x0000a8000c1e1500 */
[----:B0-----:R-:W3:Y:S01]  /*16c40*/  LDL R5, [R1+0xae4] ;  /* 0x000ae40001057983 */ /* 0x001ee20000100800 */
[----:B----4-:R-:W-:-:S03]  /*16c50*/  @!P0 IMAD.MOV.U32 R4, RZ, RZ, R27 ;  /* 0x000000ffff048224 */ /* 0x010fc600078e001b */
[----:B------:R0:W-:Y:S01]  /*16c60*/  STS.U16 [R2+0x1100], R21 ;  /* 0x0011001502007388 */ /* 0x0001e20000000400 */
[----:B------:R-:W-:Y:S02]  /*16c70*/  PRMT R20, RZ, 0x7610, R20 ;  /* 0x00007610ff147816 */ /* 0x000fe40000000014 */
[----:B0-----:R-:W-:Y:S02]  /*16c80*/  PRMT R21, RZ, 0x7610, R21 ;  /* 0x00007610ff157816 */ /* 0x001fe40000000015 */
[----:B------:R-:W-:Y:S01]  /*16c90*/  PRMT R19, RZ, 0x7610, R19 ;  /* 0x00007610ff137816 */ /* 0x000fe20000000013 */
[----:B--2---:R0:W-:Y:S04]  /*16ca0*/  STL [R1+0x1dd4], R22 ;  /* 0x001dd41601007387 */ /* 0x0041e80000100800 */
[----:B0-----:R-:W2:Y:S04]  /*16cb0*/  LDL.LU R22, [R1+0xe0] ;  /* 0x0000e00001167983 */ /* 0x001ea80000300800 */
[----:B---3--:R0:W3:Y:S04]  /*16cc0*/  @!P0 LDG.E.U16 R21, [R4.64] ;  /* 0x0000000604158981 */ /* 0x0080e8000c1e1500 */
[----:B------:R-:W-:Y:S04]  /*16cd0*/  STS.U16 [R2+0x1500], R16 ;  /* 0x0015001002007388 */ /* 0x000fe80000000400 */
[----:B------:R-:W4:Y:S01]  /*16ce0*/  LDL.LU R27, [R1+0xec] ;  /* 0x0000ec00011b7983 */ /* 0x000f220000300800 */
[----:B0-----:R-:W-:-:S02]  /*16cf0*/  @!P0 IMAD.MOV.U32 R4, RZ, RZ, R29 ;  /* 0x000000ffff048224 */ /* 0x001fc400078e001d */
[----:B------:R-:W-:-:S05]  /*16d00*/  @!P0 IMAD.MOV.U32 R5, RZ, RZ, R23 ;  /* 0x000000ffff058224 */ /* 0x000fca00078e0017 */
[----:B------:R0:W4:Y:S02]  /*16d10*/  @!P0 LDG.E.U16 R20, [R4.64] ;  /* 0x0000000604148981 */ /* 0x000124000c1e1500 */
[----:B0-----:R-:W-:Y:S02]  /*16d20*/  @!P0 IMAD.MOV.U32 R4, RZ, RZ, R24 ;  /* 0x000000ffff048224 */ /* 0x001fe400078e0018 */
[----:B------:R-:W-:-:S05]  /*16d30*/  @!P0 IMAD.MOV.U32 R5, RZ, RZ, R25 ;  /* 0x000000ffff058224 */ /* 0x000fca00078e0019 */
[----:B------:R-:W4:Y:S04]  /*16d40*/  @!P0 LDG.E.U16 R19, [R4.64] ;  /* 0x0000000604138981 */ /* 0x000f28000c1e1500 */
[----:B------:R-:W-:Y:S04]  /*16d50*/  STS.U16 [R2+0x1900], R15 ;  /* 0x0019000f02007388 */ /* 0x000fe80000000400 */
[----:B------:R-:W-:Y:S04]  /*16d60*/  STS.U16 [R2+0x1d00], R17 ;  /* 0x001d001102007388 */ /* 0x000fe80000000400 */
[----:B--2---:R0:W-:Y:S04]  /*16d70*/  STS.U16 [R2+0x2100], R22 ;  /* 0x0021001602007388 */ /* 0x0041e80000000400 */
[----:B---3--:R1:W-:Y:S04]  /*16d80*/  STL [R1+0x1dd8], R21 ;  /* 0x001dd81501007387 */ /* 0x0083e80000100800 */
[----:B------:R-:W2:Y:S04]  /*16d90*/  LDL R23, [R1+0xa84] ;  /* 0x000a840001177983 */ /* 0x000ea80000100800 */
[----:B0-----:R-:W3:Y:S04]  /*16da0*/  LDL R22, [R1+0xa88] ;  /* 0x000a880001167983 */ /* 0x001ee80000100800 */
[----:B------:R-:W3:Y:S04]  /*16db0*/  LDL.LU R29, [R1+0xe8] ;  /* 0x0000e800011d7983 */ /* 0x000ee80000300800 */
[----:B----4-:R0:W-:Y:S04]  /*16dc0*/  STL [R1+0x1de4], R20 ;  /* 0x001de41401007387 */ /* 0x0101e80000100800 */
[----:B-1----:R-:W4:Y:S04]  /*16dd0*/  LDL R21, [R1+0xa64] ;  /* 0x000a640001157983 */ /* 0x002f280000100800 */
[----:B0-----:R-:W4:Y:S04]  /*16de0*/  LDL R20, [R1+0xa68] ;  /* 0x000a680001147983 */ /* 0x001f280000100800 */
[----:B------:R0:W-:Y:S04]  /*16df0*/  STS.U16 [R2+0x2500], R28 ;  /* 0x0025001c02007388 */ /* 0x0001e80000000400 */
[----:B0-----:R-:W4:Y:S04]  /*16e00*/  LDL.LU R28, [R1+0xe4] ;  /* 0x0000e400011c7983 */ /* 0x001f280000300800 */
[----:B------:R0:W-:Y:S04]  /*16e10*/  STL [R1+0x1de8], R19 ;  /* 0x001de81301007387 */ /* 0x0001e80000100800 */
[----:B------:R-:W4:Y:S04]  /*16e20*/  LDL R24, [R1+0xa44] ;  /* 0x000a440001187983 */ /* 0x000f280000100800 */
[----:B0-----:R-:W4:Y:S01]  /*16e30*/  LDL R19, [R1+0xa48] ;  /* 0x000a480001137983 */ /* 0x001f220000100800 */
[----:B------:R-:W-:-:S02]  /*16e40*/  PRMT R18, RZ, 0x7610, R18 ;  /* 0x00007610ff127816 */ /* 0x000fc40000000012 */
[----:B------:R-:W-:Y:S02]  /*16e50*/  PRMT R17, RZ, 0x7610, R17 ;  /* 0x00007610ff117816 */ /* 0x000fe40000000011 */
[----:B------:R-:W-:Y:S01]  /*16e60*/  PRMT R16, RZ, 0x7610, R16 ;  /* 0x00007610ff107816 */ /* 0x000fe20000000010 */
[----:B--2---:R-:W-:Y:S02]  /*16e70*/  @!P0 IMAD.MOV.U32 R5, RZ, RZ, R23 ;  /* 0x000000ffff058224 */ /* 0x004fe400078e0017 */
[----:B---3--:R-:W-:-:S05]  /*16e80*/  @!P0 IMAD.MOV.U32 R4, RZ, RZ, R22 ;  /* 0x000000ffff048224 */ /* 0x008fca00078e0016 */
[----:B------:R4:W2:Y:S02]  /*16e90*/  @!P0 LDG.E.U16 R18, [R4.64] ;  /* 0x0000000604128981 */ /* 0x0008a4000c1e1500 */
[----:B----4-:R-:W-:Y:S02]  /*16ea0*/  @!P0 IMAD.MOV.U32 R5, RZ, RZ, R21 ;  /* 0x000000ffff058224 */ /* 0x010fe400078e0015 */
[----:B------:R-:W-:-:S05]  /*16eb0*/  @!P0 IMAD.MOV.U32 R4, RZ, RZ, R20 ;  /* 0x000000ffff048224 */ /* 0x000fca00078e0014 */
[----:B------:R0:W3:Y:S02]  /*16ec0*/  @!P0 LDG.E.U16 R17, [R4.64] ;  /* 0x0000000604118981 */ /* 0x0000e4000c1e1500 */
[----:B0-----:R-:W-:Y:S02]  /*16ed0*/  @!P0 IMAD.MOV.U32 R5, RZ, RZ, R24 ;  /* 0x000000ffff058224 */ /* 0x001fe400078e0018 */
[----:B------:R-:W-:-:S05]  /*16ee0*/  @!P0 IMAD.MOV.U32 R4, RZ, RZ, R19 ;  /* 0x000000ffff048224 */ /* 0x000fca00078e0013 */
[----:B------:R-:W4:Y:S04]  /*16ef0*/  @!P0 LDG.E.U16 R16, [R4.64] ;  /* 0x0000000604108981 */ /* 0x000f28000c1e1500 */
[----:B------:R0:W-:Y:S04]  /*16f00*/  STS.U16 [R2+0x2900], R0 ;  /* 0x0029000002007388 */ /* 0x0001e80000000400 */
[----:B------:R1:W-:Y:S04]  /*16f10*/  STS.U16 [R2+0x2d00], R26 ;  /* 0x002d001a02007388 */ /* 0x0003e80000000400 */
[----:B0-----:R-:W4:Y:S04]  /*16f20*/  LDL.LU R0, [R1+0xfc] ;  /* 0x0000fc0001007983 */ /* 0x001f280000300800 */
[----:B------:R-:W-:Y:S04]  /*16f30*/  STS.U16 [R2+0x3100], R27 ;  /* 0x0031001b02007388 */ /* 0x000fe80000000400 */
[----:B--2---:R0:W-:Y:S04]  /*16f40*/  STL [R1+0x1dec], R18 ;  /* 0x001dec1201007387 */ /* 0x0041e80000100800 */
[----:B------:R-:W2:Y:S04]  /*16f50*/  LDL R23, [R1+0xa24] ;  /* 0x000a240001177983 */ /* 0x000ea80000100800 */
[----:B------:R-:W2:Y:S04]  /*16f60*/  LDL R22, [R1+0xa28] ;  /* 0x000a280001167983 */ /* 0x000ea80000100800 */
[----:B-1----:R-:W2:Y:S04]  /*16f70*/  LDL.LU R26, [R1+0x104] ;  /* 0x00010400011a7983 */ /* 0x002ea80000300800 */
[----:B---3--:R1:W-:Y:S04]  /*16f80*/  STL [R1+0x1df0], R17 ;  /* 0x001df01101007387 */ /* 0x0083e80000100800 */
[----:B------:R-:W3:Y:S04]  /*16f90*/  LDL R21, [R1+0xa04] ;  /* 0x000a040001157983 */ /* 0x000ee80000100800 */
[----:B------:R-:W3:Y:S04]  /*16fa0*/  LDL R20, [R1+0xa08] ;  /* 0x000a080001147983 */ /* 0x000ee80000100800 */
[----:B0-----:R-:W3:Y:S04]  /*16fb0*/  LDL R18, [R1+0x9e8] ;  /* 0x0009e80001127983 */ /* 0x001ee80000100800 */
[----:B------:R-:W3:Y:S04]  /*16fc0*/  LDL.LU R27, [R1+0x108] ;  /* 0x00010800011b7983 */ /* 0x000ee80000300800 */
[----:B----4-:R0:W-:Y:S04]  /*16fd0*/  STL [R1+0x1df4], R16 ;  /* 0x001df41001007387 */ /* 0x0101e80000100800 */
[----:B------:R-:W4:Y:S04]  /*16fe0*/  LDL R19, [R1+0x9e4] ;  /* 0x0009e40001137983 */ /* 0x000f280000100800 */
[----:B-1----:R-:W4:Y:S04]  /*16ff0*/  LDL R17, [R1+0x9c4] ;  /* 0x0009c40001117983 */ /* 0x002f280000100800 */
[----:B0-----:R-:W4:Y:S01]  /*17000*/  LDL R16, [R1+0x9c8] ;  /* 0x0009c80001107983 */ /* 0x001f220000100800 */
[----:B------:R-:W-:-:S02]  /*17010*/  PRMT R15, RZ, 0x7610, R15 ;  /* 0x00007610ff0f7816 */ /* 0x000fc4000000000f */
[----:B------:R-:W-:Y:S02]  /*17020*/  PRMT R14, RZ, 0x7610, R14 ;  /* 0x00007610ff0e7816 */ /* 0x000fe4000000000e */
[----:B------:R-:W-:Y:S02]  /*17030*/  PRMT R13, RZ, 0x7610, R13 ;  /* 0x00007610ff0d7816 */ /* 0x000fe4000000000d */
[----:B------:R-:W-:Y:S01]  /*17040*/  PRMT R12, RZ, 0x7610, R12 ;  /* 0x00007610ff0c7816 */ /* 0x000fe2000000000c */
[----:B--2---:R-:W-:Y:S02]  /*17050*/  @!P0 IMAD.MOV.U32 R5, RZ, RZ, R23 ;  /* 0x000000ffff058224 */ /* 0x004fe400078e0017 */
[----:B------:R-:W-:-:S05]  /*17060*/  @!P0 IMAD.MOV.U32 R4, RZ, RZ, R22 ;  /* 0x000000ffff048224 */ /* 0x000fca00078e0016 */
[----:B------:R3:W2:Y:S02]  /*17070*/  @!P0 LDG.E.U16 R15, [R4.64] ;  /* 0x00000006040f8981 */ /* 0x0006a4000c1e1500 */
[----:B---3--:R-:W-:Y:S02]  /*17080*/  @!P0 IMAD.MOV.U32 R5, RZ, RZ, R21 ;  /* 0x000000ffff058224 */ /* 0x008fe400078e0015 */
[----:B------:R-:W-:-:S05]  /*17090*/  @!P0 IMAD.MOV.U32 R4, RZ, RZ, R20 ;  /* 0x000000ffff048224 */ /* 0x000fca00078e0014 */
[----:B------:R0:W3:Y:S02]  /*170a0*/  @!P0 LDG.E.U16 R14, [R4.64] ;  /* 0x00000006040e8981 */ /* 0x0000e4000c1e1500 */
[----:B0-----:R-:W-:Y:S02]  /*170b0*/  @!P0 IMAD.MOV.U32 R4, RZ, RZ, R18 ;  /* 0x000000ffff048224 */ /* 0x001fe400078e0012 */
[----:B----4-:R-:W-:-:S05]  /*170c0*/  @!P0 IMAD.MOV.U32 R5, RZ, RZ, R19 ;  /* 0x000000ffff058224 */ /* 0x010fca00078e0013 */
[----:B------:R0:W4:Y:S02]  /*170d0*/  @!P0 LDG.E.U16 R13, [R4.64] ;  /* 0x00000006040d8981 */ /* 0x000124000c1e1500 */
[----:B0-----:R-:W-:Y:S02]  /*170e0*/  @!P0 IMAD.MOV.U32 R4, RZ, RZ, R16 ;  /* 0x000000ffff048224 */ /* 0x001fe400078e0010 */
[----:B------:R-:W-:-:S05]  /*170f0*/  @!P0 IMAD.MOV.U32 R5, RZ, RZ, R17 ;  /* 0x000000ffff058224 */ /* 0x000fca00078e0011 */
[----:B------:R-:W4:Y:S04]  /*17100*/  @!P0 LDG.E.U16 R12, [R4.64] ;  /* 0x00000006040c8981 */ /* 0x000f28000c1e1500 */
[----:B------:R-:W-:Y:S04]  /*17110*/  STS.U16 [R2+0x3500], R29 ;  /* 0x0035001d02007388 */ /* 0x000fe80000000400 */
[----:B------:R0:W-:Y:S04]  /*17120*/  STS.U16 [R2+0x3900], R28 ;  /* 0x0039001c02007388 */ /* 0x0001e80000000400 */
[----:B------:R1:W-:Y:S04]  /*17130*/  STS.U16 [R2+0x3d00], R0 ;  /* 0x003d000002007388 */ /* 0x0003e80000000400 */
[----:B--2---:R-:W-:Y:S04]  /*17140*/  STL [R1+0x1df8], R15 ;  /* 0x001df80f01007387 */ /* 0x004fe80000100800 */
[----:B0-----:R-:W2:Y:S04]  /*17150*/  LDL.LU R28, [R1+0x120] ;  /* 0x00012000011c7983 */ /* 0x001ea80000300800 */
[----:B---3--:R0:W-:Y:S04]  /*17160*/  STL [R1+0x1dfc], R14 ;  /* 0x001dfc0e01007387 */ /* 0x0081e80000100800 */
[----:B-1----:R-:W3:Y:S04]  /*17170*/  LDL R0, [R1+0x9a8] ;  /* 0x0009a80001007983 */ /* 0x002ee80000100800 */
[----:B0-----:R-:W2:Y:S04]  /*17180*/  LDL R14, [R1+0x9a4] ;  /* 0x0009a400010e7983 */ /* 0x001ea80000100800 */
[----:B------:R-:W2:Y:S04]  /*17190*/  LDL.LU R2, [R1+0x11c] ;  /* 0x00011c0001027983 */ /* 0x000ea80000300800 */
[----:B------:R-:W2:Y:S04]  /*171a0*/  LDL.LU R29, [R1+0x118] ;  /* 0x00011800011d7983 */ /* 0x000ea80000300800 */
[----:B----4-:R0:W-:Y:S04]  /*171b0*/  STL [R1+0x1e00], R13 ;  /* 0x001e000d01007387 */ /* 0x0101e80000100800 */
[----:B------:R-:W4:Y:S04]  /*171c0*/  LDL R18, [R1+0x984] ;  /* 0x0009840001127983 */ /* 0x000f280000100800 */
[----:B------:R-:W4:Y:S04]  /*171d0*/  LDL R17, [R1+0x988] ;  /* 0x0009880001117983 */ /* 0x000f280000100800 */
[----:B0-----:R-:W4:Y:S04]  /*171e0*/  LDL R13, [R1+0xcac] ;  /* 0x000cac00010d7983 */ /* 0x001f280000100800 */
[----:B------:R-:W4:Y:S04]  /*171f0*/  LDL.LU R22, [R1+0x114] ;  /* 0x0001140001167983 */ /* 0x000f280000300800 */
[----:B------:R-:W-:Y:S04]  /*17200*/  STL [R1+0x1e04], R12 ;  /* 0x001e040c01007387 */ /* 0x000fe80000100800 */
[----:B------:R-:W4:Y:S04]  /*17210*/  LDL R16, [R1+0x964] ;  /* 0x0009640001107983 */ /* 0x000f280000100800 */
[----:B------:R-:W4:Y:S01]  /*17220*/  LDL R15, [R1+0x968] ;  /* 0x00096800010f7983 */ /* 0x000f220000100800 */
[----:B------:R-:W-:-:S02]  /*17230*/  PRMT R11, RZ, 0x7610, R11 ;  /* 0x00007610ff0b7816 */ /* 0x000fc4000000000b */
[----:B------:R-:W-:Y:S02]  /*17240*/  PRMT R10, RZ, 0x7610, R10 ;  /* 0x00007610ff0a7816 */ /* 0x000fe4000000000a */
[----:B------:R-:W-:Y:S01]  /*17250*/  PRMT R9, RZ, 0x7610, R9 ;  /* 0x00007610ff097816 */ /* 0x000fe20000000009 */
[----:B---3--:R-:W-:Y:S02]  /*17260*/  @!P0 IMAD.MOV.U32 R4, RZ, RZ, R0 ;  /* 0x000000ffff048224 */ /* 0x008fe400078e0000 */
[----:B------:R-:W3:Y:S01]  /*17270*/  LDL R0, [R1+0x948] ;  /* 0x0009480001007983 */ /* 0x000ee20000100800 */
[----:B--2---:R-:W-:-:S03]  /*17280*/  @!P0 IMAD.MOV.U32 R5, RZ, RZ, R14 ;  /* 0x000000ffff058224 */ /* 0x004fc600078e000e */
[----:B------:R-:W2:Y:S04]  /*17290*/  LDL R14, [R1+0x944] ;  /* 0x00094400010e7983 */ /* 0x000ea80000100800 */
[----:B------:R4:W2:Y:S04]  /*172a0*/  @!P0 LDG.E.U16 R11, [R4.64] ;  /* 0x00000006040b8981 */ /* 0x0008a8000c1e1500 */
[----:B------:R-:W3:Y:S01]  /*172b0*/  LDL.LU R23, [R1+0x110] ;  /* 0x0001100001177983 */ /* 0x000ee20000300800 */
[----:B----4-:R-:W-:Y:S02]  /*172c0*/  @!P0 IMAD.MOV.U32 R5, RZ, RZ, R18 ;  /* 0x000000ffff058224 */ /* 0x010fe400078e0012 */
[----:B------:R-:W-:-:S05]  /*172d0*/  @!P0 IMAD.MOV.U32 R4, RZ, RZ, R17 ;  /* 0x000000ffff048224 */ /* 0x000fca00078e0011 */
[----:B------:R0:W4:Y:S02]  /*172e0*/  @!P0 LDG.E.U16 R10, [R4.64] ;  /* 0x00000006040a8981 */ /* 0x000124000c1e1500 */
[----:B0-----:R-:W-:Y:S02]  /*172f0*/  @!P0 IMAD.MOV.U32 R5, RZ, RZ, R16 ;  /* 0x000000ffff058224 */ /* 0x001fe400078e0010 */
[----:B------:R-:W-:-:S05]  /*17300*/  @!P0 IMAD.MOV.U32 R4, RZ, RZ, R15 ;  /* 0x000000ffff048224 */ /* 0x000fca00078e000f */
[----:B------:R3:W4:Y:S04]  /*17310*/  @!P0 LDG.E.U16 R9, [R4.64] ;  /* 0x0000000604098981 */ /* 0x000728000c1e1500 */
[----:B------:R-:W-:Y:S04]  /*17320*/  STS.U16 [R13+0x4100], R26 ;  /* 0x0041001a0d007388 */ /* 0x000fe80000000400 */
[----:B------:R-:W-:Y:S04]  /*17330*/  STS.U16 [R13+0x4500], R27 ;  /* 0x0045001b0d007388 */ /* 0x000fe80000000400 */
[----:B------:R0:W-:Y:S04]  /*17340*/  STS.U16 [R13+0x4900], R28 ;  /* 0x0049001c0d007388 */ /* 0x0001e80000000400 */
[----:B------:R-:W-:Y:S04]  /*17350*/  STS.U16 [R13+0x4d00], R2 ;  /* 0x004d00020d007388 */ /* 0x000fe80000000400 */
[----:B--2---:R1:W-:Y:S04]  /*17360*/  STL [R1+0x1e08], R11 ;  /* 0x001e080b01007387 */ /* 0x0043e80000100800 */
[----:B0-----:R-:W2:Y:S04]  /*17370*/  LDL.LU R28, [R1+0x908] ;  /* 0x00090800011c7983 */ /* 0x001ea80000300800 */
[----:B------:R-:W2:Y:S04]  /*17380*/  LDL R12, [R1+0x924] ;  /* 0x00092400010c7983 */ /* 0x000ea80000100800 */
[----:B-1----:R-:W2:Y:S01]  /*17390*/  LDL R11, [R1+0x928] ;  /* 0x00092800010b7983 */ /* 0x002ea20000100800 */
[----:B---3--:R-:W-:-:S03]  /*173a0*/  @!P0 IMAD.MOV.U32 R4, RZ, RZ, R0 ;  /* 0x000000ffff048224 */ /* 0x008fc600078e0000 */
[----:B----4-:R-:W-:Y:S04]  /*173b0*/  STL [R1+0x1e0c], R10 ;  /* 0x001e0c0a01007387 */ /* 0x010fe80000100800 */
[----:B------:R-:W3:Y:S04]  /*173c0*/  LDL.LU R2, [R1+0x8e4] ;  /* 0x0008e40001027983 */ /* 0x000ee80000300800 */
[----:B------:R-:W4:Y:S04]  /*173d0*/  LDL.LU R24, [R1+0x124] ;  /* 0x0001240001187983 */ /* 0x000f280000300800 */
[----:B------:R-:W-:Y:S04]  /*173e0*/  STL [R1+0x1e10], R9 ;  /* 0x001e100901007387 */ /* 0x000fe80000100800 */
[----:B------:R-:W3:Y:S04]  /*173f0*/  LDL.LU R25, [R1+0x128] ;  /* 0x0001280001197983 */ /* 0x000ee80000300800 */
[----:B------:R-:W3:Y:S04]  /*17400*/  LDL.LU R26, [R1+0x10c] ;  /* 0x00010c00011a7983 */ /* 0x000ee80000300800 */
[----:B------:R-:W3:Y:S01]  /*17410*/  LDL.LU R0, [R1+0x100] ;  /* 0x0001000001007983 */ /* 0x000ee20000300800 */
[----:B------:R-:W-:Y:S01]  /*17420*/  PRMT R8, RZ, 0x7610, R8 ;  /* 0x00007610ff087816 */ /* 0x000fe20000000008 */
[----:B------:R-:W-:-:S02]  /*17430*/  @!P0 IMAD.MOV.U32 R5, RZ, RZ, R14 ;  /* 0x000000ffff058224 */ /* 0x000fc400078e000e */
[----:B------:R0:W-:Y:S04]  /*17440*/  STS.U16 [R13+0x5100], R29 ;  /* 0x0051001d0d007388 */ /* 0x0001e80000000400 */
[----:B------:R-:W3:Y:S04]  /*17450*/  LDL.LU R27, [R1+0xcc] ;  /* 0x0000cc00011b7983 */ /* 0x000ee80000300800 */
[----:B------:R2:W3:Y:S04]  /*17460*/  @!P0 LDG.E.U16 R8, [R4.64] ;  /* 0x0000000604088981 */ /* 0x0004e8000c1e1500 */
[----:B0-----:R-:W3:Y:S04]  /*17470*/  LDL.LU R29, [R1+0xbc] ;  /* 0x0000bc00011d7983 */ /* 0x001ee80000300800 */
[----:B------:R-:W3:Y:S04]  /*17480*/  LDL R10, [R1+0x904] ;  /* 0x00090400010a7983 */ /* 0x000ee80000100800 */
[----:B------:R-:W3:Y:S04]  /*17490*/  LDL R9, [R1+0x8e8] ;  /* 0x0008e80001097983 */ /* 0x000ee80000100800 */
[----:B------:R-:W-:Y:S04]  /*174a0*/  STS.U16 [R13+0x5500], R22 ;  /* 0x005500160d007388 */ /* 0x000fe80000000400 */
[----:B------:R0:W-:Y:S01]  /*174b0*/  STS.U16 [R13+0x5900], R23 ;  /* 0x005900170d007388 */ /* 0x0001e20000000400 */
[----:B--2---:R-:W-:-:S02]  /*174c0*/  @!P0 IMAD.MOV.U32 R5, RZ, RZ, R12 ;  /* 0x000000ffff058224 */ /* 0x004fc400078e000c */
[----:B------:R-:W-:Y:S02]  /*174d0*/  @!P0 IMAD.MOV.U32 R4, RZ, RZ, R11 ;  /* 0x000000ffff048224 */ /* 0x000fe400078e000b */
[----:B------:R-:W2:Y:S04]  /*174e0*/  LDL.LU R11, [R1+0xb8] ;  /* 0x0000b800010b7983 */ /* 0x000ea80000300800 */
        /* <DEDUP_REMOVED lines=9> */
[----:B0-----:R-:W2:Y:S04]  /*17580*/  LDL R23, [R1+0xca8] ;  /* 0x000ca80001177983 */ /* 0x001ea80000100800 */
[----:B----4-:R-:W-:Y:S04]  /*17590*/  STS.U16 [R13+0x5d00], R24 ;  /* 0x005d00180d007388 */ /* 0x010fe80000000400 */
[----:B---3--:R-:W-:Y:S04]  /*175a0*/  STS.U16 [R13+0x6100], R25 ;  /* 0x006100190d007388 */ /* 0x008fe80000000400 */
[----:B------:R-:W-:Y:S04]  /*175b0*/  STL [R1+0xcf8], R28 ;  /* 0x000cf81c01007387 */ /* 0x000fe80000100800 */
[----:B------:R-:W-:Y:S04]  /*175c0*/  STS.U16 [R13+0x6500], R26 ;  /* 0x0065001a0d007388 */ /* 0x000fe80000000400 */
[----:B------:R-:W-:Y:S04]  /*175d0*/  STL [R1+0xcfc], R2 ;  /* 0x000cfc0201007387 */ /* 0x000fe80000100800 */
[----:B------:R0:W-:Y:S04]  /*175e0*/  STS.U16 [R13+0x6900], R0 ;  /* 0x006900000d007388 */ /* 0x0001e80000000400 */
[----:B0-----:R-:W3:Y:S01]  /*175f0*/  LDL.LU R0, [R1+0x80] ;  /* 0x0000800001007983 */ /* 0x001ee20000300800 */
[----:B------:R-:W-:-:S02]  /*17600*/  PRMT R7, RZ, 0x7610, R7 ;  /* 0x00007610ff077816 */ /* 0x000fc40000000007 */
[----:B------:R-:W-:Y:S01]  /*17610*/  PRMT R6, RZ, 0x7610, R6 ;  /* 0x00007610ff067816 */ /* 0x000fe20000000006 */
[----:B------:R-:W3:Y:S04]  /*17620*/  LDL.LU R22, [R1+0x7c] ;  /* 0x00007c0001167983 */ /* 0x000ee80000300800 */
[----:B------:R0:W3:Y:S04]  /*17630*/  @!P0 LDG.E.U16 R7, [R4.64] ;  /* 0x0000000604078981 */ /* 0x0000e8000c1e1500 */
[----:B------:R-:W3:Y:S04]  /*17640*/  LDL.LU R24, [R1+0x78] ;  /* 0x0000780001187983 */ /* 0x000ee80000300800 */
[----:B------:R-:W3:Y:S01]  /*17650*/  LDL.LU R25, [R1+0x74] ;  /* 0x0000740001197983 */ /* 0x000ee20000300800 */
[----:B0-----:R-:W-:-:S02]  /*17660*/  @!P0 IMAD.MOV.U32 R4, RZ, RZ, R28 ;  /* 0x000000ffff048224 */ /* 0x001fc400078e001c */
[----:B------:R-:W-:Y:S01]  /*17670*/  @!P0 IMAD.MOV.U32 R5, RZ, RZ, R10 ;  /* 0x000000ffff058224 */ /* 0x000fe200078e000a */
[----:B------:R0:W-:Y:S04]  /*17680*/  STS.U16 [R13+0x6d00], R27 ;  /* 0x006d001b0d007388 */ /* 0x0001e80000000400 */
[----:B------:R-:W3:Y:S04]  /*17690*/  LDL.LU R26, [R1+0x70] ;  /* 0x00007000011a7983 */ /* 0x000ee80000300800 */
[----:B------:R1:W-:Y:S04]  /*176a0*/  STS.U16 [R13+0x7100], R29 ;  /* 0x0071001d0d007388 */ /* 0x0003e80000000400 */
[----:B0-----:R-:W3:Y:S04]  /*176b0*/  LDL.LU R27, [R1+0x6c] ;  /* 0x00006c00011b7983 */ /* 0x001ee80000300800 */
[----:B------:R0:W3:Y:S04]  /*176c0*/  @!P0 LDG.E.U16 R6, [R4.64] ;  /* 0x0000000604068981 */ /* 0x0000e8000c1e1500 */
[----:B-1----:R-:W3:Y:S01]  /*176d0*/  LDL.LU R29, [R1+0x68] ;  /* 0x00006800011d7983 */ /* 0x002ee20000300800 */
[----:B0-----:R-:W-:-:S03]  /*176e0*/  @!P0 IMAD.MOV.U32 R4, RZ, RZ, R9 ;  /* 0x000000ffff048224 */ /* 0x001fc600078e0009 */
[----:B------:R-:W3:Y:S04]  /*176f0*/  LDL.LU R9, [R1+0x64] ;  /* 0x0000640001097983 */ /* 0x000ee80000300800 */
[----:B------:R-:W3:Y:S01]  /*17700*/  LDL.LU R10, [R1+0x60] ;  /* 0x00006000010a7983 */ /* 0x000ee20000300800 */
[----:B------:R-:W-:-:S03]  /*17710*/  @!P0 IMAD.MOV.U32 R5, RZ, RZ, R2 ;  /* 0x000000ffff058224 */ /* 0x000fc600078e0002 */
[----:B--2---:R0:W-:Y:S04]  /*17720*/  STS.U16 [R13+0x7500], R11 ;  /* 0x0075000b0d007388 */ /* 0x0041e80000000400 */
[----:B------:R1:W-:Y:S04]  /*17730*/  STS.U16 [R13+0x7900], R12 ;  /* 0x0079000c0d007388 */ /* 0x0003e80000000400 */
[----:B------:R2:W-:Y:S04]  /*17740*/  STS.U16 [R13+0x7d00], R14 ;  /* 0x007d000e0d007388 */ /* 0x0005e80000000400 */
[----:B0-----:R-:W4:Y:S04]  /*17750*/  LDL.LU R11, [R1+0x5c] ;  /* 0x00005c00010b7983 */ /* 0x001f280000300800 */
[----:B-1----:R-:W4:Y:S04]  /*17760*/  LDL.LU R12, [R1+0x58] ;  /* 0x00005800010c7983 */ /* 0x002f280000300800 */
[----:B--2---:R-:W2:Y:S04]  /*17770*/  LDL.LU R13, [R1+0x54] ;  /* 0x00005400010d7983 */ /* 0x004ea80000300800 */
[----:B------:R-:W2:Y:S04]  /*17780*/  LDL.LU R14, [R1+0x50] ;  /* 0x00005000010e7983 */ /* 0x000ea80000300800 */
[----:B------:R0:W-:Y:S04]  /*17790*/  STS.U16 [R23+0x200], R15 ;  /* 0x0002000f17007388 */ /* 0x0001e80000000400 */
[----:B------:R1:W-:Y:S04]  /*177a0*/  STS.U16 [R23+0x600], R16 ;  /* 0x0006001017007388 */ /* 0x0003e80000000400 */
[----:B------:R1:W-:Y:S04]  /*177b0*/  STS.U16 [R23+0xa00], R17 ;  /* 0x000a001117007388 */ /* 0x0003e80000000400 */
[----:B0-----:R-:W2:Y:S04]  /*177c0*/  LDL.LU R15, [R1+0x4c] ;  /* 0x00004c00010f7983 */ /* 0x001ea80000300800 */
[----:B-1----:R-:W2:Y:S04]  /*177d0*/  LDL.LU R16, [R1+0x48] ;  /* 0x0000480001107983 */ /* 0x002ea80000300800 */
[----:B------:R0:W-:Y:S04]  /*177e0*/  STS.U16 [R23+0xe00], R18 ;  /* 0x000e001217007388 */ /* 0x0001e80000000400 */
[----:B------:R-:W2:Y:S04]  /*177f0*/  LDL.LU R17, [R1+0x44] ;  /* 0x0000440001117983 */ /* 0x000ea80000300800 */
[----:B------:R1:W-:Y:S04]  /*17800*/  STS.U16 [R23+0x1200], R19 ;  /* 0x0012001317007388 */ /* 0x0003e80000000400 */
[----:B0-----:R-:W2:Y:S04]  /*17810*/  LDL.LU R18, [R1+0x40] ;  /* 0x0000400001127983 */ /* 0x001ea80000300800 */
[----:B------:R0:W-:Y:S04]  /*17820*/  STS.U16 [R23+0x1600], R20 ;  /* 0x0016001417007388 */ /* 0x0001e80000000400 */
[----:B-1----:R-:W2:Y:S04]  /*17830*/  LDL.LU R19, [R1+0x3c] ;  /* 0x00003c0001137983 */ /* 0x002ea80000300800 */
[----:B------:R-:W-:Y:S04]  /*17840*/  STS.U16 [R23+0x1a00], R21 ;  /* 0x001a001517007388 */ /* 0x000fe80000000400 */
[----:B------:R-:W2:Y:S04]  /*17850*/  LDL.LU R2, [R1+0x38] ;  /* 0x0000380001027983 */ /* 0x000ea80000300800 */
[----:B---3--:R1:W-:Y:S04]  /*17860*/  STS.U16 [R23+0x1e00], R0 ;  /* 0x001e000017007388 */ /* 0x0083e80000000400 */
[----:B0-----:R-:W3:Y:S04]  /*17870*/  LDL.LU R20, [R1+0x34] ;  /* 0x0000340001147983 */ /* 0x001ee80000300800 */
[----:B-1----:R-:W3:Y:S01]  /*17880*/  LDL.LU R0, [R1+0x30] ;  /* 0x0000300001007983 */ /* 0x002ee20000300800 */
[----:B------:R-:W-:-:S03]  /*17890*/  PRMT R3, RZ, 0x7610, R3 ;  /* 0x00007610ff037816 */ /* 0x000fc60000000003 */
[----:B------:R0:W-:Y:S04]  /*178a0*/  STS.U16 [R23+0x2200], R22 ;  /* 0x0022001617007388 */ /* 0x0001e80000000400 */
[----:B------:R-:W3:Y:S04]  /*178b0*/  LDL.LU R21, [R1+0x28] ;  /* 0x0000280001157983 */ /* 0x000ee80000300800 */
[----:B------:R1:W-:Y:S04]  /*178c0*/  STS.U16 [R23+0x2600], R24 ;  /* 0x0026001817007388 */ /* 0x0003e80000000400 */
[----:B0-----:R-:W3:Y:S04]  /*178d0*/  LDL.LU R22, [R1+0x24] ;  /* 0x0000240001167983 */ /* 0x001ee80000300800 */
[----:B------:R0:W-:Y:S04]  /*178e0*/  STS.U16 [R23+0x2a00], R25 ;  /* 0x002a001917007388 */ /* 0x0001e80000000400 */
[----:B-1----:R-:W3:Y:S04]  /*178f0*/  LDL.LU R24, [R1+0x20] ;  /* 0x0000200001187983 */ /* 0x002ee80000300800 */
[----:B------:R1:W-:Y:S04]  /*17900*/  STS.U16 [R23+0x2e00], R26 ;  /* 0x002e001a17007388 */ /* 0x0003e80000000400 */
[----:B0-----:R-:W3:Y:S04]  /*17910*/  LDL.LU R25, [R1+0x144] ;  /* 0x0001440001197983 */ /* 0x001ee80000300800 */
[----:B------:R0:W-:Y:S04]  /*17920*/  STS.U16 [R23+0x3200], R27 ;  /* 0x0032001b17007388 */ /* 0x0001e80000000400 */
[----:B-1----:R-:W3:Y:S04]  /*17930*/  LDL.LU R26, [R1+0x1c] ;  /* 0x00001c00011a7983 */ /* 0x002ee80000300800 */
[----:B------:R1:W-:Y:S04]  /*17940*/  STS.U16 [R23+0x3600], R29 ;  /* 0x0036001d17007388 */ /* 0x0003e80000000400 */
[----:B0-----:R-:W3:Y:S04]  /*17950*/  LDL.LU R27, [R1+0x18] ;  /* 0x00001800011b7983 */ /* 0x001ee80000300800 */
[----:B------:R0:W3:Y:S04]  /*17960*/  @!P0 LDG.E.U16 R3, [R4.64] ;  /* 0x0000000604038981 */ /* 0x0000e8000c1e1500 */
[----:B-1----:R-:W3:Y:S04]  /*17970*/  LDL.LU R29, [R1+0x14] ;  /* 0x00001400011d7983 */ /* 0x002ee80000300800 */
[----:B------:R1:W-:Y:S04]  /*17980*/  STS.U16 [R23+0x3a00], R9 ;  /* 0x003a000917007388 */ /* 0x0003e80000000400 */
[----:B0-----:R-:W3:Y:S04]  /*17990*/  LDL.LU R4, [R1+0xc] ;  /* 0x00000c0001047983 */ /* 0x001ee80000300800 */
[----:B------:R-:W3:Y:S04]  /*179a0*/  LDL.LU R5, [R1+0x8] ;  /* 0x0000080001057983 */ /* 0x000ee80000300800 */
[----:B------:R-:W3:Y:S04]  /*179b0*/  LDL.LU R28, [R1+0x4] ;  /* 0x00000400011c7983 */ /* 0x000ee80000300800 */
[----:B------:R0:W-:Y:S04]  /*179c0*/  STS.U16 [R23+0x3e00], R10 ;  /* 0x003e000a17007388 */ /* 0x0001e80000000400 */
[----:B-1----:R-:W3:Y:S04]  /*179d0*/  LDL.LU R9, [R1+0x1e10] ;  /* 0x001e100001097983 */ /* 0x002ee80000300800 */
[----:B0-----:R-:W3:Y:S04]  /*179e0*/  LDL.LU R10, [R1+0x1e0c] ;  /* 0x001e0c00010a7983 */ /* 0x001ee80000300800 */
[----:B----4-:R0:W-:Y:S04]  /*179f0*/  STS.U16 [R23+0x4200], R11 ;  /* 0x0042000b17007388 */ /* 0x0101e80000000400 */
[----:B------:R1:W-:Y:S04]  /*17a00*/  STS.U16 [R23+0x4600], R12 ;  /* 0x0046000c17007388 */ /* 0x0003e80000000400 */
[----:B--2---:R2:W-:Y:S04]  /*17a10*/  STS.U16 [R23+0x4a00], R13 ;  /* 0x004a000d17007388 */ /* 0x0045e80000000400 */
[----:B0-----:R-:W4:Y:S04]  /*17a20*/  LDL.LU R11, [R1+0x1e08] ;  /* 0x001e0800010b7983 */ /* 0x001f280000300800 */
[----:B-1----:R-:W4:Y:S04]  /*17a30*/  LDL.LU R12, [R1+0x1e04] ;  /* 0x001e0400010c7983 */ /* 0x002f280000300800 */
[----:B------:R0:W-:Y:S04]  /*17a40*/  STS.U16 [R23+0x4e00], R14 ;  /* 0x004e000e17007388 */ /* 0x0001e80000000400 */
[----:B--2---:R-:W2:Y:S04]  /*17a50*/  LDL.LU R13, [R1+0x1e00] ;  /* 0x001e0000010d7983 */ /* 0x004ea80000300800 */
[----:B0-----:R-:W2:Y:S04]  /*17a60*/  LDL.LU R14, [R1+0x1dfc] ;  /* 0x001dfc00010e7983 */ /* 0x001ea80000300800 */
[----:B------:R0:W-:Y:S04]  /*17a70*/  STS.U16 [R23+0x5200], R15 ;  /* 0x0052000f17007388 */ /* 0x0001e80000000400 */
[----:B------:R1:W-:Y:S04]  /*17a80*/  STS.U16 [R23+0x5600], R16 ;  /* 0x0056001017007388 */ /* 0x0003e80000000400 */
[----:B0-----:R-:W2:Y:S04]  /*17a90*/  LDL.LU R15, [R1+0x1df8] ;  /* 0x001df800010f7983 */ /* 0x001ea80000300800 */
[----:B------:R0:W-:Y:S04]  /*17aa0*/  STS.U16 [R23+0x5a00], R17 ;  /* 0x005a001117007388 */ /* 0x0001e80000000400 */
[----:B-1----:R-:W2:Y:S04]  /*17ab0*/  LDL.LU R16, [R1+0x1df4] ;  /* 0x001df40001107983 */ /* 0x002ea80000300800 */
[----:B------:R1:W-:Y:S04]  /*17ac0*/  STS.U16 [R23+0x5e00], R18 ;  /* 0x005e001217007388 */ /* 0x0003e80000000400 */
[----:B0-----:R-:W2:Y:S04]  /*17ad0*/  LDL.LU R17, [R1+0x1df0] ;  /* 0x001df00001117983 */ /* 0x001ea80000300800 */
[----:B------:R0:W-:Y:S04]  /*17ae0*/  STS.U16 [R23+0x6200], R19 ;  /* 0x0062001317007388 */ /* 0x0001e80000000400 */
[----:B-1----:R-:W2:Y:S04]  /*17af0*/  LDL.LU R18, [R1+0x1dec] ;  /* 0x001dec0001127983 */ /* 0x002ea80000300800 */
[----:B------:R-:W-:Y:S04]  /*17b00*/  STS.U16 [R23+0x6600], R2 ;  /* 0x0066000217007388 */ /* 0x000fe80000000400 */
[----:B0-----:R-:W2:Y:S04]  /*17b10*/  LDL.LU R19, [R1+0x1de8] ;  /* 0x001de80001137983 */ /* 0x001ea80000300800 */
[----:B---3--:R0:W-:Y:S04]  /*17b20*/  STS.U16 [R23+0x6a00], R20 ;  /* 0x006a001417007388 */ /* 0x0081e80000000400 */
[----:B------:R1:W-:Y:S04]  /*17b30*/  STS.U16 [R23+0x6e00], R0 ;  /* 0x006e000017007388 */ /* 0x0003e80000000400 */
[----:B0-----:R-:W3:Y:S04]  /*17b40*/  LDL.LU R20, [R1+0x1de4] ;  /* 0x001de40001147983 */ /* 0x001ee80000300800 */
[----:B-1----:R-:W2:Y:S04]  /*17b50*/  LDL.LU R0, [R1+0x1de0] ;  /* 0x001de00001007983 */ /* 0x002ea80000300800 */
[----:B------:R-:W0:Y:S04]  /*17b60*/  S2R R2, SR_TID.X ;  /* 0x0000000000027919 */ /* 0x000e280000002100 */
[----:B--2---:R1:W-:Y:S04]  /*17b70*/  STS.U16 [R23+0x7200], R0 ;  /* 0x0072000017007388 */ /* 0x0043e80000000400 */
[----:B-1----:R-:W2:Y:S01]  /*17b80*/  LDL.LU R0, [R1+0x1ddc] ;  /* 0x001ddc0001007983 */ /* 0x002ea20000300800 */
[----:B0-----:R-:W-:-:S04]  /*17b90*/  SHF.R.S32.HI R2, RZ, 0x6, R2 ;  /* 0x00000006ff027819 */ /* 0x001fc80000011402 */
[----:B------:R-:W-:Y:S01]  /*17ba0*/  SGXT R2, R2, 0x1 ;  /* 0x000000010202781a */ /* 0x000fe20000000200 */
[----:B------:R0:W-:Y:S04]  /*17bb0*/  STS.U16 [R23+0x7600], R21 ;  /* 0x0076001517007388 */ /* 0x0001e80000000400 */
[----:B------:R1:W-:Y:S04]  /*17bc0*/  STS.U16 [R23+0x7a00], R22 ;  /* 0x007a001617007388 */ /* 0x0003e80000000400 */
[----:B------:R0:W-:Y:S01]  /*17bd0*/  STS.U16 [R23+0x7e00], R24 ;  /* 0x007e001817007388 */ /* 0x0001e20000000400 */
[----:B--2---:R-:W-:-:S05]  /*17be0*/  IMAD.SHL.U32 R0, R0, 0x2, RZ ;  /* 0x0000000200007824 */ /* 0x004fca00078e00ff */
[----:B------:R-:W-:Y:S02]  /*17bf0*/  LOP3.LUT R0, R0, 0x90, R2, 0x78, !PT ;  /* 0x0000009000007812 */ /* 0x000fe400078e7802 */
[----:B------:R-:W2:Y:S02]  /*17c00*/  LDL.LU R2, [R1+0x10] ;  /* 0x0000100001027983 */ /* 0x000ea40000300800 */
[----:B------:R-:W-:Y:S02]  /*17c10*/  LOP3.LUT R0, R0, 0x60, RZ, 0x3c, !PT ;  /* 0x0000006000007812 */ /* 0x000fe400078e3cff */
[----:B0-----:R-:W3:Y:S04]  /*17c20*/  LDL.LU R21, [R1+0x1dd8] ;  /* 0x001dd80001157983 */ /* 0x001ee80000300800 */
[----:B-1----:R-:W3:Y:S04]  /*17c30*/  LDL.LU R22, [R1+0x1dd4] ;  /* 0x001dd40001167983 */ /* 0x002ee80000300800 */
[----:B------:R-:W3:Y:S04]  /*17c40*/  LDL.LU R23, [R1+0x1dd0] ;  /* 0x001dd00001177983 */ /* 0x000ee80000300800 */
[----:B------:R-:W3:Y:S04]  /*17c50*/  LDL.LU R24, [R1+0x1dcc] ;  /* 0x001dcc0001187983 */ /* 0x000ee80000300800 */
[----:B------:R0:W-:Y:S04]  /*17c60*/  STS.U16 [R0+0x7f00], R25 ;  /* 0x007f001900007388 */ /* 0x0001e80000000400 */
[----:B------:R1:W-:Y:S04]  /*17c70*/  STS.U16 [R0+0x300], R26 ;  /* 0x0003001a00007388 */ /* 0x0003e80000000400 */
[----:B------:R4:W-:Y:S04]  /*17c80*/  STS.U16 [R0+0x700], R27 ;  /* 0x0007001b00007388 */ /* 0x0009e80000000400 */
[----:B0-----:R-:W3:Y:S04]  /*17c90*/  LDL.LU R25, [R1+0x1dc8] ;  /* 0x001dc80001197983 */ /* 0x001ee80000300800 */
[----:B-1----:R-:W3:Y:S04]  /*17ca0*/  LDL.LU R26, [R1+0x1dc4] ;  /* 0x001dc400011a7983 */ /* 0x002ee80000300800 */
[----:B----4-:R-:W4:Y:S04]  /*17cb0*/  LDL.LU R27, [R1+0x1dc0] ;  /* 0x001dc000011b7983 */ /* 0x010f280000300800 */
[----:B------:R0:W-:Y:S04]  /*17cc0*/  STS.U16 [R0+0xb00], R29 ;  /* 0x000b001d00007388 */ /* 0x0001e80000000400 */
[----:B0-----:R-:W3:Y:S04]  /*17cd0*/  LDL.LU R29, [R1+0x1dbc] ;  /* 0x001dbc00011d7983 */ /* 0x001ee80000300800 */
[----:B--2---:R-:W-:Y:S04]  /*17ce0*/  STS.U16 [R0+0xf00], R2 ;  /* 0x000f000200007388 */ /* 0x004fe80000000400 */
[----:B------:R-:W-:Y:S04]  /*17cf0*/  STS.U16 [R0+0x1300], R4 ;  /* 0x0013000400007388 */ /* 0x000fe80000000400 */
[----:B------:R-:W-:Y:S04]  /*17d00*/  STS.U16 [R0+0x1700], R5 ;  /* 0x0017000500007388 */ /* 0x000fe80000000400 */
[----:B------:R-:W-:Y:S04]  /*17d10*/  STS.U16 [R0+0x1b00], R28 ;  /* 0x001b001c00007388 */ /* 0x000fe80000000400 */
[----:B---3--:R0:W-:Y:S04]  /*17d20*/  STS.U16 [R0+0x1f00], R29 ;  /* 0x001f001d00007388 */ /* 0x0081e80000000400 */
[----:B0-----:R-:W2:Y:S04]  /*17d30*/  LDL.LU R29, [R1+0x1db8] ;  /* 0x001db800011d7983 */ /* 0x001ea80000300800 */
[----:B------:R-:W3:Y:S04]  /*17d40*/  LDL R4, [R1+0x698] ;  /* 0x0006980001047983 */ /* 0x000ee80000100800 */
[----:B----4-:R-:W-:Y:S04]  /*17d50*/  STS.U16 [R0+0x2300], R27 ;  /* 0x0023001b00007388 */ /* 0x010fe80000000400 */
[----:B------:R-:W-:Y:S04]  /*17d60*/  STS.U16 [R0+0x2700], R26 ;  /* 0x0027001a00007388 */ /* 0x000fe80000000400 */
        /* <DEDUP_REMOVED lines=21> */
[----:B------:R-:W-:Y:S06]  /*17ec0*/  BAR.SYNC.DEFER_BLOCKING 0x0 ;  /* 0x0000000000007b1d */ /* 0x000fec0000010000 */
[----:B--2---:R-:W-:Y:S04]  /*17ed0*/  LDSM.16.MT88.4 R12, [R29+0x8000] ;  /* 0x008000001d0c783b */ /* 0x004fe80000004200 */
[----:B---3--:R-:W0:Y:S04]  /*17ee0*/  LDSM.16.M88.4 R16, [R4] ;  /* 0x000000000410783b */ /* 0x008e280000000200 */
[----:B------:R-:W1:Y:S04]  /*17ef0*/  LDSM.16.M88.4 R8, [R4+0x1000] ;  /* 0x001000000408783b */ /* 0x000e680000000200 */
[----:B------:R-:W-:Y:S04]  /*17f00*/  LDSM.16.M88.4 R24, [R4+0x3000] ;  /* 0x003000000418783b */ /* 0x000fe80000000200 */
[----:B------:R-:W-:Y:S04]  /*17f10*/  LDSM.16.M88.4 R20, [R4+0x5000] ;  /* 0x005000000414783b */ /* 0x000fe80000000200 */
[----:B0-----:R-:W-:Y:S04]  /*17f20*/  STL.64 [R1+0xc0], R16 ;  /* 0x0000c01001007387 */ /* 0x001fe80000100a00 */
[----:B------:R-:W-:Y:S01]  /*17f30*/  STL.64 [R1+0xc8], R18 ;  /* 0x0000c81201007387 */ /* 0x000fe20000100a00 */
[----:B-1----:R-:W-:-:S02]  /*17f40*/  IMAD.MOV.U32 R2, RZ, RZ, R8 ;  /* 0x000000ffff027224 */ /* 0x002fc400078e0008 */
[----:B------:R-:W-:Y:S01]  /*17f50*/  IMAD.MOV.U32 R0, RZ, RZ, R9 ;  /* 0x000000ffff007224 */ /* 0x000fe200078e0009 */
[----:B------:R-:W-:Y:S04]  /*17f60*/  STL.64 [R1+0xb0], R8 ;  /* 0x0000b00801007387 */ /* 0x000fe80000100a00 */
[----:B------:R-:W0:Y:S04]  /*17f70*/  LDSM.16.M88.4 R16, [R4+0x2000] ;  /* 0x002000000410783b */ /* 0x000e280000000200 */
[----:B------:R-:W-:Y:S04]  /*17f80*/  STL.64 [R1+0xb8], R10 ;  /* 0x0000b80a01007387 */ /* 0x000fe80000100a00 */
[----:B------:R-:W1:Y:S04]  /*17f90*/  LDSM.16.M88.4 R8, [R4+0x4000] ;  /* 0x004000000408783b */ /* 0x000e680000000200 */
[----:B0-----:R-:W-:Y:S04]  /*17fa0*/  STL.64 [R1+0xa0], R16 ;  /* 0x0000a01001007387 */ /* 0x001fe80000100a00 */
[----:B------:R-:W-:Y:S04]  /*17fb0*/  STL.64 [R1+0xa8], R18 ;  /* 0x0000a81201007387 */ /* 0x000fe80000100a00 */
[----:B-1----:R-:W-:Y:S01]  /*17fc0*/  STL.64 [R1+0x30], R8 ;  /* 0x0000300801007387 */ /* 0x002fe20000100a00 */
[----:B------:R-:W-:-:S02]  /*17fd0*/  IMAD.MOV.U32 R5, RZ, RZ, R8 ;  /* 0x000000ffff057224 */ /* 0x000fc400078e0008 */
[----:B------:R-:W-:Y:S01]  /*17fe0*/  IMAD.MOV.U32 R3, RZ, RZ, R9 ;  /* 0x000000ffff037224 */ /* 0x000fe200078e0009 */
[----:B------:R-:W-:Y:S04]  /*17ff0*/  STL.64 [R1+0x38], R10 ;  /* 0x0000380a01007387 */ /* 0x000fe80000100a00 */
[----:B------:R-:W0:Y:S04]  /*18000*/  LDSM.16.M88.4 R8, [R4+0x6000] ;  /* 0x006000000408783b */ /* 0x000e280000000200 */
[----:B------:R-:W-:Y:S04]  /*18010*/  LDSM.16.MT88.4 R16, [R29+0x8080] ;  /* 0x008080001d10783b */ /* 0x000fe80000004200 */
[----:B0-----:R-:W-:Y:S04]  /*18020*/  STL.64 [R1+0x1d70], R10 ;  /* 0x001d700a01007387 */ /* 0x001fe80000100a00 */
[----:B------:R0:W-:Y:S02]  /*18030*/  STL.64 [R1+0x1d68], R8 ;  /* 0x001d680801007387 */ /* 0x0001e40000100a00 */
[----:B0-----:R-:W-:-:S02]  /*18040*/  IMAD.MOV.U32 R8, RZ, RZ, R5 ;  /* 0x000000ffff087224 */ /* 0x001fc400078e0005 */
[----:B------:R-:W-:Y:S01]  /*18050*/  IMAD.MOV.U32 R9, RZ, RZ, R3 ;  /* 0x000000ffff097224 */ /* 0x000fe200078e0003 */
[----:B------:R-:W0:Y:S04]  /*18060*/  LDSM.16.M88.4 R4, [R4+0x7000] ;  /* 0x007000000404783b */ /* 0x000e280000000200 */
[----:B------:R-:W-:Y:S04]  /*18070*/  STL.64 [R1+0x1d80], R8 ;  /* 0x001d800801007387 */ /* 0x000fe80000100a00 */
[----:B------:R-:W-:Y:S04]  /*18080*/  STL.64 [R1+0x98], R26 ;  /* 0x0000981a01007387 */ /* 0x000fe80000100a00 */
[----:B------:R1:W-:Y:S04]  /*18090*/  STL.64 [R1+0x1d88], R24 ;  /* 0x001d881801007387 */ /* 0x0003e80000100a00 */
[----:B-1----:R-:W2:Y:S04]  /*180a0*/  LDL.LU.64 R24, [R1+0x610] ;  /* 0x0006100001187983 */ /* 0x002ea80000300a00 */
[----:B------:R-:W3:Y:S04]  /*180b0*/  LDL.LU.64 R26, [R1+0x618] ;  /* 0x00061800011a7983 */ /* 0x000ee80000300a00 */
[----:B---3--:R-:W-:Y:S04]  /*180c0*/  STL.64 [R1+0x1da8], R26 ;  /* 0x001da81a01007387 */ /* 0x008fe80000100a00 */
[----:B--2---:R-:W-:Y:S04]  /*180d0*/  STL.64 [R1+0x1da0], R24 ;  /* 0x001da01801007387 */ /* 0x004fe80000100a00 */
[----:B------:R-:W2:Y:S04]  /*180e0*/  LDL.LU.64 R8, [R1+0x600] ;  /* 0x0006000001087983 */ /* 0x000ea80000300a00 */
[----:B------:R-:W3:Y:S04]  /*180f0*/  LDL.LU.64 R10, [R1+0x608] ;  /* 0x00060800010a7983 */ /* 0x000ee80000300a00 */
[----:B---3--:R-:W-:Y:S04]  /*18100*/  STL.64 [R1+0x1d98], R10 ;  /* 0x001d980a01007387 */ /* 0x008fe80000100a00 */
[----:B--2---:R1:W-:Y:S04]  /*18110*/  STL.64 [R1+0x1d90], R8 ;  /* 0x001d900801007387 */ /* 0x0043e80000100a00 */
[----:B-1----:R-:W2:Y:S04]  /*18120*/  LDL.64 R8, [R1+0xa0] ;  /* 0x0000a00001087983 */ /* 0x002ea80000100a00 */
[----:B--2---:R1:W-:Y:S04]  /*18130*/  STL.64 [R1+0x1db0], R8 ;  /* 0x001db00801007387 */ /* 0x0043e80000100a00 */
[----:B-1----:R-:W2:Y:S04]  /*18140*/  LDL.LU.64 R8, [R1+0x620] ;  /* 0x0006200001087983 */ /* 0x002ea80000300a00 */
[----:B------:R-:W2:Y:S04]  /*18150*/  LDL.LU.64 R10, [R1+0x628] ;  /* 0x00062800010a7983 */ /* 0x000ea80000300a00 */
[----:B------:R-:W-:Y:S04]  /*18160*/  STL.64 [R1+0x20], R20 ;  /* 0x0000201401007387 */ /* 0x000fe80000100a00 */
[----:B------:R-:W-:Y:S04]  /*18170*/  STL.64 [R1+0x28], R22 ;  /* 0x0000281601007387 */ /* 0x000fe80000100a00 */
[----:B------:R1:W-:Y:S04]  /*18180*/  STL.64 [R1+0x1d78], R20 ;  /* 0x001d781401007387 */ /* 0x0003e80000100a00 */
[----:B-1----:R-:W3:Y:S04]  /*18190*/  LDL.LU.64 R20, [R1+0x630] ;  /* 0x0006300001147983 */ /* 0x002ee80000300a00 */
[----:B------:R-:W3:Y:S04]  /*181a0*/  LDL.LU.64 R22, [R1+0x638] ;  /* 0x0006380001167983 */ /* 0x000ee80000300a00 */
[----:B0-----:R-:W-:Y:S04]  /*181b0*/  STL [R1+0x1964], R6 ;  /* 0x0019640601007387 */ /* 0x001fe80000100800 */
[----:B------:R-:W-:Y:S04]  /*181c0*/  STL [R1+0x1960], R7 ;  /* 0x0019600701007387 */ /* 0x000fe80000100800 */
[----:B------:R-:W-:Y:S04]  /*181d0*/  STL.64 [R1+0x1d60], R18 ;  /* 0x001d601201007387 */ /* 0x000fe80000100a00 */
[----:B------:R0:W-:Y:S04]  /*181e0*/  STL.64 [R1+0x1d58], R16 ;  /* 0x001d581001007387 */ /* 0x0001e80000100a00 */
[----:B0-----:R-:W3:Y:S01]  /*181f0*/  LDL.64 R16, [R1+0xc0] ;  /* 0x0000c00001107983 */ /* 0x001ee20000100a00 */
[----:B------:R-:W-:-:S02]  /*18200*/  IMAD.MOV.U32 R24, RZ, RZ, R2 ;  /* 0x000000ffff187224 */ /* 0x000fc400078e0002 */
[----:B------:R-:W-:Y:S01]  /*18210*/  IMAD.MOV.U32 R25, RZ, RZ, R0 ;  /* 0x000000ffff197224 */ /* 0x000fe200078e0000 */
[----:B------:R-:W-:Y:S06]  /*18220*/  STL [R1+0x1a60], R29 ;  /* 0x001a601d01007387 */ /* 0x000fec0000100800 */
[C---:B--2---:R-:W-:Y:S08]  /*18230*/  HMMA.16816.F32 R24, R12.reuse, R24, R8 ;  /* 0x000000180c18723c */ /* 0x044ff00000001808 */
[----:B---3--:R-:W-:Y:S01]  /*18240*/  HMMA.16816.F32 R20, R12, R16, R20 ;  /* 0x000000100c14723c */ /* 0x008fe20000001814 */
[----:B------:R-:W-:-:S02]  /*18250*/  IMAD.MOV.U32 R3, RZ, RZ, R16 ;  /* 0x000000ffff037224 */ /* 0x000fc400078e0010 */
[----:B------:R-:W-:Y:S11]  /*18260*/  IMAD.MOV.U32 R2, RZ, RZ, R17 ;  /* 0x000000ffff027224 */ /* 0x000ff600078e0011 */
[----:B------:R-:W-:Y:S09]  /*18270*/  @!UPT UIADD3 URZ, URZ, URZ, URZ ;  /* 0x0000003f3f3ff290 */ /* 0x000ff2000fffe03f */
[----:B------:R0:W-:Y:S01]  /*18280*/  STL.64 [R1+0x1e0], R20 ;  /* 0x0001e01401007387 */ /* 0x0001e20000100a00 */
[----:B------:R-:W-:-:S03]  /*18290*/  IMAD.MOV.U32 R0, RZ, RZ, R23 ;  /* 0x000000ffff007224 */ /* 0x000fc600078e0017 */
[----:B------:R1:W-:Y:S04]  /*182a0*/  STL [R1+0x1e8], R22 ;  /* 0x0001e81601007387 */ /* 0x0003e80000100800 */
[----:B0-----:R-:W2:Y:S04]  /*182b0*/  LDL.LU.64 R20, [R1+0x480] ;  /* 0x0004800001147983 */ /* 0x001ea80000300a00 */
[----:B-1----:R-:W2:Y:S04]  /*182c0*/  LDL.LU.64 R22, [R1+0x488] ;  /* 0x0004880001167983 */ /* 0x002ea80000300a00 */
[----:B------:R-:W3:Y:S04]  /*182d0*/  LDL.LU.64 R16, [R1+0x410] ;  /* 0x0004100001107983 */ /* 0x000ee80000300a00 */
[----:B------:R-:W3:Y:S04]  /*182e0*/  LDL.LU.64 R18, [R1+0x418] ;  /* 0x0004180001127983 */ /* 0x000ee80000300a00 */
[----:B------:R-:W-:Y:S04]  /*182f0*/  STL [R1+0x1a28], R0 ;  /* 0x001a280001007387 */ /* 0x000fe80000100800 */
[----:B------:R-:W4:Y:S04]  /*18300*/  LDL.LU.64 R8, [R1+0x1db0] ;  /* 0x001db00001087983 */ /* 0x000f280000300a00 */
[----:B------:R-:W-:Y:S04]  /*18310*/  STL.64 [R1+0x1d0], R24 ;  /* 0x0001d01801007387 */ /* 0x000fe80000100a00 */
[----:B------:R0:W-:Y:S04]  /*18320*/  STL.64 [R1+0x1d8], R26 ;  /* 0x0001d81a01007387 */ /* 0x0001e80000100a00 */
[----:B0-----:R-:W2:Y:S04]  /*18330*/  LDL.LU.64 R26, [R1+0x1da8] ;  /* 0x001da800011a7983 */ /* 0x001ea80000300a00 */
[----:B------:R-:W2:Y:S04]  /*18340*/  LDL.LU.64 R24, [R1+0x1da0] ;  /* 0x001da00001187983 */ /* 0x000ea80000300a00 */
[----:B------:R-:W3:Y:S01]  /*18350*/  LDL.LU.64 R10, [R1+0x1d98] ;  /* 0x001d9800010a7983 */ /* 0x000ee20000300a00 */
[----:B----4-:R-:W-:-:S02]  /*18360*/  IMAD.MOV.U32 R7, RZ, RZ, R8 ;  /* 0x000000ffff077224 */ /* 0x010fc400078e0008 */
[----:B------:R-:W-:Y:S01]  /*18370*/  IMAD.MOV.U32 R6, RZ, RZ, R9 ;  /* 0x000000ffff067224 */ /* 0x000fe200078e0009 */
[----:B--2---:R-:W-:Y:S01]  /*18380*/  HMMA.16816.F32 R24, R12, R8, R24 ;  /* 0x000000080c18723c */ /* 0x004fe20000001818 */
[----:B------:R-:W3:Y:S11]  /*18390*/  LDL.LU.64 R8, [R1+0x1d90] ;  /* 0x001d900001087983 */ /* 0x000ef60000300a00 */
[----:B------:R-:W-:Y:S11]  /*183a0*/  @!UPT UIADD3 URZ, URZ, URZ, URZ ;  /* 0x0000003f3f3ff290 */ /* 0x000ff6000fffe03f */
[----:B------:R0:W-:Y:S04]  /*183b0*/  STL.64 [R1+0x1c0], R24 ;  /* 0x0001c01801007387 */ /* 0x0001e80000100a00 */
[----:B------:R-:W-:Y:S04]  /*183c0*/  STL [R1+0x1c8], R26 ;  /* 0x0001c81a01007387 */ /* 0x000fe80000100800 */
[----:B0-----:R-:W3:Y:S01]  /*183d0*/  LDL.LU.64 R24, [R1+0x1d88] ;  /* 0x001d880001187983 */ /* 0x001ee20000300a00 */
[----:B------:R-:W-:-:S05]  /*183e0*/  IMAD.MOV.U32 R0, RZ, RZ, R27 ;  /* 0x000000ffff007224 */ /* 0x000fca00078e001b */
[----:B------:R-:W-:Y:S01]  /*183f0*/  STL [R1+0x1a2c], R0 ;  /* 0x001a2c0001007387 */ /* 0x000fe20000100800 */
[----:B---3--:R-:W-:Y:S11]  /*18400*/  HMMA.16816.F32 R8, R12, R24, R8 ;  /* 0x000000180c08723c */ /* 0x008ff60000001808 */
[----:B------:R-:W-:Y:S11]  /*18410*/  @!UPT UIADD3 URZ, URZ, URZ, URZ ;  /* 0x0000003f3f3ff290 */ /* 0x000ff6000fffe03f */
[----:B------:R-:W-:Y:S01]  /*18420*/  @!UPT UIADD3 URZ, URZ, URZ, URZ ;  /* 0x0000003f3f3ff290 */ /* 0x000fe2000fffe03f */
[----:B------:R0:W-:Y:S04]  /*18430*/  STL.64 [R1+0x1b0], R8 ;  /* 0x0001b00801007387 */ /* 0x0001e80000100a00 */
[----:B------:R-:W-:Y:S04]  /*18440*/  STL.64 [R1+0x1b8], R10 ;  /* 0x0001b80a01007387 */ /* 0x000fe80000100a00 */
[----:B0-----:R-:W2:Y:S04]  /*18450*/  LDL.LU.64 R8, [R1+0x1d80] ;  /* 0x001d800001087983 */ /* 0x001ea80000300a00 */
[----:B------:R0:W-:Y:S02]  /*18460*/  STL.64 [R1+0x1d30], R24 ;  /* 0x001d301801007387 */ /* 0x0001e40000100a00 */
[----:B0-----:R-:W-:-:S02]  /*18470*/  IMAD.MOV.U32 R24, RZ, RZ, R7 ;  /* 0x000000ffff187224 */ /* 0x001fc400078e0007 */
[----:B------:R-:W-:-:S05]  /*18480*/  IMAD.MOV.U32 R25, RZ, RZ, R6 ;  /* 0x000000ffff197224 */ /* 0x000fca00078e0006 */
[----:B------:R0:W-:Y:S04]  /*18490*/  STL.64 [R1+0x1d48], R24 ;  /* 0x001d481801007387 */ /* 0x0001e80000100a00 */
[----:B0-----:R-:W3:Y:S01]  /*184a0*/  LDL.64 R24, [R1+0xb0] ;  /* 0x0000b00001187983 */ /* 0x001ee20000100a00 */
[C---:B--2---:R-:W-:Y:S03]  /*184b0*/  HMMA.16816.F32 R8, R12.reuse, R8, R20 ;  /* 0x000000080c08723c */ /* 0x044fe60000001814 */
[----:B---3--:R0:W-:Y:S04]  /*184c0*/  STL.64 [R1+0x1d50], R24 ;  /* 0x001d501801007387 */ /* 0x0081e80000100a00 */
[----:B0-----:R-:W2:Y:S04]  /*184d0*/  LDL.LU.64 R24, [R1+0x420] ;  /* 0x0004200001187983 */ /* 0x001ea80000300a00 */
[----:B------:R-:W2:Y:S04]  /*184e0*/  LDL.LU.64 R26, [R1+0x428] ;  /* 0x00042800011a7983 */ /* 0x000ea80000300a00 */
[----:B------:R-:W2:Y:S08]  /*184f0*/  LDL.LU.64 R20, [R1+0x1d78] ;  /* 0x001d780001147983 */ /* 0x000eb00000300a00 */
[----:B------:R-:W-:Y:S04]  /*18500*/  STL.64 [R1+0x1a0], R8 ;  /* 0x0001a00801007387 */ /* 0x000fe80000100a00 */
[----:B------:R0:W-:Y:S04]  /*18510*/  STL.64 [R1+0x1a8], R10 ;  /* 0x0001a80a01007387 */ /* 0x0001e80000100a00 */
[----:B0-----:R-:W3:Y:S04]  /*18520*/  LDL.LU.64 R10, [R1+0x1d70] ;  /* 0x001d7000010a7983 */ /* 0x001ee80000300a00 */
[----:B------:R-:W4:Y:S01]  /*18530*/  LDL.LU.64 R8, [R1+0x1d68] ;  /* 0x001d680001087983 */ /* 0x000f220000300a00 */
[C---:B--2---:R-:W-:Y:S08]  /*18540*/  HMMA.16816.F32 R24, R12.reuse, R20, R24 ;  /* 0x000000140c18723c */ /* 0x044ff00000001818 */
[C---:B----4-:R-:W-:Y:S01]  /*18550*/  HMMA.16816.F32 R20, R12.reuse, R8, R16 ;  /* 0x000000080c14723c */ /* 0x050fe20000001810 */
[----:B------:R-:W2:Y:S11]  /*18560*/  LDL.LU.64 R16, [R1+0x3c0] ;  /* 0x0003c00001107983 */ /* 0x000eb60000300a00 */
[----:B------:R-:W-:Y:S03]  /*18570*/  @!UPT UIADD3 URZ, URZ, URZ, URZ ;  /* 0x0000003f3f3ff290 */ /* 0x000fe6000fffe03f */
[----:B------:R0:W-:Y:S04]  /*18580*/  STL.64 [R1+0x190], R24 ;  /* 0x0001901801007387 */ /* 0x0001e80000100a00 */
[----:B------:R1:W-:Y:S04]  /*18590*/  STL.64 [R1+0x198], R26 ;  /* 0x0001981a01007387 */ /* 0x0003e80000100a00 */
[----:B------:R-:W2:Y:S04]  /*185a0*/  LDL.LU.64 R18, [R1+0x3c8] ;  /* 0x0003c80001127983 */ /* 0x000ea80000300a00 */
[----:B------:R4:W-:Y:S04]  /*185b0*/  STL.64 [R1+0x180], R20 ;  /* 0x0001801401007387 */ /* 0x0009e80000100a00 */
[----:B------:R3:W-:Y:S04]  /*185c0*/  STL.64 [R1+0x188], R22 ;  /* 0x0001881601007387 */ /* 0x0007e80000100a00 */
[----:B0-----:R-:W2:Y:S04]  /*185d0*/  LDL.LU.64 R24, [R1+0x530] ;  /* 0x0005300001187983 */ /* 0x001ea80000300a00 */
[----:B-1----:R-:W2:Y:S04]  /*185e0*/  LDL.LU.64 R26, [R1+0x538] ;  /* 0x00053800011a7983 */ /* 0x002ea80000300a00 */
[----:B----4-:R-:W4:Y:S04]  /*185f0*/  LDL.LU.64 R20, [R1+0x520] ;  /* 0x0005200001147983 */ /* 0x010f280000300a00 */
[----:B---3--:R-:W4:Y:S04]  /*18600*/  LDL.LU.64 R22, [R1+0x528] ;  /* 0x0005280001167983 */ /* 0x008f280000300a00 */
[----:B------:R-:W-:Y:S04]  /*18610*/  STL.64 [R1+0x1d10], R10 ;  /* 0x001d100a01007387 */ /* 0x000fe80000100a00 */
[----:B------:R0:W-:Y:S04]  /*18620*/  STL.64 [R1+0x1d08], R8 ;  /* 0x001d080801007387 */ /* 0x0001e80000100a00 */
[----:B0-----:R-:W3:Y:S04]  /*18630*/  LDL.64 R8, [R1+0x20] ;  /* 0x0000200001087983 */ /* 0x001ee80000100a00 */
[----:B---3--:R0:W-:Y:S04]  /*18640*/  STL.64 [R1+0x1d18], R8 ;  /* 0x001d180801007387 */ /* 0x0081e80000100a00 */
[----:B0-----:R-:W3:Y:S04]  /*18650*/  LDL.LU.64 R8, [R1+0x3a0] ;  /* 0x0003a00001087983 */ /* 0x001ee80000300a00 */
[----:B------:R-:W2:Y:S04]  /*18660*/  LDL.LU.64 R10, [R1+0x3a8] ;  /* 0x0003a800010a7983 */ /* 0x000ea80000300a00 */
[----:B--2---:R-:W-:Y:S04]  /*18670*/  STL.64 [R1+0x1d28], R10 ;  /* 0x001d280a01007387 */ /* 0x004fe80000100a00 */
[----:B---3--:R0:W-:Y:S04]  /*18680*/  STL.64 [R1+0x1d20], R8 ;  /* 0x001d200801007387 */ /* 0x0081e80000100a00 */
[----:B0-----:R-:W2:Y:S04]  /*18690*/  LDL.LU.64 R8, [R1+0x500] ;  /* 0x0005000001087983 */ /* 0x001ea80000300a00 */
[----:B------:R-:W3:Y:S01]  /*186a0*/  LDL.LU.64 R10, [R1+0x508] ;  /* 0x00050800010a7983 */ /* 0x000ee20000300a00 */
[----:B------:R-:W-:Y:S03]  /*186b0*/  HMMA.16816.F32 R12, R12, R4, R16 ;  /* 0x000000040c0c723c */ /* 0x000fe60000001810 */
[----:B---3--:R-:W-:Y:S04]  /*186c0*/  STL.64 [R1+0x1d40], R10 ;  /* 0x001d400a01007387 */ /* 0x008fe80000100a00 */
[----:B--2---:R0:W-:Y:S04]  /*186d0*/  STL.64 [R1+0x1d38], R8 ;  /* 0x001d380801007387 */ /* 0x0041e80000100a00 */
[----:B0-----:R-:W2:Y:S04]  /*186e0*/  LDL.LU.64 R8, [R1+0x510] ;  /* 0x0005100001087983 */ /* 0x001ea80000300a00 */
[----:B------:R-:W2:Y:S04]  /*186f0*/  LDL.LU.64 R10, [R1+0x518] ;  /* 0x00051800010a7983 */ /* 0x000ea80000300a00 */
[----:B------:R-:W3:Y:S04]  /*18700*/  LDL.LU.64 R18, [R1+0x1d60] ;  /* 0x001d600001127983 */ /* 0x000ee80000300a00 */
[----:B------:R-:W3:Y:S04]  /*18710*/  LDL.LU.64 R16, [R1+0x1d58] ;  /* 0x001d580001107983 */ /* 0x000ee80000300a00 */
[----:B------:R0:W-:Y:S04]  /*18720*/  STL.64 [R1+0x170], R12 ;  /* 0x0001700c01007387 */ /* 0x0001e80000100a00 */
[----:B------:R3:W-:Y:S01]  /*18730*/  STL.64 [R1+0x178], R14 ;  /* 0x0001780e01007387 */ /* 0x0007e20000100a00 */
[----:B0-----:R-:W-:-:S02]  /*18740*/  IMAD.MOV.U32 R12, RZ, RZ, R3 ;  /* 0x000000ffff0c7224 */ /* 0x001fc400078e0003 */
[----:B------:R-:W-:-:S07]  /*18750*/  IMAD.MOV.U32 R13, RZ, RZ, R2 ;  /* 0x000000ffff0d7224 */ /* 0x000fce00078e0002 */
[C---:B---3--:R-:W-:Y:S01]  /*18760*/  HMMA.16816.F32 R12, R16.reuse, R12, R24 ;  /* 0x0000000c100c723c */ /* 0x048fe20000001818 */
[----:B------:R-:W4:Y:S11]  /*18770*/  LDL.LU.64 R24, [R1+0x1d50] ;  /* 0x001d500001187983 */ /* 0x000f360000300a00 */
[----:B------:R-:W-:Y:S11]  /*18780*/  @!UPT UIADD3 URZ, URZ, URZ, URZ ;  /* 0x0000003f3f3ff290 */ /* 0x000ff6000fffe03f */
[----:B------:R0:W-:Y:S04]  /*18790*/  STL.64 [R1+0x140], R12 ;  /* 0x0001400c01007387 */ /* 0x0001e80000100a00 */
[----:B------:R1:W-:Y:S04]  /*187a0*/  STL.64 [R1+0x148], R14 ;  /* 0x0001480e01007387 */ /* 0x0003e80000100a00 */
[----:B0-----:R-:W3:Y:S04]  /*187b0*/  LDL.LU.64 R12, [R1+0x390] ;  /* 0x00039000010c7983 */ /* 0x001ee80000300a00 */
[----:B-1----:R-:W3:Y:S01]  /*187c0*/  LDL.LU.64 R14, [R1+0x398] ;  /* 0x00039800010e7983 */ /* 0x002ee20000300a00 */
[C---:B----4-:R-:W-:Y:S11]  /*187d0*/  HMMA.16816.F32 R20, R16.reuse, R24, R20 ;  /* 0x000000181014723c */ /* 0x050ff60000001814 */
[----:B------:R-:W-:Y:S11]  /*187e0*/  @!UPT UIADD3 URZ, URZ, URZ, URZ ;  /* 0x0000003f3f3ff290 */ /* 0x000ff6000fffe03f */
[----:B------:R-:W-:Y:S01]  /*187f0*/  @!UPT UIADD3 URZ, URZ, URZ, URZ ;  /* 0x0000003f3f3ff290 */ /* 0x000fe2000fffe03f */
[----:B------:R0:W-:Y:S04]  /*18800*/  STL.64 [R1+0x130], R20 ;  /* 0x0001301401007387 */ /* 0x0001e80000100a00 */
[----:B------:R-:W-:Y:S01]  /*18810*/  STL.64 [R1+0x138], R22 ;  /* 0x0001381601007387 */ /* 0x000fe20000100a00 */
[----:B0-----:R-:W-:Y:S02]  /*18820*/  IMAD.MOV.U32 R21, RZ, RZ, R24 ;  /* 0x000000ffff157224 */ /* 0x001fe400078e0018 */
[----:B------:R-:W-:Y:S02]  /*18830*/  IMAD.MOV.U32 R20, RZ, RZ, R25 ;  /* 0x000000ffff147224 */ /* 0x000fe400078e0019 */
[----:B------:R-:W2:Y:S04]  /*18840*/  LDL.LU.64 R24, [R1+0x1d48] ;  /* 0x001d480001187983 */ /* 0x000ea80000300a00 */
[----:B------:R-:W4:Y:S01]  /*18850*/  LDL R2, [R1+0xcb8] ;  /* 0x000cb80001027983 */ /* 0x000f220000100800 */
[C---:B--2---:R-:W-:Y:S03]  /*18860*/  HMMA.16816.F32 R24, R16.reuse, R24, R8 ;  /* 0x000000181018723c */ /* 0x044fe60000001808 */
[----:B------:R-:W2:Y:S04]  /*18870*/  LDL.LU.64 R10, [R1+0x1d40] ;  /* 0x001d4000010a7983 */ /* 0x000ea80000300a00 */
[----:B------:R-:W2:Y:S11]  /*18880*/  LDL.LU.64 R8, [R1+0x1d38] ;  /* 0x001d380001087983 */ /* 0x000eb60000300a00 */
[----:B------:R-:W-:Y:S05]  /*18890*/  @!UPT UIADD3 URZ, URZ, URZ, URZ ;  /* 0x0000003f3f3ff290 */ /* 0x000fea000fffe03f */
[----:B------:R0:W-:Y:S04]  /*188a0*/  STL.64 [R1+0x120], R24 ;  /* 0x0001201801007387 */ /* 0x0001e80000100a00 */
[----:B------:R-:W-:Y:S04]  /*188b0*/  STL.64 [R1+0x128], R26 ;  /* 0x0001281a01007387 */ /* 0x000fe80000100a00 */
[----:B0-----:R-:W2:Y:S02]  /*188c0*/  LDL.LU.64 R24, [R1+0x1d30] ;  /* 0x001d300001187983 */ /* 0x001ea40000300a00 */
[----:B--2---:R-:W-:Y:S11]  /*188d0*/  HMMA.16816.F32 R8, R16, R24, R8 ;  /* 0x000000181008723c */ /* 0x004ff60000001808 */
[----:B------:R-:W-:Y:S11]  /*188e0*/  @!UPT UIADD3 URZ, URZ, URZ, URZ ;  /* 0x0000003f3f3ff290 */ /* 0x000ff6000fffe03f */
[----:B------:R-:W-:Y:S01]  /*188f0*/  @!UPT UIADD3 URZ, URZ, URZ, URZ ;  /* 0x0000003f3f3ff290 */ /* 0x000fe2000fffe03f */
[----:B------:R-:W-:Y:S01]  /*18900*/  STL.64 [R1+0x110], R8 ;  /* 0x0001100801007387 */ /* 0x000fe20000100a00 */
[----:B------:R-:W-:-:S03]  /*18910*/  IMAD.MOV.U32 R3, RZ, RZ, R11 ;  /* 0x000000ffff037224 */ /* 0x000fc600078e000b */
[----:B------:R0:W-:Y:S04]  /*18920*/  STL [R1+0x118], R10 ;  /* 0x0001180a01007387 */ /* 0x0001e80000100800 */
[----:B0-----:R-:W2:Y:S04]  /*18930*/  LDL.LU.64 R10, [R1+0x1d28] ;  /* 0x001d2800010a7983 */ /* 0x001ea80000300a00 */
[----:B------:R-:W2:Y:S04]  /*18940*/  LDL.LU.64 R8, [R1+0x1d20] ;  /* 0x001d200001087983 */ /* 0x000ea80000300a00 */
[----:B------:R0:W-:Y:S04]  /*18950*/  STL.64 [R1+0x1cc0], R24 ;  /* 0x001cc01801007387 */ /* 0x0001e80000100a00 */
[----:B0-----:R-:W2:Y:S04]  /*18960*/  LDL.64 R24, [R1+0x30] ;  /* 0x0000300001187983 */ /* 0x001ea80000100a00 */
[----:B------:R-:W-:Y:S01]  /*18970*/  STL [R1+0x1968], R3 ;  /* 0x0019680301007387 */ /* 0x000fe20000100800 */
[----:B--2---:R-:W-:Y:S11]  /*18980*/  HMMA.16816.F32 R8, R16, R24, R8 ;  /* 0x000000181008723c */ /* 0x004ff60000001808 */
[----:B------:R-:W-:Y:S11]  /*18990*/  @!UPT UIADD3 URZ, URZ, URZ, URZ ;  /* 0x0000003f3f3ff290 */ /* 0x000ff6000fffe03f */
[----:B------:R-:W-:Y:S01]  /*189a0*/  @!UPT UIADD3 URZ, URZ, URZ, URZ ;  /* 0x0000003f3f3ff290 */ /* 0x000fe2000fffe03f */
[----:B------:R0:W-:Y:S04]  /*189b0*/  STL.64 [R1+0x100], R8 ;  /* 0x0001000801007387 */ /* 0x0001e80000100a00 */
[----:B------:R-:W-:Y:S04]  /*189c0*/  STL.64 [R1+0x108], R10 ;  /* 0x0001080a01007387 */ /* 0x000fe80000100a00 */
[----:B0-----:R-:W3:Y:S01]  /*189d0*/  LDL.LU.64 R8, [R1+0x1d18] ;  /* 0x001d180001087983 */ /* 0x001ee20000300a00 */
[----:B------:R-:W-:Y:S02]  /*189e0*/  IMAD.MOV.U32 R23, RZ, RZ, R24 ;  /* 0x000000ffff177224 */ /* 0x000fe400078e0018 */
[----:B------:R-:W-:-:S05]  /*189f0*/  IMAD.MOV.U32 R22, RZ, RZ, R25 ;  /* 0x000000ffff167224 */ /* 0x000fca00078e0019 */
[----:B------:R-:W-:Y:S04]  /*18a00*/  STL.64 [R1+0x1d00], R22 ;  /* 0x001d001601007387 */ /* 0x000fe80000100a00 */
[----:B------:R0:W-:Y:S04]  /*18a10*/  STL.64 [R1+0x1cf8], R20 ;  /* 0x001cf81401007387 */ /* 0x0001e80000100a00 */
[----:B0-----:R-:W2:Y:S04]  /*18a20*/  LDL.LU.64 R20, [R1+0x380] ;  /* 0x0003800001147983 */ /* 0x001ea80000300a00 */
[----:B------:R-:W2:Y:S04]  /*18a30*/  LDL.LU.64 R22, [R1+0x388] ;  /* 0x0003880001167983 */ /* 0x000ea80000300a00 */
[----:B------:R-:W2:Y:S01]  /*18a40*/  LDL.LU.64 R10, [R1+0x1d10] ;  /* 0x001d1000010a7983 */ /* 0x000ea20000300a00 */
[----:B---3--:R-:W-:Y:S01]  /*18a50*/  HMMA.16816.F32 R12, R16, R8, R12 ;  /* 0x00000008100c723c */ /* 0x008fe2000000180c */
[----:B------:R-:W-:-:S02]  /*18a60*/  IMAD.MOV.U32 R25, RZ, RZ, R8 ;  /* 0x000000ffff197224 */ /* 0x000fc400078e0008 */
[----:B------:R-:W-:Y:S02]  /*18a70*/  IMAD.MOV.U32 R24, RZ, RZ, R9 ;  /* 0x000000ffff187224 */ /* 0x000fe400078e0009 */
[----:B------:R-:W2:Y:S11]  /*18a80*/  LDL.LU.64 R8, [R1+0x1d08] ;  /* 0x001d080001087983 */ /* 0x000eb60000300a00 */
[----:B------:R-:W-:Y:S07]  /*18a90*/  @!UPT UIADD3 URZ, URZ, URZ, URZ ;  /* 0x0000003f3f3ff290 */ /* 0x000fee000fffe03f */
[----:B------:R0:W-:Y:S01]  /*18aa0*/  STL [R1+0xfc], R15 ;  /* 0x0000fc0f01007387 */ /* 0x0001e20000100800 */
[----:B------:R-:W-:Y:S02]  /*18ab0*/  IMAD.MOV.U32 R3, RZ, RZ, R12 ;  /* 0x000000ffff037224 */ /* 0x000fe400078e000c */
[----:B------:R-:W-:Y:S02]  /*18ac0*/  IMAD.MOV.U32 R6, RZ, RZ, R13 ;  /* 0x000000ffff067224 */ /* 0x000fe400078e000d */
[----:B------:R-:W-:Y:S01]  /*18ad0*/  IMAD.MOV.U32 R7, RZ, RZ, R14 ;  /* 0x000000ffff077224 */ /* 0x000fe200078e000e */
[----:B------:R-:W3:Y:S04]  /*18ae0*/  LDL.LU.64 R12, [R1+0x2c0] ;  /* 0x0002c000010c7983 */ /* 0x000ee80000300a00 */
[----:B0-----:R-:W3:Y:S04]  /*18af0*/  LDL.LU.64 R14, [R1+0x2c8] ;  /* 0x0002c800010e7983 */ /* 0x001ee80000300a00 */
[----:B------:R-:W-:Y:S04]  /*18b00*/  STL [R1+0x1a78], R6 ;  /* 0x001a780601007387 */ /* 0x000fe80000100800 */
[----:B------:R-:W-:Y:S01]  /*18b10*/  STL [R1+0x1a30], R3 ;  /* 0x001a300301007387 */ /* 0x000fe20000100800 */
[C---:B--2---:R-:W-:Y:S11]  /*18b20*/  HMMA.16816.F32 R20, R16.reuse, R8, R20 ;  /* 0x000000081014723c */ /* 0x044ff60000001814 */
[----:B------:R-:W-:Y:S11]  /*18b30*/  @!UPT UIADD3 URZ, URZ, URZ, URZ ;  /* 0x0000003f3f3ff290 */ /* 0x000ff6000fffe03f */
[----:B------:R-:W-:Y:S01]  /*18b40*/  @!UPT UIADD3 URZ, URZ, URZ, URZ ;  /* 0x0000003f3f3ff290 */ /* 0x000fe2000fffe03f */
[----:B------:R-:W-:Y:S04]  /*18b50*/  STL.64 [R1+0xe0], R20 ;  /* 0x0000e01401007387 */ /* 0x000fe80000100a00 */
[----:B------:R0:W-:Y:S04]  /*18b60*/  STL.64 [R1+0xe8], R22 ;  /* 0x0000e81601007387 */ /* 0x0001e80000100a00 */
[----:B0-----:R-:W2:Y:S04]  /*18b70*/  LDL.LU.64 R22, [R1+0x1d00] ;  /* 0x001d000001167983 */ /* 0x001ea80000300a00 */
[----:B------:R-:W4:Y:S01]  /*18b80*/  LDL.LU.64 R20, [R1+0x1cf8] ;  /* 0x001cf80001147983 */ /* 0x000f220000300a00 */
[----:B---3--:R-:W-:Y:S03]  /*18b90*/  HMMA.16816.F32 R12, R16, R4, R12 ;  /* 0x00000004100c723c */ /* 0x008fe6000000180c */
[----:B------:R-:W3:Y:S04]  /*18ba0*/  LDL R0, [R1+0xcbc] ;  /* 0x000cbc0001007983 */ /* 0x000ee80000100800 */
[----:B------:R-:W-:Y:S04]  /*18bb0*/  STL.64 [R1+0x1c80], R10 ;  /* 0x001c800a01007387 */ /* 0x000fe80000100a00 */
[----:B------:R0:W-:Y:S02]  /*18bc0*/  STL.64 [R1+0x1c78], R8 ;  /* 0x001c780801007387 */ /* 0x0001e40000100a00 */
[----:B0-----:R-:W-:-:S02]  /*18bd0*/  IMAD.MOV.U32 R8, RZ, RZ, R25 ;  /* 0x000000ffff087224 */ /* 0x001fc400078e0019 */
[----:B------:R-:W-:-:S05]  /*18be0*/  IMAD.MOV.U32 R9, RZ, RZ, R24 ;  /* 0x000000ffff097224 */ /* 0x000fca00078e0018 */
[----:B------:R2:W-:Y:S02]  /*18bf0*/  STL.64 [R1+0x1c98], R8 ;  /* 0x001c980801007387 */ /* 0x0005e40000100a00 */
[----:B--2---:R-:W-:Y:S02]  /*18c00*/  IMAD.MOV.U32 R8, RZ, RZ, R23 ;  /* 0x000000ffff087224 */ /* 0x004fe400078e0017 */
[----:B------:R-:W-:-:S05]  /*18c10*/  IMAD.MOV.U32 R9, RZ, RZ, R22 ;  /* 0x000000ffff097224 */ /* 0x000fca00078e0016 */
[----:B------:R4:W-:Y:S04]  /*18c20*/  STL.64 [R1+0x1cc8], R8 ;  /* 0x001cc80801007387 */ /* 0x0009e80000100a00 */
[----:B---3--:R-:W0:Y:S01]  /*18c30*/  LDSM.16.MT88.4 R16, [R0+0x8080] ;  /* 0x008080000010783b */ /* 0x008e220000004200 */
[----:B----4-:R-:W-:Y:S02]  /*18c40*/  IMAD.MOV.U32 R8, RZ, RZ, R21 ;  /* 0x000000ffff087224 */ /* 0x010fe400078e0015 */
[----:B------:R-:W-:Y:S02]  /*18c50*/  IMAD.MOV.U32 R9, RZ, RZ, R20 ;  /* 0x000000ffff097224 */ /* 0x000fe400078e0014 */
[----:B------:R-:W-:Y:S04]  /*18c60*/  LDSM.16.MT88.4 R20, [R2+0x8000] ;  /* 0x008000000214783b */ /* 0x000fe80000004200 */
[----:B------:R1:W-:Y:S04]  /*18c70*/  STL.64 [R1+0x1ce0], R8 ;  /* 0x001ce00801007387 */ /* 0x0003e80000100a00 */
[----:B-1----:R-:W2:Y:S04]  /*18c80*/  LDL.64 R8, [R1+0xc0] ;  /* 0x0000c00001087983 */ /* 0x002ea80000100a00 */
[----:B------:R-:W-:Y:S04]  /*18c90*/  STL [R1+0x1c70], R7 ;  /* 0x001c700701007387 */ /* 0x000fe80000100800 */
[----:B------:R-:W-:Y:S04]  /*18ca0*/  STL.64 [R1+0x1c68], R4 ;  /* 0x001c680401007387 */ /* 0x000fe80000100a00 */
[----:B------:R-:W-:Y:S04]  /*18cb0*/  STL.64 [R1], R12 ;  /* 0x0000000c01007387 */ /* 0x000fe80000100a00 */
[----:B------:R-:W-:Y:S04]  /*18cc0*/  STL.64 [R1+0x8], R14 ;  /* 0x0000080e01007387 */ /* 0x000fe80000100a00 */
[----:B------:R-:W3:Y:S04]  /*18cd0*/  LDL.LU.64 R24, [R1+0x5d0] ;  /* 0x0005d00001187983 */ /* 0x000ee80000300a00 */
[----:B------:R-:W4:Y:S04]  /*18ce0*/  LDL.LU.64 R26, [R1+0x5d8] ;  /* 0x0005d800011a7983 */ /* 0x000f280000300a00 */
[----:B------:R-:W2:Y:S04]  /*18cf0*/  LDSM.16.MT88.4 R12, [R0+0x8000] ;  /* 0x00800000000c783b */ /* 0x000ea80000004200 */
[----:B----4-:R-:W-:Y:S04]  /*18d00*/  STL.64 [R1+0x1cd8], R26 ;  /* 0x001cd81a01007387 */ /* 0x010fe80000100a00 */
[----:B---3--:R1:W-:Y:S04]  /*18d10*/  STL.64 [R1+0x1cd0], R24 ;  /* 0x001cd01801007387 */ /* 0x0083e80000100a00 */
[----:B-1----:R-:W3:Y:S04]  /*18d20*/  LDL.LU.64 R24, [R1+0x5e0] ;  /* 0x0005e00001187983 */ /* 0x002ee80000300a00 */
[----:B------:R-:W4:Y:S04]  /*18d30*/  LDL.LU.64 R26, [R1+0x5e8] ;  /* 0x0005e800011a7983 */ /* 0x000f280000300a00 */
[----:B----4-:R-:W-:Y:S04]  /*18d40*/  STL.64 [R1+0x1cf0], R26 ;  /* 0x001cf01a01007387 */ /* 0x010fe80000100a00 */
[----:B---3--:R1:W-:Y:S04]  /*18d50*/  STL.64 [R1+0x1ce8], R24 ;  /* 0x001ce81801007387 */ /* 0x0083e80000100a00 */
[----:B-1----:R-:W2:Y:S04]  /*18d60*/  LDL.LU.64 R24, [R1+0x5f0] ;  /* 0x0005f00001187983 */ /* 0x002ea80000300a00 */
[----:B------:R-:W2:Y:S04]  /*18d70*/  LDL.LU.64 R26, [R1+0x5f8] ;  /* 0x0005f800011a7983 */ /* 0x000ea80000300a00 */
[----:B0-----:R-:W-:Y:S04]  /*18d80*/  STL.64 [R1+0x1c90], R18 ;  /* 0x001c901201007387 */ /* 0x001fe80000100a00 */
[----:B------:R0:W-:Y:S04]  /*18d90*/  STL.64 [R1+0x1c88], R16 ;  /* 0x001c881001007387 */ /* 0x0001e80000100a00 */
[----:B0-----:R-:W3:Y:S04]  /*18da0*/  LDL.LU.64 R16, [R1+0x4a0] ;  /* 0x0004a00001107983 */ /* 0x001ee80000300a00 */
[----:B------:R-:W4:Y:S04]  /*18db0*/  LDL.LU.64 R18, [R1+0x4a8] ;  /* 0x0004a80001127983 */ /* 0x000f280000300a00 */
[----:B----4-:R-:W-:Y:S04]  /*18dc0*/  STL.64 [R1+0x1ca8], R18 ;  /* 0x001ca81201007387 */ /* 0x010fe80000100a00 */
[----:B---3--:R0:W-:Y:S04]  /*18dd0*/  STL.64 [R1+0x1ca0], R16 ;  /* 0x001ca01001007387 */ /* 0x0081e80000100a00 */
[----:B0-----:R-:W3:Y:S04]  /*18de0*/  LDL.LU.64 R16, [R1+0x4b0] ;  /* 0x0004b00001107983 */ /* 0x001ee80000300a00 */
[----:B------:R-:W4:Y:S01]  /*18df0*/  LDL.LU.64 R18, [R1+0x4b8] ;  /* 0x0004b80001127983 */ /* 0x000f220000300a00 */
[----:B--2---:R-:W-:Y:S01]  /*18e00*/  HMMA.16816.F32 R24, R12, R8, R24 ;  /* 0x000000080c18723c */ /* 0x004fe20000001818 */
[----:B------:R-:W-:-:S02]  /*18e10*/  IMAD.MOV.U32 R3, RZ, RZ, R8 ;  /* 0x000000ffff037224 */ /* 0x000fc400078e0008 */
[----:B------:R-:W-:Y:S01]  /*18e20*/  IMAD.MOV.U32 R0, RZ, RZ, R9 ;  /* 0x000000ffff007224 */ /* 0x000fe200078e0009 */
[----:B----4-:R-:W-:Y:S04]  /*18e30*/  STL.64 [R1+0x1cb8], R18 ;  /* 0x001cb81201007387 */ /* 0x010fe80000100a00 */
[----:B---3--:R0:W-:Y:S04]  /*18e40*/  STL.64 [R1+0x1cb0], R16 ;  /* 0x001cb01001007387 */ /* 0x0081e80000100a00 */
[----:B0-----:R-:W2:Y:S04]  /*18e50*/  LDL.LU.64 R16, [R1+0x5c0] ;  /* 0x0005c00001107983 */ /* 0x001ea80000300a00 */
[----:B------:R-:W2:Y:S04]  /*18e60*/  LDL.LU.64 R18, [R1+0x5c8] ;  /* 0x0005c80001127983 */ /* 0x000ea80000300a00 */
[----:B------:R-:W3:Y:S04]  /*18e70*/  LDL.LU.64 R4, [R1+0x490] ;  /* 0x0004900001047983 */ /* 0x000ee80000300a00 */
[----:B------:R-:W3:Y:S04]  /*18e80*/  LDL.LU.64 R6, [R1+0x498] ;  /* 0x0004980001067983 */ /* 0x000ee80000300a00 */
[----:B------:R-:W-:Y:S04]  /*18e90*/  STL.64 [R1+0x1be8], R22 ;  /* 0x001be81601007387 */ /* 0x000fe80000100a00 */
[----:B------:R0:W-:Y:S04]  /*18ea0*/  STL.64 [R1+0x1be0], R20 ;  /* 0x001be01401007387 */ /* 0x0001e80000100a00 */
[----:B0-----:R-:W4:Y:S04]  /*18eb0*/  LDL.64 R20, [R1+0xa0] ;  /* 0x0000a00001147983 */ /* 0x001f280000100a00 */
[----:B------:R-:W-:Y:S04]  /*18ec0*/  STL.64 [R1+0x80], R24 ;  /* 0x0000801801007387 */ /* 0x000fe80000100a00 */
[----:B------:R0:W-:Y:S04]  /*18ed0*/  STL.64 [R1+0x88], R26 ;  /* 0x0000881a01007387 */ /* 0x0001e80000100a00 */
[----:B0-----:R-:W2:Y:S04]  /*18ee0*/  LDL.LU.64 R26, [R1+0x1cf0] ;  /* 0x001cf000011a7983 */ /* 0x001ea80000300a00 */
[----:B------:R-:W2:Y:S04]  /*18ef0*/  LDL.LU.64 R24, [R1+0x1ce8] ;  /* 0x001ce80001187983 */ /* 0x000ea80000300a00 */
[----:B------:R-:W2:Y:S02]  /*18f00*/  LDL.LU.64 R8, [R1+0x1ce0] ;  /* 0x001ce00001087983 */ /* 0x000ea40000300a00 */
[C---:B--2---:R-:W-:Y:S02]  /*18f10*/  HMMA.16816.F32 R8, R12.reuse, R8, R24 ;  /* 0x000000080c08723c */ /* 0x044fe40000001818 */
[----:B------:R-:W4:Y:S04]  /*18f20*/  LDL.LU.64 R26, [R1+0x1cd8] ;  /* 0x001cd800011a7983 */ /* 0x000f280000300a00 */
[----:B------:R-:W4:Y:S11]  /*18f30*/  LDL.LU.64 R24, [R1+0x1cd0] ;  /* 0x001cd00001187983 */ /* 0x000f360000300a00 */
[----:B------:R-:W-:Y:S06]  /*18f40*/  @!UPT UIADD3 URZ, URZ, URZ, URZ ;  /* 0x0000003f3f3ff290 */ /* 0x000fec000fffe03f */
[----:B------:R0:W-:Y:S04]  /*18f50*/  STL.64 [R1+0x70], R8 ;  /* 0x0000700801007387 */ /* 0x0001e80000100a00 */
[----:B------:R-:W-:Y:S04]  /*18f60*/  STL.64 [R1+0x78], R10 ;  /* 0x0000780a01007387 */ /* 0x000fe80000100a00 */
[----:B0-----:R-:W2:Y:S01]  /*18f70*/  LDL.LU.64 R8, [R1+0x1cc8] ;  /* 0x001cc80001087983 */ /* 0x001ea20000300a00 */
[----:B----4-:R-:W-:Y:S11]  /*18f80*/  HMMA.16816.F32 R24, R12, R20, R24 ;  /* 0x000000140c18723c */ /* 0x010ff60000001818 */
[----:B------:R-:W-:Y:S11]  /*18f90*/  @!UPT UIADD3 URZ, URZ, URZ, URZ ;  /* 0x0000003f3f3ff290 */ /* 0x000ff6000fffe03f */
[----:B------:R-:W-:Y:S01]  /*18fa0*/  @!UPT UIADD3 URZ, URZ, URZ, URZ ;  /* 0x0000003f3f3ff290 */ /* 0x000fe2000fffe03f */
[----:B------:R0:W-:Y:S04]  /*18fb0*/  STL.64 [R1+0x60], R24 ;  /* 0x0000601801007387 */ /* 0x0001e80000100a00 */
[----:B------:R-:W-:Y:S04]  /*18fc0*/  STL.64 [R1+0x68], R26 ;  /* 0x0000681a01007387 */ /* 0x000fe80000100a00 */
[----:B0-----:R-:W4:Y:S01]  /*18fd0*/  LDL.LU.64 R24, [R1+0x1cc0] ;  /* 0x001cc00001187983 */ /* 0x001f220000300a00 */
[----:B------:R-:W-:Y:S02]  /*18fe0*/  IMAD.MOV.U32 R11, RZ, RZ, R20 ;  /* 0x000000ffff0b7224 */ /* 0x000fe400078e0014 */
[----:B------:R-:W-:-:S02]  /*18ff0*/  IMAD.MOV.U32 R10, RZ, RZ, R21 ;  /* 0x000000ffff0a7224 */ /* 0x000fc400078e0015 */
[----:B------:R-:W2:Y:S04]  /*19000*/  LDL.LU.64 R20, [R1+0x330] ;  /* 0x0003300001147983 */ /* 0x000ea80000300a00 */
[----:B------:R-:W2:Y:S01]  /*19010*/  LDL.LU.64 R22, [R1+0x338] ;  /* 0x0003380001167983 */ /* 0x000ea20000300a00 */
[----:B----4-:R-:W-:Y:S11]  /*19020*/  HMMA.16816.F32 R16, R12, R24, R16 ;  /* 0x000000180c10723c */ /* 0x010ff60000001810 */
[----:B------:R-:W-:Y:S11]  /*19030*/  @!UPT UIADD3 URZ, URZ, URZ, URZ ;  /* 0x0000003f3f3ff290 */ /* 0x000ff6000fffe03f */
[----:B------:R-:W-:Y:S01]  /*19040*/  @!UPT UIADD3 URZ, URZ, URZ, URZ ;  /* 0x0000003f3f3ff290 */ /* 0x000fe2000fffe03f */
[----:B------:R-:W-:Y:S04]  /*19050*/  STL.64 [R1+0x50], R16 ;  /* 0x0000501001007387 */ /* 0x000fe80000100a00 */
[----:B------:R0:W-:Y:S04]  /*19060*/  STL.64 [R1+0x58], R18 ;  /* 0x0000581201007387 */ /* 0x0001e80000100a00 */
[----:B0-----:R-:W2:Y:S04]  /*19070*/  LDL.LU.64 R18, [R1+0x1cb8] ;  /* 0x001cb80001127983 */ /* 0x001ea80000300a00 */
[----:B------:R-:W2:Y:S04]  /*19080*/  LDL.LU.64 R16, [R1+0x1cb0] ;  /* 0x001cb00001107983 */ /* 0x000ea80000300a00 */
[----:B------:R0:W-:Y:S02]  /*19090*/  STL.64 [R1+0x1c38], R24 ;  /* 0x001c381801007387 */ /* 0x0001e40000100a00 */
[----:B0-----:R-:W-:-:S02]  /*190a0*/  IMAD.MOV.U32 R24, RZ, RZ, R11 ;  /* 0x000000ffff187224 */ /* 0x001fc400078e000b */
[----:B------:R-:W-:-:S05]  /*190b0*/  IMAD.MOV.U32 R25, RZ, RZ, R10 ;  /* 0x000000ffff197224 */ /* 0x000fca00078e000a */
[----:B------:R-:W-:Y:S01]  /*190c0*/  STL.64 [R1+0x1c50], R24 ;  /* 0x001c501801007387 */ /* 0x000fe20000100a00 */
[C---:B--2---:R-:W-:Y:S03]  /*190d0*/  HMMA.16816.F32 R8, R12.reuse, R8, R16 ;  /* 0x000000080c08723c */ /* 0x044fe60000001810 */
[----:B------:R-:W2:Y:S01]  /*190e0*/  LDL.LU.64 R18, [R1+0x1ca8] ;  /* 0x001ca80001127983 */ /* 0x000ea20000300a00 */
[----:B------:R-:W2:Y:S11]  /*190f0*/  LDL.LU.64 R16, [R1+0x1ca0] ;  /* 0x001ca00001107983 */ /* 0x000eb60000300a00 */
[----:B------:R-:W-:Y:S08]  /*19100*/  @!UPT UIADD3 URZ, URZ, URZ, URZ ;  /* 0x0000003f3f3ff290 */ /* 0x000ff0000fffe03f */
[----:B------:R0:W-:Y:S01]  /*19110*/  STL.64 [R1+0x40], R8 ;  /* 0x0000400801007387 */ /* 0x0001e20000100a00 */
[----:B------:R2:W-:Y:S03]  /*19120*/  STL.64 [R1+0x48], R10 ;  /* 0x0000480a01007387 */ /* 0x0005e60000100a00 */
[----:B0-----:R-:W2:Y:S02]  /*19130*/  LDL.LU.64 R8, [R1+0x1c98] ;  /* 0x001c980001087983 */ /* 0x001ea40000300a00 */
[C---:B--2---:R-:W-:Y:S02]  /*19140*/  HMMA.16816.F32 R8, R12.reuse, R8, R16 ;  /* 0x000000080c08723c */ /* 0x044fe40000001810 */
[----:B------:R-:W2:Y:S01]  /*19150*/  LDL.LU.64 R18, [R1+0x1c90] ;  /* 0x001c900001127983 */ /* 0x000ea20000300a00 */
[----:B------:R-:W2:Y:S11]  /*19160*/  LDL.LU.64 R16, [R1+0x1c88] ;  /* 0x001c880001107983 */ /* 0x000eb60000300a00 */
[----:B------:R-:W-:Y:S09]  /*19170*/  @!UPT UIADD3 URZ, URZ, URZ, URZ ;  /* 0x0000003f3f3ff290 */ /* 0x000ff2000fffe03f */
[----:B------:R-:W-:Y:S01]  /*19180*/  STL.64 [R1+0x10], R8 ;  /* 0x0000100801007387 */ /* 0x000fe20000100a00 */
[----:B------:R0:W-:Y:S03]  /*19190*/  STL.64 [R1+0x18], R10 ;  /* 0x0000180a01007387 */ /* 0x0001e60000100a00 */
[----:B0-----:R-:W4:Y:S01]  /*191a0*/  LDL.LU.64 R10, [R1+0x1c80] ;  /* 0x001c8000010a7983 */ /* 0x001f220000300a00 */
[----:B------:R-:W3:Y:S02]  /*191b0*/  LDL.LU.64 R8, [R1+0x1c78] ;  /* 0x001c780001087983 */ /* 0x000ee40000300a00 */
[C---:B---3--:R-:W-:Y:S11]  /*191c0*/  HMMA.16816.F32 R4, R12.reuse, R8, R4 ;  /* 0x000000080c04723c */ /* 0x048ff60000001804 */
[----:B------:R-:W-:Y:S11]  /*191d0*/  @!UPT UIADD3 URZ, URZ, URZ, URZ ;  /* 0x0000003f3f3ff290 */ /* 0x000ff6000fffe03f */
[----:B------:R-:W-:Y:S01]  /*191e0*/  @!UPT UIADD3 URZ, URZ, URZ, URZ ;  /* 0x0000003f3f3ff290 */ /* 0x000fe2000fffe03f */
[----:B------:R-:W-:Y:S01]  /*191f0*/  STL.64 [R1+0x160], R4 ;  /* 0x0001600401007387 */ /* 0x000fe20000100a00 */
[----:B------:R0:W-:Y:S03]  /*19200*/  STL.64 [R1+0x168], R6 ;  /* 0x0001680601007387 */ /* 0x0001e60000100a00 */
[----:B0-----:R-:W3:Y:S01]  /*19210*/  LDL.LU R7, [R1+0x1c70] ;  /* 0x001c700001077983 */ /* 0x001ee20000300800 */
[----:B------:R-:W2:Y:S02]  /*19220*/  LDL.LU.64 R4, [R1+0x1c68] ;  /* 0x001c680001047983 */ /* 0x000ea40000300a00 */
[----:B----4-:R-:W-:Y:S02]  /*19230*/  STL.64 [R1+0x1c00], R10 ;  /* 0x001c000a01007387 */ /* 0x010fe40000100a00 */
[----:B------:R0:W-:Y:S02]  /*19240*/  STL.64 [R1+0x1bf8], R8 ;  /* 0x001bf80801007387 */ /* 0x0001e40000100a00 */
[----:B0-----:R-:W4:Y:S04]  /*19250*/  LDL.64 R8, [R1+0x20] ;  /* 0x0000200001087983 */ /* 0x001f280000100a00 */
[----:B----4-:R0:W-:Y:S04]  /*19260*/  STL.64 [R1+0x1c18], R8 ;  /* 0x001c180801007387 */ /* 0x0101e80000100a00 */
[----:B0-----:R-:W4:Y:S04]  /*19270*/  LDL.64 R8, [R1+0x30] ;  /* 0x0000300001087983 */ /* 0x001f280000100a00 */
[----:B----4-:R2:W-:Y:S02]  /*19280*/  STL.64 [R1+0x1c30], R8 ;  /* 0x001c300801007387 */ /* 0x0105e40000100a00 */
[----:B--2---:R-:W-:Y:S02]  /*19290*/  HMMA.16816.F32 R8, R12, R4, R20 ;  /* 0x000000040c08723c */ /* 0x004fe40000001814 */
[----:B------:R-:W2:Y:S01]  /*192a0*/  LDL.LU.64 R20, [R1+0x4e0] ;  /* 0x0004e00001147983 */ /* 0x000ea20000300a00 */
[----:B------:R-:W4:Y:S11]  /*192b0*/  LDL.LU.64 R22, [R1+0x4e8] ;  /* 0x0004e80001167983 */ /* 0x000f360000300a00 */
[----:B------:R-:W-:Y:S09]  /*192c0*/  @!UPT UIADD3 URZ, URZ, URZ, URZ ;  /* 0x0000003f3f3ff290 */ /* 0x000ff2000fffe03f */
[----:B------:R-:W-:Y:S01]  /*192d0*/  STL.64 [R1+0x150], R8 ;  /* 0x0001500801007387 */ /* 0x000fe20000100a00 */
[----:B------:R-:W-:Y:S03]  /*192e0*/  STL.64 [R1+0x158], R10 ;  /* 0x0001580a01007387 */ /* 0x000fe60000100a00 */
[----:B----4-:R-:W-:Y:S01]  /*192f0*/  STL.64 [R1+0x1c60], R22 ;  /* 0x001c601601007387 */ /* 0x010fe20000100a00 */
[----:B--2---:R0:W-:Y:S03]  /*19300*/  STL.64 [R1+0x1c58], R20 ;  /* 0x001c581401007387 */ /* 0x0041e60000100a00 */
[----:B0-----:R-:W2:Y:S01]  /*19310*/  LDL.LU.64 R20, [R1+0x4f0] ;  /* 0x0004f00001147983 */ /* 0x001ea20000300a00 */
[----:B------:R-:W2:Y:S02]  /*19320*/  LDL.LU.64 R22, [R1+0x4f8] ;  /* 0x0004f80001167983 */ /* 0x000ea40000300a00 */
[----:B------:R-:W4:Y:S02]  /*19330*/  LDL.LU.64 R8, [R1+0x2e0] ;  /* 0x0002e00001087983 */ /* 0x000f240000300a00 */
[----:B------:R-:W2:Y:S02]  /*19340*/  LDL.LU.64 R10, [R1+0x2e8] ;  /* 0x0002e800010a7983 */ /* 0x000ea40000300a00 */
[----:B------:R-:W-:-:S02]  /*19350*/  IMAD.MOV.U32 R24, RZ, RZ, R3 ;  /* 0x000000ffff187224 */ /* 0x000fc400078e0003 */
[----:B------:R-:W-:Y:S01]  /*19360*/  IMAD.MOV.U32 R25, RZ, RZ, R0 ;  /* 0x000000ffff197224 */ /* 0x000fe200078e0000 */
[----:B--2---:R-:W-:Y:S01]  /*19370*/  STL.64 [R1+0x1c48], R10 ;  /* 0x001c480a01007387 */ /* 0x004fe20000100a00 */
[----:B----4-:R0:W-:Y:S03]  /*19380*/  STL.64 [R1+0x1c40], R8 ;  /* 0x001c400801007387 */ /* 0x0101e60000100a00 */
[----:B0-----:R-:W2:Y:S01]  /*19390*/  LDL.LU.64 R8, [R1+0x4d0] ;  /* 0x0004d00001087983 */ /* 0x001ea20000300a00 */
[----:B------:R-:W2:Y:S02]  /*193a0*/  LDL.LU.64 R10, [R1+0x4d8] ;  /* 0x0004d800010a7983 */ /* 0x000ea40000300a00 */
[----:B---3--:R-:W-:Y:S02]  /*193b0*/  STL [R1+0x1c10], R7 ;  /* 0x001c100701007387 */ /* 0x008fe40000100800 */
[----:B------:R0:W-:Y:S02]  /*193c0*/  STL.64 [R1+0x1c08], R4 ;  /* 0x001c080401007387 */ /* 0x0001e40000100a00 */
[----:B0-----:R-:W3:Y:S01]  /*193d0*/  LDL.LU.64 R4, [R1+0x2b0] ;  /* 0x0002b00001047983 */ /* 0x001ee20000300a00 */
[----:B------:R-:W4:Y:S01]  /*193e0*/  LDL.LU.64 R6, [R1+0x2b8] ;  /* 0x0002b80001067983 */ /* 0x000f220000300a00 */
[C---:B------:R-:W-:Y:S02]  /*193f0*/  HMMA.16816.F32 R24, R16.reuse, R24, R20 ;  /* 0x000000181018723c */ /* 0x040fe40000001814 */
[----:B----4-:R-:W-:Y:S01]  /*19400*/  STL.64 [R1+0x1c28], R6 ;  /* 0x001c280601007387 */ /* 0x010fe20000100a00 */
[----:B---3--:R0:W-:Y:S03]  /*19410*/  STL.64 [R1+0x1c20], R4 ;  /* 0x001c200401007387 */ /* 0x0081e60000100a00 */
[----:B0-----:R-:W3:Y:S01]  /*19420*/  LDL.LU.64 R4, [R1+0x2d0] ;  /* 0x0002d00001047983 */ /* 0x001ee20000300a00 */
[----:B------:R-:W3:Y:S02]  /*19430*/  LDL.LU.64 R6, [R1+0x2d8] ;  /* 0x0002d80001067983 */ /* 0x000ee40000300a00 */
[----:B------:R-:W4:Y:S02]  /*19440*/  LDL.64 R12, [R1+0xb0] ;  /* 0x0000b000010c7983 */ /* 0x000f240000100a00 */
[----:B------:R-:W4:Y:S01]  /*19450*/  LDL.LU.64 R22, [R1+0x1c60] ;  /* 0x001c600001167983 */ /* 0x000f220000300a00 */
[----:B------:R-:W4:Y:S11]  /*19460*/  LDL.LU.64 R20, [R1+0x1c58] ;  /* 0x001c580001147983 */ /* 0x000f360000300a00 */
[----:B------:R0:W-:Y:S02]  /*19470*/  STL.64 [R1+0x200], R24 ;  /* 0x0002001801007387 */ /* 0x0001e40000100a00 */
[----:B------:R2:W-:Y:S01]  /*19480*/  STL.64 [R1+0x208], R26 ;  /* 0x0002081a01007387 */ /* 0x0005e20000100a00 */
[----:B0-----:R-:W2:Y:S01]  /*19490*/  LDL.LU.64 R24, [R1+0x1c50] ;  /* 0x001c500001187983 */ /* 0x001ea20000300a00 */
[C---:B----4-:R-:W-:Y:S08]  /*194a0*/  HMMA.16816.F32 R20, R16.reuse, R12, R20 ;  /* 0x0000000c1014723c */ /* 0x050ff00000001814 */
[C---:B--2---:R-:W-:Y:S01]  /*194b0*/  HMMA.16816.F32 R24, R16.reuse, R24, R8 ;  /* 0x000000181018723c */ /* 0x044fe20000001808 */
[----:B------:R0:W-:Y:S04]  /*194c0*/  STL.64 [R1+0x1bf0], R12 ;  /* 0x001bf00c01007387 */ /* 0x0001e80000100a00 */
[----:B0-----:R-:W2:Y:S10]  /*194d0*/  LDL.LU.64 R12, [R1+0x2a0] ;  /* 0x0002a000010c7983 */ /* 0x001eb40000300a00 */
[----:B------:R0:W-:Y:S02]  /*194e0*/  STL.64 [R1+0x230], R20 ;  /* 0x0002301401007387 */ /* 0x0001e40000100a00 */
[----:B------:R1:W-:Y:S02]  /*194f0*/  STL.64 [R1+0x238], R22 ;  /* 0x0002381601007387 */ /* 0x0003e40000100a00 */
[----:B------:R-:W2:Y:S01]  /*19500*/  LDL.LU.64 R14, [R1+0x2a8] ;  /* 0x0002a800010e7983 */ /* 0x000ea20000300a00 */
[----:B0-----:R-:W4:Y:S01]  /*19510*/  LDL.LU.64 R20, [R1+0x290] ;  /* 0x0002900001147983 */ /* 0x001f220000300a00 */
[----:B-1----:R-:W4:Y:S02]  /*19520*/  LDL.LU.64 R22, [R1+0x298] ;  /* 0x0002980001167983 */ /* 0x002f240000300a00 */
[----:B------:R-:W2:Y:S02]  /*19530*/  LDL.LU.64 R10, [R1+0x1c48] ;  /* 0x001c4800010a7983 */ /* 0x000ea40000300a00 */
[----:B------:R-:W2:Y:S01]  /*19540*/  LDL.LU.64 R8, [R1+0x1c40] ;  /* 0x001c400001087983 */ /* 0x000ea20000300a00 */
[----:B------:R0:W-:Y:S01]  /*19550*/  STL.64 [R1+0x250], R24 ;  /* 0x0002501801007387 */ /* 0x0001e20000100a00 */
[----:B------:R-:W-:Y:S03]  /*19560*/  STL.64 [R1+0x258], R26 ;  /* 0x0002581a01007387 */ /* 0x000fe60000100a00 */
[----:B0-----:R-:W2:Y:S02]  /*19570*/  LDL.LU.64 R24, [R1+0x1c38] ;  /* 0x001c380001187983 */ /* 0x001ea40000300a00 */
[C---:B--2---:R-:W-:Y:S11]  /*19580*/  HMMA.16816.F32 R8, R16.reuse, R24, R8 ;  /* 0x000000181008723c */ /* 0x044ff60000001808 */
[----:B------:R-:W-:Y:S11]  /*19590*/  @!UPT UIADD3 URZ, URZ, URZ, URZ ;  /* 0x0000003f3f3ff290 */ /* 0x000ff6000fffe03f */
[----:B------:R-:W-:Y:S01]  /*195a0*/  @!UPT UIADD3 URZ, URZ, URZ, URZ ;  /* 0x0000003f3f3ff290 */ /* 0x000fe2000fffe03f */
[----:B------:R0:W-:Y:S01]  /*195b0*/  STL.64 [R1+0x260], R8 ;  /* 0x0002600801007387 */ /* 0x0001e20000100a00 */
[----:B------:R-:W-:Y:S03]  /*195c0*/  STL.64 [R1+0x268], R10 ;  /* 0x0002680a01007387 */ /* 0x000fe60000100a00 */
[----:B0-----:R-:W3:Y:S02]  /*195d0*/  LDL.LU.64 R8, [R1+0x1c30] ;  /* 0x001c300001087983 */ /* 0x001ee40000300a00 */
[C---:B---3--:R-:W-:Y:S01]  /*195e0*/  HMMA.16816.F32 R4, R16.reuse, R8, R4 ;  /* 0x000000081004723c */ /* 0x048fe20000001804 */
[----:B------:R-:W-:Y:S02]  /*195f0*/  IMAD.MOV.U32 R3, RZ, RZ, R8 ;  /* 0x000000ffff037224 */ /* 0x000fe400078e0008 */
[----:B------:R-:W-:Y:S11]  /*19600*/  IMAD.MOV.U32 R0, RZ, RZ, R9 ;  /* 0x000000ffff007224 */ /* 0x000ff600078e0009 */
[----:B------:R-:W-:Y:S09]  /*19610*/  @!UPT UIADD3 URZ, URZ, URZ, URZ ;  /* 0x0000003f3f3ff290 */ /* 0x000ff2000fffe03f */
[----:B------:R-:W-:Y:S01]  /*19620*/  STL.64 [R1+0x270], R4 ;  /* 0x0002700401007387 */ /* 0x000fe20000100a00 */
[----:B------:R0:W-:Y:S03]  /*19630*/  STL.64 [R1+0x278], R6 ;  /* 0x0002780601007387 */ /* 0x0001e60000100a00 */
[----:B0-----:R-:W2:Y:S01]  /*19640*/  LDL.LU.64 R6, [R1+0x1c28] ;  /* 0x001c280001067983 */ /* 0x001ea20000300a00 */
[----:B------:R-:W2:Y:S02]  /*19650*/  LDL.LU.64 R4, [R1+0x1c20] ;  /* 0x001c200001047983 */ /* 0x000ea40000300a00 */
[----:B------:R-:W2:Y:S02]  /*19660*/  LDL.LU.64 R8, [R1+0x1c18] ;  /* 0x001c180001087983 */ /* 0x000ea40000300a00 */
[C---:B--2---:R-:W-:Y:S01]  /*19670*/  HMMA.16816.F32 R4, R16.reuse, R8, R4 ;  /* 0x000000081004723c */ /* 0x044fe20000001804 */
[----:B------:R-:W-:Y:S11]  /*19680*/  IMAD.MOV.U32 R26, RZ, RZ, R8 ;  /* 0x000000ffff1a7224 */ /* 0x000ff600078e0008 */
[----:B------:R-:W-:Y:S11]  /*19690*/  @!UPT UIADD3 URZ, URZ, URZ, URZ ;  /* 0x0000003f3f3ff290 */ /* 0x000ff6000fffe03f */
[----:B------:R-:W-:Y:S01]  /*196a0*/  STL.64 [R1+0x280], R4 ;  /* 0x0002800401007387 */ /* 0x000fe20000100a00 */
[----:B------:R0:W-:Y:S03]  /*196b0*/  STL.64 [R1+0x288], R6 ;  /* 0x0002880601007387 */ /* 0x0001e60000100a00 */
[----:B0-----:R-:W2:Y:S01]  /*196c0*/  LDL.LU R7, [R1+0x1c10] ;  /* 0x001c100001077983 */ /* 0x001ea20000300800 */
[----:B------:R-:W4:Y:S02]  /*196d0*/  LDL.LU.64 R4, [R1+0x1c08] ;  /* 0x001c080001047983 */ /* 0x000f240000300a00 */
[----:B------:R-:W-:Y:S02]  /*196e0*/  IMAD.MOV.U32 R6, RZ, RZ, R9 ;  /* 0x000000ffff067224 */ /* 0x000fe400078e0009 */
[----:B------:R-:W3:Y:S01]  /*196f0*/  LDL.LU.64 R10, [R1+0x1c00] ;  /* 0x001c0000010a7983 */ /* 0x000ee20000300a00 */
[----:B------:R-:W2:Y:S01]  /*19700*/  LDL.LU.64 R8, [R1+0x1bf8] ;  /* 0x001bf80001087983 */ /* 0x000ea20000300a00 */
[----:B------:R-:W-:Y:S02]  /*19710*/  STL [R1+0x1bd8], R26 ;  /* 0x001bd81a01007387 */ /* 0x000fe40000100800 */
[----:B------:R0:W-:Y:S02]  /*19720*/  STL.64 [R1+0x1bd0], R24 ;  /* 0x001bd01801007387 */ /* 0x0001e40000100a00 */
[----:B0-----:R-:W3:Y:S01]  /*19730*/  LDL.64 R24, [R1+0xc0] ;  /* 0x0000c00001187983 */ /* 0x001ee20000100a00 */
[C---:B--2---:R-:W-:Y:S08]  /*19740*/  HMMA.16816.F32 R12, R16.reuse, R8, R12 ;  /* 0x00000008100c723c */ /* 0x044ff0000000180c */
[----:B----4-:R-:W-:Y:S11]  /*19750*/  HMMA.16816.F32 R16, R16, R4, R20 ;  /* 0x000000041010723c */ /* 0x010ff60000001814 */
[----:B------:R-:W-:Y:S04]  /*19760*/  @!UPT UIADD3 URZ, URZ, URZ, URZ ;  /* 0x0000003f3f3ff290 */ /* 0x000fe8000fffe03f */
[----:B------:R0:W-:Y:S01]  /*19770*/  STL.64 [R1+0x2a0], R12 ;  /* 0x0002a00c01007387 */ /* 0x0001e20000100a00 */
[----:B------:R-:W-:Y:S03]  /*19780*/  STL.64 [R1+0x2a8], R14 ;  /* 0x0002a80e01007387 */ /* 0x000fe60000100a00 */
[----:B0-----:R-:W2:Y:S01]  /*19790*/  LDL.LU.64 R12, [R1+0x1bf0] ;  /* 0x001bf000010c7983 */ /* 0x001ea20000300a00 */
[----:B---3--:R-:W-:Y:S02]  /*197a0*/  STL.64 [R1+0x1b78], R10 ;  /* 0x001b780a01007387 */ /* 0x008fe40000100a00 */
[----:B------:R0:W-:Y:S02]  /*197b0*/  STL.64 [R1+0x1b70], R8 ;  /* 0x001b700801007387 */ /* 0x0001e40000100a00 */
[----:B0-----:R-:W3:Y:S01]  /*197c0*/  LDL.LU.64 R8, [R1+0x5b0] ;  /* 0x0005b00001087983 */ /* 0x001ee20000300a00 */
[----:B------:R-:W3:Y:S02]  /*197d0*/  LDL.LU.64 R10, [R1+0x5b8] ;  /* 0x0005b800010a7983 */ /* 0x000ee40000300a00 */
[----:B------:R-:W3:Y:S02]  /*197e0*/  LDL.LU.64 R22, [R1+0x1be8] ;  /* 0x001be80001167983 */ /* 0x000ee40000300a00 */
[----:B------:R-:W3:Y:S01]  /*197f0*/  LDL.LU.64 R20, [R1+0x1be0] ;  /* 0x001be00001147983 */ /* 0x000ee20000300a00 */
[----:B------:R-:W-:Y:S01]  /*19800*/  STL [R1+0x1b88], R7 ;  /* 0x001b880701007387 */ /* 0x000fe20000100800 */
[----:B------:R0:W-:Y:S02]  /*19810*/  STL.64 [R1+0x1b80], R4 ;  /* 0x001b800401007387 */ /* 0x0001e40000100a00 */
[----:B------:R-:W-:Y:S02]  /*19820*/  STL.64 [R1+0x290], R16 ;  /* 0x0002901001007387 */ /* 0x000fe40000100a00 */
[----:B------:R-:W-:Y:S02]  /*19830*/  STL.64 [R1+0x298], R18 ;  /* 0x0002981201007387 */ /* 0x000fe40000100a00 */
[----:B0-----:R-:W-:-:S02]  /*19840*/  IMAD.MOV.U32 R4, RZ, RZ, R3 ;  /* 0x000000ffff047224 */ /* 0x001fc400078e0003 */
[----:B------:R-:W-:Y:S02]  /*19850*/  IMAD.MOV.U32 R5, RZ, RZ, R0 ;  /* 0x000000ffff057224 */ /* 0x000fe400078e0000 */
[----:B------:R-:W-:Y:S02]  /*19860*/  IMAD.MOV.U32 R3, RZ, RZ, R24 ;  /* 0x000000ffff037224 */ /* 0x000fe400078e0018 */
[----:B------:R-:W-:Y:S01]  /*19870*/  IMAD.MOV.U32 R0, RZ, RZ, R25 ;  /* 0x000000ffff007224 */ /* 0x000fe200078e0019 */
[C---:B---3--:R-:W-:Y:S11]  /*19880*/  HMMA.16816.F32 R8, R20.reuse, R24, R8 ;  /* 0x000000181408723c */ /* 0x048ff60000001808 */
[----:B------:R-:W-:Y:S11]  /*19890*/  @!UPT UIADD3 URZ, URZ, URZ, URZ ;  /* 0x0000003f3f3ff290 */ /* 0x000ff6000fffe03f */
[----:B------:R-:W-:Y:S01]  /*198a0*/  @!UPT UIADD3 URZ, URZ, URZ, URZ ;  /* 0x0000003f3f3ff290 */ /* 0x000fe2000fffe03f */
[----:B------:R0:W-:Y:S01]  /*198b0*/  STL.64 [R1+0x2b0], R8 ;  /* 0x0002b00801007387 */ /* 0x0001e20000100a00 */
[----:B------:R1:W-:Y:S02]  /*198c0*/  STL.64 [R1+0x2b8], R10 ;  /* 0x0002b80a01007387 */ /* 0x0003e40000100a00 */
[----:B------:R-:W2:Y:S02]  /*198d0*/  LDL.LU.64 R24, [R1+0x5a0] ;  /* 0x0005a00001187983 */ /* 0x000ea40000300a00 */
[----:B------:R-:W2:Y:S01]  /*198e0*/  LDL.LU.64 R26, [R1+0x5a8] ;  /* 0x0005a800011a7983 */ /* 0x000ea20000300a00 */
[----:B0-----:R-:W3:Y:S01]  /*198f0*/  LDL.LU.64 R8, [R1+0x300] ;  /* 0x0003000001087983 */ /* 0x001ee20000300a00 */
[----:B-1----:R-:W4:Y:S03]  /*19900*/  LDL.LU.64 R10, [R1+0x308] ;  /* 0x00030800010a7983 */ /* 0x002f260000300a00 */
[----:B----4-:R-:W-:Y:S01]  /*19910*/  STL.64 [R1+0x1b98], R10 ;  /* 0x001b980a01007387 */ /* 0x010fe20000100a00 */
[----:B---3--:R0:W-:Y:S03]  /*19920*/  STL.64 [R1+0x1b90], R8 ;  /* 0x001b900801007387 */ /* 0x0081e60000100a00 */
[----:B0-----:R-:W3:Y:S01]  /*19930*/  LDL.LU.64 R8, [R1+0x2f0] ;  /* 0x0002f00001087983 */ /* 0x001ee20000300a00 */
[----:B------:R-:W4:Y:S03]  /*19940*/  LDL.LU.64 R10, [R1+0x2f8] ;  /* 0x0002f800010a7983 */ /* 0x000f260000300a00 */
[----:B----4-:R-:W-:Y:S01]  /*19950*/  STL.64 [R1+0x1ba8], R10 ;  /* 0x001ba80a01007387 */ /* 0x010fe20000100a00 */
[----:B---3--:R0:W-:Y:S03]  /*19960*/  STL.64 [R1+0x1ba0], R8 ;  /* 0x001ba00801007387 */ /* 0x0081e60000100a00 */
[----:B0-----:R-:W3:Y:S01]  /*19970*/  LDL.LU.64 R8, [R1+0x580] ;  /* 0x0005800001087983 */ /* 0x001ee20000300a00 */
[----:B------:R-:W4:Y:S03]  /*19980*/  LDL.LU.64 R10, [R1+0x588] ;  /* 0x00058800010a7983 */ /* 0x000f260000300a00 */
[----:B----4-:R-:W-:Y:S01]  /*19990*/  STL.64 [R1+0x1bb8], R10 ;  /* 0x001bb80a01007387 */ /* 0x010fe20000100a00 */
[----:B---3--:R0:W-:Y:S03]  /*199a0*/  STL.64 [R1+0x1bb0], R8 ;  /* 0x001bb00801007387 */ /* 0x0081e60000100a00 */
[----:B0-----:R-:W3:Y:S01]  /*199b0*/  LDL.64 R8, [R1+0xa0] ;  /* 0x0000a00001087983 */ /* 0x001ee20000100a00 */
[----:B------:R-:W4:Y:S02]  /*199c0*/  LDL.LU.64 R16, [R1+0x320] ;  /* 0x0003200001107983 */ /* 0x000f240000300a00 */
[----:B------:R-:W3:Y:S01]  /*199d0*/  LDL.LU.64 R18, [R1+0x328] ;  /* 0x0003280001127983 */ /* 0x000ee20000300a00 */
[----:B--2---:R-:W-:Y:S01]  /*199e0*/  HMMA.16816.F32 R24, R20, R12, R24 ;  /* 0x0000000c1418723c */ /* 0x004fe20000001818 */
[----:B---3--:R-:W-:Y:S01]  /*199f0*/  STL.64 [R1+0x1bc8], R18 ;  /* 0x001bc81201007387 */ /* 0x008fe20000100a00 */
[----:B----4-:R0:W-:Y:S03]  /*19a00*/  STL.64 [R1+0x1bc0], R16 ;  /* 0x001bc01001007387 */ /* 0x0101e60000100a00 */
[----:B0-----:R-:W2:Y:S01]  /*19a10*/  LDL.LU.64 R16, [R1+0x590] ;  /* 0x0005900001107983 */ /* 0x001ea20000300a00 */
[----:B------:R-:W2:Y:S11]  /*19a20*/  LDL.LU.64 R18, [R1+0x598] ;  /* 0x0005980001127983 */ /* 0x000eb60000300a00 */
[----:B------:R-:W-:Y:S06]  /*19a30*/  @!UPT UIADD3 URZ, URZ, URZ, URZ ;  /* 0x0000003f3f3ff290 */ /* 0x000fec000fffe03f */
[----:B------:R-:W-:Y:S02]  /*19a40*/  STL.64 [R1+0x2c0], R24 ;  /* 0x0002c01801007387 */ /* 0x000fe40000100a00 */
[----:B------:R0:W-:Y:S02]  /*19a50*/  STL.64 [R1+0x2c8], R26 ;  /* 0x0002c81a01007387 */ /* 0x0001e40000100a00 */
[----:B------:R-:W-:Y:S02]  /*19a60*/  IMAD.MOV.U32 R7, RZ, RZ, R13 ;  /* 0x000000ffff077224 */ /* 0x000fe400078e000d */
[----:B------:R-:W-:Y:S02]  /*19a70*/  IMAD.MOV.U32 R29, RZ, RZ, R8 ;  /* 0x000000ffff1d7224 */ /* 0x000fe400078e0008 */
[----:B------:R-:W-:Y:S01]  /*19a80*/  IMAD.MOV.U32 R28, RZ, RZ, R9 ;  /* 0x000000ffff1c7224 */ /* 0x000fe200078e0009 */
[----:B0-----:R-:W3:Y:S01]  /*19a90*/  LDL.LU R26, [R1+0x1bd8] ;  /* 0x001bd800011a7983 */ /* 0x001ee20000300800 */
[----:B------:R-:W4:Y:S02]  /*19aa0*/  LDL.LU.64 R24, [R1+0x1bd0] ;  /* 0x001bd00001187983 */ /* 0x000f240000300a00 */
[----:B------:R-:W-:-:S02]  /*19ab0*/  IMAD.MOV.U32 R27, RZ, RZ, R12 ;  /* 0x000000ffff1b7224 */ /* 0x000fc400078e000c */
[----:B------:R-:W3:Y:S01]  /*19ac0*/  LDL.LU.64 R12, [R1+0x310] ;  /* 0x00031000010c7983 */ /* 0x000ee20000300a00 */
[----:B------:R-:W3:Y:S01]  /*19ad0*/  LDL.LU.64 R14, [R1+0x318] ;  /* 0x00031800010e7983 */ /* 0x000ee20000300a00 */
[C---:B--2---:R-:W-:Y:S11]  /*19ae0*/  HMMA.16816.F32 R16, R20.reuse, R8, R16 ;  /* 0x000000081410723c */ /* 0x044ff60000001810 */
[----:B------:R-:W-:Y:S11]  /*19af0*/  @!UPT UIADD3 URZ, URZ, URZ, URZ ;  /* 0x0000003f3f3ff290 */ /* 0x000ff6000fffe03f */
[----:B------:R-:W-:Y:S01]  /*19b00*/  @!UPT UIADD3 URZ, URZ, URZ, URZ ;  /* 0x0000003f3f3ff290 */ /* 0x000fe2000fffe03f */
[----:B------:R-:W-:Y:S01]  /*19b10*/  STL.64 [R1+0x2d0], R16 ;  /* 0x0002d01001007387 */ /* 0x000fe20000100a00 */
[----:B------:R0:W-:Y:S03]  /*19b20*/  STL.64 [R1+0x2d8], R18 ;  /* 0x0002d81201007387 */ /* 0x0001e60000100a00 */
[----:B0-----:R-:W2:Y:S01]  /*19b30*/  LDL.LU.64 R18, [R1+0x1bc8] ;  /* 0x001bc80001127983 */ /* 0x001ea20000300a00 */
[----:B------:R-:W2:Y:S02]  /*19b40*/  LDL.LU.64 R16, [R1+0x1bc0] ;  /* 0x001bc00001107983 */ /* 0x000ea40000300a00 */
[----:B------:R-:W4:Y:S02]  /*19b50*/  LDL.LU.64 R10, [R1+0x1bb8] ;  /* 0x001bb800010a7983 */ /* 0x000f240000300a00 */
[----:B------:R-:W4:Y:S02]  /*19b60*/  LDL.LU.64 R8, [R1+0x1bb0] ;  /* 0x001bb00001087983 */ /* 0x000f240000300a00 */
[----:B----4-:R-:W-:Y:S11]  /*19b70*/  HMMA.16816.F32 R8, R20, R24, R8 ;  /* 0x000000181408723c */ /* 0x010ff60000001808 */
[----:B------:R-:W-:Y:S11]  /*19b80*/  @!UPT UIADD3 URZ, URZ, URZ, URZ ;  /* 0x0000003f3f3ff290 */ /* 0x000ff6000fffe03f */
[----:B------:R-:W-:Y:S01]  /*19b90*/  @!UPT UIADD3 URZ, URZ, URZ, URZ ;  /* 0x0000003f3f3ff290 */ /* 0x000fe2000fffe03f */
[----:B------:R-:W-:Y:S01]  /*19ba0*/  STL.64 [R1+0x2e0], R8 ;  /* 0x0002e00801007387 */ /* 0x000fe20000100a00 */
[----:B------:R0:W-:Y:S03]  /*19bb0*/  STL.64 [R1+0x2e8], R10 ;  /* 0x0002e80a01007387 */ /* 0x0001e60000100a00 */
[----:B0-----:R-:W4:Y:S01]  /*19bc0*/  LDL.LU.64 R10, [R1+0x1ba8] ;  /* 0x001ba800010a7983 */ /* 0x001f220000300a00 */
[----:B------:R-:W4:Y:S02]  /*19bd0*/  LDL.LU.64 R8, [R1+0x1ba0] ;  /* 0x001ba00001087983 */ /* 0x000f240000300a00 */
[----:B------:R0:W-:Y:S02]  /*19be0*/  STL.64 [R1+0x1b28], R24 ;  /* 0x001b281801007387 */ /* 0x0001e40000100a00 */
[----:B0-----:R-:W-:Y:S02]  /*19bf0*/  IMAD.MOV.U32 R24, RZ, RZ, R29 ;  /* 0x000000ffff187224 */ /* 0x001fe400078e001d */
[----:B------:R-:W-:-:S05]  /*19c00*/  IMAD.MOV.U32 R25, RZ, RZ, R28 ;  /* 0x000000ffff197224 */ /* 0x000fca00078e001c */
[----:B------:R0:W-:Y:S02]  /*19c10*/  STL.64 [R1+0x1b40], R24 ;  /* 0x001b401801007387 */ /* 0x0001e40000100a00 */
[----:B0-----:R-:W-:Y:S02]  /*19c20*/  IMAD.MOV.U32 R24, RZ, RZ, R27 ;  /* 0x000000ffff187224 */ /* 0x001fe400078e001b */
[----:B------:R-:W-:-:S05]  /*19c30*/  IMAD.MOV.U32 R25, RZ, RZ, R7 ;  /* 0x000000ffff197224 */ /* 0x000fca00078e0007 */
[----:B------:R0:W-:Y:S02]  /*19c40*/  STL.64 [R1+0x1b58], R24 ;  /* 0x001b581801007387 */ /* 0x0001e40000100a00 */
[----:B0-----:R-:W-:Y:S02]  /*19c50*/  IMAD.MOV.U32 R25, RZ, RZ, R6 ;  /* 0x000000ffff197224 */ /* 0x001fe400078e0006 */
[C---:B----4-:R-:W-:Y:S01]  /*19c60*/  HMMA.16816.F32 R4, R20.reuse, R4, R8 ;  /* 0x000000041404723c */ /* 0x050fe20000001808 */
[----:B------:R-:W4:Y:S01]  /*19c70*/  LDL.LU.64 R10, [R1+0x1b98] ;  /* 0x001b9800010a7983 */ /* 0x000f220000300a00 */
[----:B------:R-:W4:Y:S02]  /*19c80*/  LDL.LU.64 R8, [R1+0x1b90] ;  /* 0x001b900001087983 */ /* 0x000f240000300a00 */
[----:B---3--:R-:W-:Y:S11]  /*19c90*/  IMAD.MOV.U32 R24, RZ, RZ, R26 ;  /* 0x000000ffff187224 */ /* 0x008ff600078e001a */
[----:B------:R-:W-:Y:S08]  /*19ca0*/  @!UPT UIADD3 URZ, URZ, URZ, URZ ;  /* 0x0000003f3f3ff290 */ /* 0x000ff0000fffe03f */
[----:B------:R-:W-:Y:S01]  /*19cb0*/  STL.64 [R1+0x2f0], R4 ;  /* 0x0002f00401007387 */ /* 0x000fe20000100a00 */
[----:B------:R0:W-:Y:S03]  /*19cc0*/  STL.64 [R1+0x2f8], R6 ;  /* 0x0002f80601007387 */ /* 0x0001e60000100a00 */
[----:B0-----:R-:W3:Y:S01]  /*19cd0*/  LDL.LU R7, [R1+0x1b88] ;  /* 0x001b880001077983 */ /* 0x001ee20000300800 */
[----:B------:R-:W2:Y:S01]  /*19ce0*/  LDL.LU.64 R4, [R1+0x1b80] ;  /* 0x001b800001047983 */ /* 0x000ea20000300a00 */
[C---:B----4-:R-:W-:Y:S02]  /*19cf0*/  HMMA.16816.F32 R24, R20.reuse, R24, R8 ;  /* 0x000000181418723c */ /* 0x050fe40000001808 */
[----:B------:R-:W4:Y:S01]  /*19d00*/  LDL.LU.64 R10, [R1+0x1b78] ;  /* 0x001b7800010a7983 */ /* 0x000f220000300a00 */
[----:B------:R-:W2:Y:S11]  /*19d10*/  LDL.LU.64 R8, [R1+0x1b70] ;  /* 0x001b700001087983 */ /* 0x000eb60000300a00 */
[----:B------:R-:W-:Y:S09]  /*19d20*/  @!UPT UIADD3 URZ, URZ, URZ, URZ ;  /* 0x0000003f3f3ff290 */ /* 0x000ff2000fffe03f */
[----:B------:R0:W-:Y:S01]  /*19d30*/  STL.64 [R1+0x300], R24 ;  /* 0x0003001801007387 */ /* 0x0001e20000100a00 */
[----:B------:R-:W-:Y:S02]  /*19d40*/  STL.64 [R1+0x308], R26 ;  /* 0x0003081a01007387 */ /* 0x000fe40000100a00 */
[----:B0-----:R-:W-:Y:S01]  /*19d50*/  IMAD.MOV.U32 R25, RZ, RZ, R0 ;  /* 0x000000ffff197224 */ /* 0x001fe200078e0000 */
[C---:B--2---:R-:W-:Y:S01]  /*19d60*/  HMMA.16816.F32 R16, R20.reuse, R8, R16 ;  /* 0x000000081410723c */ /* 0x044fe20000001810 */
[----:B----4-:R-:W-:Y:S01]  /*19d70*/  STL.64 [R1+0x1af8], R10 ;  /* 0x001af80a01007387 */ /* 0x010fe20000100a00 */
[----:B------:R0:W-:Y:S06]  /*19d80*/  STL.64 [R1+0x1af0], R8 ;  /* 0x001af00801007387 */ /* 0x0001ec0000100a00 */
[----:B0-----:R-:W-:Y:S11]  /*19d90*/  HMMA.16816.F32 R8, R20, R4, R12 ;  /* 0x000000041408723c */ /* 0x001ff6000000180c */
[----:B------:R-:W-:Y:S04]  /*19da0*/  @!UPT UIADD3 URZ, URZ, URZ, URZ ;  /* 0x0000003f3f3ff290 */ /* 0x000fe8000fffe03f */
[----:B------:R-:W-:Y:S01]  /*19db0*/  STL.64 [R1+0x330], R16 ;  /* 0x0003301001007387 */ /* 0x000fe20000100a00 */
[----:B------:R-:W-:Y:S02]  /*19dc0*/  STL.64 [R1+0x338], R18 ;  /* 0x0003381201007387 */ /* 0x000fe40000100a00 */
[----:B------:R-:W2:Y:S02]  /*19dd0*/  LDL R0, [R1+0xcb4] ;  /* 0x000cb40001007983 */ /* 0x000ea40000100800 */
[----:B---3--:R-:W-:Y:S01]  /*19de0*/  STL [R1+0x1b08], R7 ;  /* 0x001b080701007387 */ /* 0x008fe20000100800 */
[----:B------:R-:W-:Y:S04]  /*19df0*/  LDSM.16.MT88.4 R16, [R2+0x8080] ;  /* 0x008080000210783b */ /* 0x000fe80000004200 */
[----:B------:R-:W-:Y:S01]  /*19e00*/  STL.64 [R1+0x320], R8 ;  /* 0x0003200801007387 */ /* 0x000fe20000100a00 */
[----:B------:R-:W-:Y:S02]  /*19e10*/  STL.64 [R1+0x328], R10 ;  /* 0x0003280a01007387 */ /* 0x000fe40000100a00 */
[----:B------:R0:W-:Y:S02]  /*19e20*/  STL.64 [R1+0x1b00], R4 ;  /* 0x001b000401007387 */ /* 0x0001e40000100a00 */
[----:B0-----:R-:W3:Y:S01]  /*19e30*/  LDL.64 R4, [R1+0x30] ;  /* 0x0000300001047983 */ /* 0x001ee20000100a00 */
[----:B------:R-:W-:-:S03]  /*19e40*/  IMAD.MOV.U32 R24, RZ, RZ, R3 ;  /* 0x000000ffff187224 */ /* 0x000fc600078e0003 */
[----:B--2---:R-:W0:Y:S04]  /*19e50*/  LDSM.16.MT88.4 R20, [R0+0x8000] ;  /* 0x008000000014783b */ /* 0x004e280000004200 */
[----:B------:R-:W1:Y:S04]  /*19e60*/  LDSM.16.MT88.4 R12, [R0+0x8080] ;  /* 0x00808000000c783b */ /* 0x000e680000004200 */
[----:B---3--:R2:W-:Y:S04]  /*19e70*/  STL.64 [R1+0x1b20], R4 ;  /* 0x001b200401007387 */ /* 0x0085e80000100a00 */
[----:B--2---:R-:W2:Y:S01]  /*19e80*/  LDL.LU.64 R4, [R1+0x370] ;  /* 0x0003700001047983 */ /* 0x004ea20000300a00 */
[----:B------:R-:W3:Y:S03]  /*19e90*/  LDL.LU.64 R6, [R1+0x378] ;  /* 0x0003780001067983 */ /* 0x000ee60000300a00 */
[----:B---3--:R-:W-:Y:S01]  /*19ea0*/  STL.64 [R1+0x1b38], R6 ;  /* 0x001b380601007387 */ /* 0x008fe20000100a00 */
[----:B--2---:R2:W-:Y:S03]  /*19eb0*/  STL.64 [R1+0x1b30], R4 ;  /* 0x001b300401007387 */ /* 0x0045e60000100a00 */
        /* <DEDUP_REMOVED lines=9> */
[----:B------:R-:W2:Y:S02]  /*19f50*/  LDL.LU.64 R6, [R1+0x4c8] ;  /* 0x0004c80001067983 */ /* 0x000ea40000300a00 */
[----:B0-----:R-:W-:Y:S02]  /*19f60*/  STL.64 [R1+0x1b18], R22 ;  /* 0x001b181601007387 */ /* 0x001fe40000100a00 */
[----:B------:R0:W-:Y:S02]  /*19f70*/  STL.64 [R1+0x1b10], R20 ;  /* 0x001b101401007387 */ /* 0x0001e40000100a00 */
[----:B0-----:R-:W3:Y:S01]  /*19f80*/  LDL.LU.64 R20, [R1+0x360] ;  /* 0x0003600001147983 */ /* 0x001ee20000300a00 */
[----:B------:R-:W3:Y:S02]  /*19f90*/  LDL.LU.64 R22, [R1+0x368] ;  /* 0x0003680001167983 */ /* 0x000ee40000300a00 */
[----:B------:R-:W4:Y:S02]  /*19fa0*/  LDL.LU.64 R8, [R1+0x350] ;  /* 0x0003500001087983 */ /* 0x000f240000300a00 */
[----:B------:R-:W4:Y:S01]  /*19fb0*/  LDL.LU.64 R10, [R1+0x358] ;  /* 0x00035800010a7983 */ /* 0x000f220000300a00 */
[----:B-1----:R-:W-:Y:S01]  /*19fc0*/  STL.64 [R1+0x1a70], R14 ;  /* 0x001a700e01007387 */ /* 0x002fe20000100a00 */
[----:B------:R0:W-:Y:S03]  /*19fd0*/  STL.64 [R1+0x1a68], R12 ;  /* 0x001a680c01007387 */ /* 0x0001e60000100a00 */
[----:B0-----:R-:W4:Y:S01]  /*19fe0*/  LDL.LU.64 R12, [R1+0x20] ;  /* 0x00002000010c7983 */ /* 0x001f220000300a00 */
        /* <DEDUP_REMOVED lines=26> */
[----:B0-----:R-:W3:Y:S01]  /*1a190*/  LDL.LU.64 R4, [R1+0x1b20] ;  /* 0x001b200001047983 */ /* 0x001ee20000300a00 */
[----:B------:R0:W-:Y:S03]  /*1a1a0*/  STL.64 [R1+0x1aa8], R24 ;  /* 0x001aa81801007387 */ /* 0x0001e60000100a00 */
[----:B0-----:R-:W2:Y:S01]  /*1a1b0*/  LDL.64 R24, [R1+0xa0] ;  /* 0x0000a00001187983 */ /* 0x001ea20000100a00 */
[C---:B----4-:R-:W-:Y:S03]  /*1a1c0*/  HMMA.16816.F32 R8, R16.reuse, R12, R8 ;  /* 0x0000000c1008723c */ /* 0x050fe60000001808 */
[----:B--2---:R0:W-:Y:S04]  /*1a1d0*/  STL.64 [R1+0x1ac0], R24 ;  /* 0x001ac01801007387 */ /* 0x0041e80000100a00 */
[----:B0-----:R-:W2:Y:S01]  /*1a1e0*/  LDL.64 R24, [R1+0xb0] ;  /* 0x0000b00001187983 */ /* 0x001ea20000100a00 */
[----:B---3--:R-:W-:Y:S01]  /*1a1f0*/  HMMA.16816.F32 R20, R16, R4, R20 ;  /* 0x000000041014723c */ /* 0x008fe20000001814 */
[----:B------:R-:W-:-:S02]  /*1a200*/  IMAD.MOV.U32 R2, RZ, RZ, R4 ;  /* 0x000000ffff027224 */ /* 0x000fc400078e0004 */
[----:B------:R-:W-:Y:S01]  /*1a210*/  IMAD.MOV.U32 R0, RZ, RZ, R5 ;  /* 0x000000ffff007224 */ /* 0x000fe200078e0005 */
[----:B--2---:R0:W-:Y:S04]  /*1a220*/  STL.64 [R1+0x1ad8], R24 ;  /* 0x001ad81801007387 */ /* 0x0041e80000100a00 */
[----:B0-----:R-:W2:Y:S11]  /*1a230*/  LDL.LU.64 R24, [R1+0xc0] ;  /* 0x0000c00001187983 */ /* 0x001eb60000300a00 */
[----:B------:R-:W-:Y:S04]  /*1a240*/  @!UPT UIADD3 URZ, URZ, URZ, URZ ;  /* 0x0000003f3f3ff290 */ /* 0x000fe8000fffe03f */
[----:B------:R-:W-:Y:S02]  /*1a250*/  STL.64 [R1+0x360], R20 ;  /* 0x0003601401007387 */ /* 0x000fe40000100a00 */
[----:B------:R0:W-:Y:S02]  /*1a260*/  STL.64 [R1+0x368], R22 ;  /* 0x0003681601007387 */ /* 0x0001e40000100a00 */
[----:B0-----:R-:W2:Y:S01]  /*1a270*/  LDL.LU.64 R22, [R1+0x1b18] ;  /* 0x001b180001167983 */ /* 0x001ea20000300a00 */
[----:B------:R-:W2:Y:S02]  /*1a280*/  LDL.LU.64 R20, [R1+0x1b10] ;  /* 0x001b100001147983 */ /* 0x000ea40000300a00 */
[----:B------:R-:W3:Y:S02]  /*1a290*/  LDL.LU R7, [R1+0x1b08] ;  /* 0x001b080001077983 */ /* 0x000ee40000300800 */
[----:B------:R-:W4:Y:S01]  /*1a2a0*/  LDL.LU.64 R4, [R1+0x1b00] ;  /* 0x001b000001047983 */ /* 0x000f220000300a00 */
[----:B------:R-:W-:Y:S01]  /*1a2b0*/  STL.64 [R1+0x350], R8 ;  /* 0x0003500801007387 */ /* 0x000fe20000100a00 */
[----:B------:R0:W-:Y:S03]  /*1a2c0*/  STL.64 [R1+0x358], R10 ;  /* 0x0003580a01007387 */ /* 0x0001e60000100a00 */
[----:B0-----:R-:W2:Y:S01]  /*1a2d0*/  LDL.LU.64 R10, [R1+0x1af8] ;  /* 0x001af800010a7983 */ /* 0x001ea20000300a00 */
[----:B------:R-:W2:Y:S02]  /*1a2e0*/  LDL.LU.64 R8, [R1+0x1af0] ;  /* 0x001af00001087983 */ /* 0x000ea40000300a00 */
[----:B------:R0:W-:Y:S02]  /*1a2f0*/  STL.64 [R1+0x1a90], R12 ;  /* 0x001a900c01007387 */ /* 0x0001e40000100a00 */
[----:B0-----:R-:W2:Y:S01]  /*1a300*/  LDL.LU.64 R12, [R1+0x340] ;  /* 0x00034000010c7983 */ /* 0x001ea20000300a00 */
[----:B------:R-:W2:Y:S02]  /*1a310*/  LDL.LU.64 R14, [R1+0x348] ;  /* 0x00034800010e7983 */ /* 0x000ea40000300a00 */
[----:B--2---:R-:W-:Y:S11]  /*1a320*/  HMMA.16816.F32 R12, R16, R8, R12 ;  /* 0x00000008100c723c */ /* 0x004ff6000000180c */
[----:B------:R-:W-:Y:S11]  /*1a330*/  @!UPT UIADD3 URZ, URZ, URZ, URZ ;  /* 0x0000003f3f3ff290 */ /* 0x000ff6000fffe03f */
[----:B------:R-:W-:Y:S01]  /*1a340*/  @!UPT UIADD3 URZ, URZ, URZ, URZ ;  /* 0x0000003f3f3ff290 */ /* 0x000fe2000fffe03f */
[----:B------:R0:W-:Y:S01]  /*1a350*/  STL.64 [R1+0x340], R12 ;  /* 0x0003400c01007387 */ /* 0x0001e20000100a00 */
[----:B------:R1:W-:Y:S03]  /*1a360*/  STL.64 [R1+0x348], R14 ;  /* 0x0003480e01007387 */ /* 0x0003e60000100a00 */
[----:B0-----:R-:W2:Y:S01]  /*1a370*/  LDL.LU.64 R12, [R1+0x3e0] ;  /* 0x0003e000010c7983 */ /* 0x001ea20000300a00 */
[----:B-1----:R-:W2:Y:S03]  /*1a380*/  LDL.LU.64 R14, [R1+0x3e8] ;  /* 0x0003e800010e7983 */ /* 0x002ea60000300a00 */
[----:B--2---:R-:W-:Y:S01]  /*1a390*/  STL.64 [R1+0x1aa0], R14 ;  /* 0x001aa00e01007387 */ /* 0x004fe20000100a00 */
[----:B------:R0:W-:Y:S03]  /*1a3a0*/  STL.64 [R1+0x1a98], R12 ;  /* 0x001a980c01007387 */ /* 0x0001e60000100a00 */
[----:B0-----:R-:W2:Y:S01]  /*1a3b0*/  LDL.LU.64 R12, [R1+0x540] ;  /* 0x00054000010c7983 */ /* 0x001ea20000300a00 */
[----:B------:R-:W2:Y:S03]  /*1a3c0*/  LDL.LU.64 R14, [R1+0x548] ;  /* 0x00054800010e7983 */ /* 0x000ea60000300a00 */
        /* <DEDUP_REMOVED lines=11> */
[----:B------:R-:W2:Y:S02]  /*1a480*/  LDL.LU.64 R14, [R1+0x578] ;  /* 0x00057800010e7983 */ /* 0x000ea40000300a00 */
[----:B------:R-:W-:Y:S02]  /*1a490*/  STL.64 [R1+0x1a88], R10 ;  /* 0x001a880a01007387 */ /* 0x000fe40000100a00 */
[----:B------:R0:W-:Y:S02]  /*1a4a0*/  STL.64 [R1+0x1a80], R8 ;  /* 0x001a800801007387 */ /* 0x0001e40000100a00 */
[----:B0-----:R-:W4:Y:S01]  /*1a4b0*/  LDL.LU.64 R8, [R1+0x3d0] ;  /* 0x0003d00001087983 */ /* 0x001f220000300a00 */
[----:B------:R-:W4:Y:S01]  /*1a4c0*/  LDL.LU.64 R10, [R1+0x3d8] ;  /* 0x0003d800010a7983 */ /* 0x000f220000300a00 */
[----:B--2---:R-:W-:Y:S08]  /*1a4d0*/  HMMA.16816.F32 R12, R20, R24, R12 ;  /* 0x00000018140c723c */ /* 0x004ff0000000180c */
[----:B----4-:R-:W-:Y:S07]  /*1a4e0*/  HMMA.16816.F32 R8, R16, R4, R8 ;  /* 0x000000041008723c */ /* 0x010fee0000001808 */
[----:B------:R-:W-:-:S02]  /*1a4f0*/  IMAD.MOV.U32 R16, RZ, RZ, R2 ;  /* 0x000000ffff107224 */ /* 0x000fc400078e0002 */
[----:B------:R-:W-:Y:S02]  /*1a500*/  IMAD.MOV.U32 R17, RZ, RZ, R0 ;  /* 0x000000ffff117224 */ /* 0x000fe400078e0000 */
[----:B------:R-:W-:Y:S02]  /*1a510*/  IMAD.MOV.U32 R2, RZ, RZ, R24 ;  /* 0x000000ffff027224 */ /* 0x000fe400078e0018 */
[----:B------:R-:W-:-:S10]  /*1a520*/  IMAD.MOV.U32 R0, RZ, RZ, R25 ;  /* 0x000000ffff007224 */ /* 0x000fd400078e0019 */
[----:B------:R0:W-:Y:S01]  /*1a530*/  STL.64 [R1+0x310], R8 ;  /* 0x0003100801007387 */ /* 0x0001e20000100a00 */
[----:B------:R1:W-:Y:S03]  /*1a540*/  STL.64 [R1+0x318], R10 ;  /* 0x0003180a01007387 */ /* 0x0003e60000100a00 */
[----:B0-----:R-:W2:Y:S01]  /*1a550*/  LDL.LU.64 R8, [R1+0x470] ;  /* 0x0004700001087983 */ /* 0x001ea20000300a00 */
[----:B-1----:R-:W2:Y:S02]  /*1a560*/  LDL.LU.64 R10, [R1+0x478] ;  /* 0x00047800010a7983 */ /* 0x002ea40000300a00 */
[----:B------:R-:W-:Y:S02]  /*1a570*/  STL.64 [R1+0x420], R12 ;  /* 0x0004200c01007387 */ /* 0x000fe40000100a00 */
[----:B------:R0:W-:Y:S02]  /*1a580*/  STL.64 [R1+0x428], R14 ;  /* 0x0004280e01007387 */ /* 0x0001e40000100a00 */
[----:B0-----:R-:W4:Y:S01]  /*1a590*/  LDL.LU.64 R14, [R1+0x1ae8] ;  /* 0x001ae800010e7983 */ /* 0x001f220000300a00 */
[----:B------:R-:W4:Y:S02]  /*1a5a0*/  LDL.LU.64 R12, [R1+0x1ae0] ;  /* 0x001ae000010c7983 */ /* 0x000f240000300a00 */
[----:B------:R-:W4:Y:S02]  /*1a5b0*/  LDL.LU.64 R24, [R1+0x1ad8] ;  /* 0x001ad80001187983 */ /* 0x000f240000300a00 */
[C---:B----4-:R-:W-:Y:S01]  /*1a5c0*/  HMMA.16816.F32 R12, R20.reuse, R24, R12 ;  /* 0x00000018140c723c */ /* 0x050fe2000000180c */
[----:B------:R-:W-:Y:S11]  /*1a5d0*/  IMAD.MOV.U32 R29, RZ, RZ, R25 ;  /* 0x000000ffff1d7224 */ /* 0x000ff600078e0019 */
[----:B------:R-:W-:Y:S11]  /*1a5e0*/  @!UPT UIADD3 URZ, URZ, URZ, URZ ;  /* 0x0000003f3f3ff290 */ /* 0x000ff6000fffe03f */
[----:B------:R-:W-:Y:S01]  /*1a5f0*/  STL.64 [R1+0x410], R12 ;  /* 0x0004100c01007387 */ /* 0x000fe20000100a00 */
[----:B------:R0:W-:Y:S03]  /*1a600*/  STL.64 [R1+0x418], R14 ;  /* 0x0004180e01007387 */ /* 0x0001e60000100a00 */
        /* <DEDUP_REMOVED lines=11> */
[C---:B----4-:R-:W-:Y:S11]  /*1a6c0*/  HMMA.16816.F32 R12, R20.reuse, R24, R12 ;  /* 0x00000018140c723c */ /* 0x050ff6000000180c */
[----:B------:R-:W-:Y:S11]  /*1a6d0*/  @!UPT UIADD3 URZ, URZ, URZ, URZ ;  /* 0x0000003f3f3ff290 */ /* 0x000ff6000fffe03f */
[----:B------:R-:W-:Y:S01]  /*1a6e0*/  @!UPT UIADD3 URZ, URZ, URZ, URZ ;  /* 0x0000003f3f3ff290 */ /* 0x000fe2000fffe03f */
[----:B------:R-:W-:Y:S01]  /*1a6f0*/  STL.64 [R1+0x3f0], R12 ;  /* 0x0003f00c01007387 */ /* 0x000fe20000100a00 */
[----:B------:R0:W-:Y:S03]  /*1a700*/  STL.64 [R1+0x3f8], R14 ;  /* 0x0003f80e01007387 */ /* 0x0001e60000100a00 */
[----:B0-----:R-:W4:Y:S01]  /*1a710*/  LDL.LU.64 R14, [R1+0x1aa0] ;  /* 0x001aa000010e7983 */ /* 0x001f220000300a00 */
[----:B------:R-:W4:Y:S02]  /*1a720*/  LDL.LU.64 R12, [R1+0x1a98] ;  /* 0x001a9800010c7983 */ /* 0x000f240000300a00 */
[----:B------:R0:W-:Y:S02]  /*1a730*/  STL.64 [R1+0x1a38], R24 ;  /* 0x001a381801007387 */ /* 0x0001e40000100a00 */
[----:B0-----:R-:W2:Y:S01]  /*1a740*/  LDL.LU.64 R24, [R1+0x460] ;  /* 0x0004600001187983 */ /* 0x001ea20000300a00 */
[----:B------:R-:W2:Y:S01]  /*1a750*/  LDL.LU.64 R26, [R1+0x468] ;  /* 0x00046800011a7983 */ /* 0x000ea20000300a00 */
[C---:B----4-:R-:W-:Y:S02]  /*1a760*/  HMMA.16816.F32 R16, R20.reuse, R16, R12 ;  /* 0x000000101410723c */ /* 0x050fe4000000180c */
[----:B------:R-:W2:Y:S11]  /*1a770*/  LDL.LU.64 R12, [R1+0x1a90] ;  /* 0x001a9000010c7983 */ /* 0x000eb60000300a00 */
[----:B------:R-:W-:Y:S10]  /*1a780*/  @!UPT UIADD3 URZ, URZ, URZ, URZ ;  /* 0x0000003f3f3ff290 */ /* 0x000ff4000fffe03f */
[----:B------:R0:W-:Y:S01]  /*1a790*/  STL.64 [R1+0x3e0], R16 ;  /* 0x0003e01001007387 */ /* 0x0001e20000100a00 */
[----:B------:R1:W-:Y:S03]  /*1a7a0*/  STL.64 [R1+0x3e8], R18 ;  /* 0x0003e81201007387 */ /* 0x0003e60000100a00 */
[----:B0-----:R-:W4:Y:S01]  /*1a7b0*/  LDL.LU.64 R16, [R1+0x220] ;  /* 0x0002200001107983 */ /* 0x001f220000300a00 */
[----:B-1----:R-:W3:Y:S01]  /*1a7c0*/  LDL.LU.64 R18, [R1+0x228] ;  /* 0x0002280001127983 */ /* 0x002ee20000300a00 */
[----:B--2---:R-:W-:Y:S02]  /*1a7d0*/  HMMA.16816.F32 R8, R20, R12, R8 ;  /* 0x0000000c1408723c */ /* 0x004fe40000001808 */
[----:B---3--:R-:W-:Y:S01]  /*1a7e0*/  STL.64 [R1+0x1a48], R18 ;  /* 0x001a481201007387 */ /* 0x008fe20000100a00 */
[----:B----4-:R-:W-:Y:S11]  /*1a7f0*/  STL.64 [R1+0x1a40], R16 ;  /* 0x001a401001007387 */ /* 0x010ff60000100a00 */
[----:B------:R-:W-:Y:S09]  /*1a800*/  @!UPT UIADD3 URZ, URZ, URZ, URZ ;  /* 0x0000003f3f3ff290 */ /* 0x000ff2000fffe03f */
[----:B------:R-:W-:Y:S02]  /*1a810*/  STL.64 [R1+0x3d0], R8 ;  /* 0x0003d00801007387 */ /* 0x000fe40000100a00 */
[----:B------:R0:W-:Y:S02]  /*1a820*/  STL.64 [R1+0x3d8], R10 ;  /* 0x0003d80a01007387 */ /* 0x0001e40000100a00 */
[----:B0-----:R-:W2:Y:S01]  /*1a830*/  LDL.LU.64 R10, [R1+0x1a88] ;  /* 0x001a8800010a7983 */ /* 0x001ea20000300a00 */
[----:B------:R-:W3:Y:S02]  /*1a840*/  LDL.LU.64 R8, [R1+0x1a80] ;  /* 0x001a800001087983 */ /* 0x000ee40000300a00 */
[----:B------:R-:W-:Y:S02]  /*1a850*/  IMAD.MOV.U32 R17, RZ, RZ, R0 ;  /* 0x000000ffff117224 */ /* 0x000fe400078e0000 */
[----:B------:R-:W-:Y:S02]  /*1a860*/  IMAD.MOV.U32 R3, RZ, RZ, R12 ;  /* 0x000000ffff037224 */ /* 0x000fe400078e000c */
[----:B------:R-:W-:-:S02]  /*1a870*/  IMAD.MOV.U32 R0, RZ, RZ, R13 ;  /* 0x000000ffff007224 */ /* 0x000fc400078e000d */
[----:B------:R-:W4:Y:S01]  /*1a880*/  LDL.LU.64 R12, [R1+0x3b0] ;  /* 0x0003b000010c7983 */ /* 0x000f220000300a00 */
[----:B------:R-:W4:Y:S02]  /*1a890*/  LDL.LU.64 R14, [R1+0x3b8] ;  /* 0x0003b800010e7983 */ /* 0x000f240000300a00 */
[----:B------:R-:W-:Y:S01]  /*1a8a0*/  IMAD.MOV.U32 R16, RZ, RZ, R2 ;  /* 0x000000ffff107224 */ /* 0x000fe200078e0002 */
[C---:B---3--:R-:W-:Y:S11]  /*1a8b0*/  HMMA.16816.F32 R24, R20.reuse, R8, R24 ;  /* 0x000000081418723c */ /* 0x048ff60000001818 */
[----:B------:R-:W-:Y:S11]  /*1a8c0*/  @!UPT UIADD3 URZ, URZ, URZ, URZ ;  /* 0x0000003f3f3ff290 */ /* 0x000ff6000fffe03f */
[----:B------:R-:W-:Y:S01]  /*1a8d0*/  @!UPT UIADD3 URZ, URZ, URZ, URZ ;  /* 0x0000003f3f3ff290 */ /* 0x000fe2000fffe03f */
[----:B------:R0:W-:Y:S01]  /*1a8e0*/  STL.64 [R1+0x3c0], R24 ;  /* 0x0003c01801007387 */ /* 0x0001e20000100a00 */
[----:B------:R-:W-:Y:S02]  /*1a8f0*/  IMAD.MOV.U32 R28, RZ, RZ, R26 ;  /* 0x000000ffff1c7224 */ /* 0x000fe400078e001a */
[----:B------:R-:W-:Y:S01]  /*1a900*/  IMAD.MOV.U32 R2, RZ, RZ, R27 ;  /* 0x000000ffff027224 */ /* 0x000fe200078e001b */
[----:B0-----:R-:W3:Y:S01]  /*1a910*/  LDL.LU.64 R24, [R1+0x440] ;  /* 0x0004400001187983 */ /* 0x001ee20000300a00 */
[----:B------:R-:W2:Y:S01]  /*1a920*/  LDL.LU.64 R26, [R1+0x448] ;  /* 0x00044800011a7983 */ /* 0x000ea20000300a00 */
[----:B----4-:R-:W-:Y:S02]  /*1a930*/  HMMA.16816.F32 R20, R20, R4, R12 ;  /* 0x000000041414723c */ /* 0x010fe4000000180c */
[----:B--2---:R-:W-:Y:S01]  /*1a940*/  STL.64 [R1+0x1a58], R26 ;  /* 0x001a581a01007387 */ /* 0x004fe20000100a00 */
[----:B---3--:R0:W-:Y:S03]  /*1a950*/  STL.64 [R1+0x1a50], R24 ;  /* 0x001a501801007387 */ /* 0x0081e60000100a00 */
[----:B0-----:R-:W2:Y:S01]  /*1a960*/  LDL.LU.64 R24, [R1+0x450] ;  /* 0x0004500001187983 */ /* 0x001ea20000300a00 */
[----:B------:R-:W2:Y:S02]  /*1a970*/  LDL.LU.64 R26, [R1+0x458] ;  /* 0x00045800011a7983 */ /* 0x000ea40000300a00 */
[----:B------:R-:W-:Y:S02]  /*1a980*/  STL.64 [R1+0x1a18], R10 ;  /* 0x001a180a01007387 */ /* 0x000fe40000100a00 */
[----:B------:R0:W-:Y:S02]  /*1a990*/  STL.64 [R1+0x1a10], R8 ;  /* 0x001a100801007387 */ /* 0x0001e40000100a00 */
[----:B0-----:R-:W-:-:S02]  /*1a9a0*/  IMAD.MOV.U32 R8, RZ, RZ, R6 ;  /* 0x000000ffff087224 */ /* 0x001fc400078e0006 */
[----:B------:R-:W3:Y:S01]  /*1a9b0*/  LDL.LU R6, [R1+0x1a78] ;  /* 0x001a780001067983 */ /* 0x000ee20000300800 */
[----:B------:R-:W4:Y:S02]  /*1a9c0*/  LDL.LU R9, [R1+0xa4] ;  /* 0x0000a40001097983 */ /* 0x000f240000300800 */
[----:B------:R-:W-:Y:S02]  /*1a9d0*/  STL [R1+0x179c], R2 ;  /* 0x00179c0201007387 */ /* 0x000fe40000100800 */
[----:B------:R-:W-:Y:S01]  /*1a9e0*/  STL [R1+0x1798], R28 ;  /* 0x0017981c01007387 */ /* 0x000fe20000100800 */
[----:B------:R-:W2:Y:S01]  /*1a9f0*/  LDL.LU.64 R14, [R1+0x1a70] ;  /* 0x001a7000010e7983 */ /* 0x000ea20000300a00 */
[----:B------:R-:W2:Y:S02]  /*1aa00*/  LDL.LU.64 R12, [R1+0x1a68] ;  /* 0x001a6800010c7983 */ /* 0x000ea40000300a00 */
[----:B------:R0:W-:Y:S02]  /*1aa10*/  STL.64 [R1+0x3b0], R20 ;  /* 0x0003b01401007387 */ /* 0x0001e40000100a00 */
[----:B------:R1:W-:Y:S01]  /*1aa20*/  STL.64 [R1+0x3b8], R22 ;  /* 0x0003b81601007387 */ /* 0x0003e20000100a00 */
[----:B0-----:R-:W4:Y:S01]  /*1aa30*/  LDL.LU.64 R20, [R1+0x240] ;  /* 0x0002400001147983 */ /* 0x001f220000300a00 */
[----:B-1----:R-:W4:Y:S03]  /*1aa40*/  LDL.LU.64 R22, [R1+0x248] ;  /* 0x0002480001167983 */ /* 0x002f260000300a00 */
[----:B---3--:R-:W-:Y:S01]  /*1aa50*/  STL.64 [R1+0x1a08], R6 ;  /* 0x001a080601007387 */ /* 0x008fe20000100a00 */
[----:B------:R0:W-:Y:S01]  /*1aa60*/  STL.64 [R1+0x1a00], R4 ;  /* 0x001a000401007387 */ /* 0x0001e20000100a00 */
[----:B--2---:R-:W-:Y:S02]  /*1aa70*/  HMMA.16816.F32 R16, R12, R16, R24 ;  /* 0x000000100c10723c */ /* 0x004fe40000001818 */
[----:B0-----:R-:W2:Y:S01]  /*1aa80*/  LDL.LU R4, [R1+0xb0] ;  /* 0x0000b00001047983 */ /* 0x001ea20000300800 */
[----:B------:R-:W-:-:S02]  /*1aa90*/  IMAD.MOV.U32 R5, RZ, RZ, R29 ;  /* 0x000000ffff057224 */ /* 0x000fc400078e001d */
[----:B------:R-:W3:Y:S02]  /*1aaa0*/  LDL.LU R29, [R1+0x1a60] ;  /* 0x001a6000011d7983 */ /* 0x000ee40000300800 */
[----:B------:R-:W2:Y:S01]  /*1aab0*/  LDL.LU.64 R26, [R1+0x1a58] ;  /* 0x001a5800011a7983 */ /* 0x000ea20000300a00 */
[----:B------:R-:W2:Y:S11]  /*1aac0*/  LDL.LU.64 R24, [R1+0x1a50] ;  /* 0x001a500001187983 */ /* 0x000eb60000300a00 */
[----:B------:R-:W-:Y:S04]  /*1aad0*/  @!UPT UIADD3 URZ, URZ, URZ, URZ ;  /* 0x0000003f3f3ff290 */ /* 0x000fe8000fffe03f */
[----:B------:R-:W-:Y:S01]  /*1aae0*/  STL.64 [R1+0x520], R16 ;  /* 0x0005201001007387 */ /* 0x000fe20000100a00 */
[----:B------:R0:W-:Y:S03]  /*1aaf0*/  STL.64 [R1+0x528], R18 ;  /* 0x0005281201007387 */ /* 0x0001e60000100a00 */
[----:B0-----:R-:W3:Y:S01]  /*1ab00*/  LDL.LU.64 R18, [R1+0x1a48] ;  /* 0x001a480001127983 */ /* 0x001ee20000300a00 */
[----:B------:R-:W3:Y:S01]  /*1ab10*/  LDL.LU.64 R16, [R1+0x1a40] ;  /* 0x001a400001107983 */ /* 0x000ee20000300a00 */
[C---:B--2---:R-:W-:Y:S02]  /*1ab20*/  HMMA.16816.F32 R4, R12.reuse, R4, R24 ;  /* 0x000000040c04723c */ /* 0x044fe40000001818 */
[----:B------:R-:W2:Y:S06]  /*1ab30*/  LDL.LU.64 R24, [R1+0x1a38] ;  /* 0x001a380001187983 */ /* 0x000eac0000300a00 */
[C---:B----4-:R-:W-:Y:S01]  /*1ab40*/  HMMA.16816.F32 R8, R12.reuse, R8, R20 ;  /* 0x000000080c08723c */ /* 0x050fe20000001814 */
[----:B---3--:R-:W0:Y:S11]  /*1ab50*/  LDSM.16.MT88.4 R20, [R29+0x9000] ;  /* 0x009000001d14783b */ /* 0x008e360000004200 */
[----:B------:R-:W-:Y:S03]  /*1ab60*/  @!UPT UIADD3 URZ, URZ, URZ, URZ ;  /* 0x0000003f3f3ff290 */ /* 0x000fe6000fffe03f */
[----:B------:R-:W-:Y:S01]  /*1ab70*/  STL.64 [R1+0x570], R4 ;  /* 0x0005700401007387 */ /* 0x000fe20000100a00 */
[----:B------:R2:W-:Y:S07]  /*1ab80*/  STL.64 [R1+0x578], R6 ;  /* 0x0005780601007387 */ /* 0x0005ee0000100a00 */
[----:B------:R-:W-:Y:S02]  /*1ab90*/  STL.64 [R1+0x560], R8 ;  /* 0x0005600801007387 */ /* 0x000fe40000100a00 */
[----:B------:R-:W-:Y:S01]  /*1aba0*/  STL.64 [R1+0x568], R10 ;  /* 0x0005680a01007387 */ /* 0x000fe20000100a00 */
[----:B0-----:R-:W-:Y:S01]  /*1abb0*/  STL.64 [R1+0x19f8], R22 ;  /* 0x0019f81601007387 */ /* 0x001fe20000100a00 */
[----:B--2---:R-:W-:Y:S03]  /*1abc0*/  HMMA.16816.F32 R4, R12, R24, R16 ;  /* 0x000000180c04723c */ /* 0x004fe60000001810 */
[----:B------:R-:W0:Y:S11]  /*1abd0*/  LDSM.16.MT88.4 R24, [R29+0x9080] ;  /* 0x009080001d18783b */ /* 0x000e360000004200 */
[----:B------:R-:W-:Y:S09]  /*1abe0*/  @!UPT UIADD3 URZ, URZ, URZ, URZ ;  /* 0x0000003f3f3ff290 */ /* 0x000ff2000fffe03f */
[----:B------:R-:W-:Y:S01]  /*1abf0*/  STL.64 [R1+0x550], R4 ;  /* 0x0005500401007387 */ /* 0x000fe20000100a00 */
[----:B------:R-:W-:Y:S02]  /*1ac00*/  STL.64 [R1+0x558], R6 ;  /* 0x0005580601007387 */ /* 0x000fe40000100a00 */
[----:B------:R-:W-:Y:S01]  /*1ac10*/  STL.64 [R1+0x19f0], R20 ;  /* 0x0019f01401007387 */ /* 0x000fe20000100a00 */
[----:B0-----:R-:W-:Y:S01]  /*1ac20*/  STL.64 [R1+0x1958], R26 ;  /* 0x0019581a01007387 */ /* 0x001fe20000100a00 */
[----:B------:R0:W-:Y:S03]  /*1ac30*/  STL.64 [R1+0x1950], R24 ;  /* 0x0019501801007387 */ /* 0x0001e60000100a00 */
[----:B0-----:R-:W2:Y:S01]  /*1ac40*/  LDL.LU R24, [R1+0x180] ;  /* 0x0001800001187983 */ /* 0x001ea20000300800 */
[----:B------:R-:W2:Y:S02]  /*1ac50*/  LDL.LU R25, [R1+0x184] ;  /* 0x0001840001197983 */ /* 0x000ea40000300800 */
[----:B------:R-:W3:Y:S02]  /*1ac60*/  LDL.LU R26, [R1+0x188] ;  /* 0x00018800011a7983 */ /* 0x000ee40000300800 */
[----:B------:R-:W3:Y:S01]  /*1ac70*/  LDL.LU R27, [R1+0x18c] ;  /* 0x00018c00011b7983 */ /* 0x000ee20000300800 */
[----:B------:R-:W-:Y:S01]  /*1ac80*/  LOP3.LUT R19, R29, 0x20, RZ, 0x3c, !PT ;  /* 0x000000201d137812 */ /* 0x000fe200078e3cff */
[----:B------:R-:W4:Y:S01]  /*1ac90*/  LDL.LU.64 R4, [R1+0x430] ;  /* 0x0004300001047983 */ /* 0x000f220000300a00 */
[----:B------:R-:W4:Y:S04]  /*1aca0*/  LDL.LU.64 R6, [R1+0x438] ;  /* 0x0004380001067983 */ /* 0x000f280000300a00 */
[----:B------:R-:W0:Y:S04]  /*1acb0*/  LDSM.16.MT88.4 R16, [R19+0x9000] ;  /* 0x009000001310783b */ /* 0x000e280000004200 */
[----:B---3--:R-:W-:Y:S01]  /*1acc0*/  STL.64 [R1+0x1978], R26 ;  /* 0x0019781a01007387 */ /* 0x008fe20000100a00 */
[----:B--2---:R1:W-:Y:S03]  /*1acd0*/  STL.64 [R1+0x1970], R24 ;  /* 0x0019701801007387 */ /* 0x0043e60000100a00 */
[----:B-1----:R-:W4:Y:S01]  /*1ace0*/  LDL.LU.64 R24, [R1+0x30] ;  /* 0x0000300001187983 */ /* 0x002f220000300a00 */
[----:B------:R-:W2:Y:S02]  /*1acf0*/  LDL.64 R26, [R1+0x38] ;  /* 0x00003800011a7983 */ /* 0x000ea40000100a00 */
[----:B0-----:R-:W-:Y:S02]  /*1ad00*/  STL.64 [R1+0x18e8], R18 ;  /* 0x0018e81201007387 */ /* 0x001fe40000100a00 */
[----:B------:R0:W-:Y:S02]  /*1ad10*/  STL.64 [R1+0x18e0], R16 ;  /* 0x0018e01001007387 */ /* 0x0001e40000100a00 */
[----:B0-----:R-:W3:Y:S01]  /*1ad20*/  LDL.LU R16, [R1+0x190] ;  /* 0x0001900001107983 */ /* 0x001ee20000300800 */
[----:B------:R-:W3:Y:S02]  /*1ad30*/  LDL.LU R17, [R1+0x194] ;  /* 0x0001940001117983 */ /* 0x000ee40000300800 */
[----:B------:R-:W2:Y:S02]  /*1ad40*/  LDL.LU R18, [R1+0x198] ;  /* 0x0001980001127983 */ /* 0x000ea40000300800 */
[----:B------:R-:W2:Y:S02]  /*1ad50*/  LDL.LU R19, [R1+0x19c] ;  /* 0x00019c0001137983 */ /* 0x000ea40000300800 */
[----:B--2---:R-:W-:Y:S01]  /*1ad60*/  STL.64 [R1+0x1988], R18 ;  /* 0x0019881201007387 */ /* 0x004fe20000100a00 */
[----:B---3--:R0:W-:Y:S03]  /*1ad70*/  STL.64 [R1+0x1980], R16 ;  /* 0x0019801001007387 */ /* 0x0081e60000100a00 */
[----:B0-----:R-:W2:Y:S01]  /*1ad80*/  LDL.LU R16, [R1+0x1a0] ;  /* 0x0001a00001107983 */ /* 0x001ea20000300800 */
[----:B------:R-:W2:Y:S02]  /*1ad90*/  LDL.LU R17, [R1+0x1a4] ;  /* 0x0001a40001117983 */ /* 0x000ea40000300800 */
[----:B------:R-:W3:Y:S02]  /*1ada0*/  LDL.LU R18, [R1+0x1a8] ;  /* 0x0001a80001127983 */ /* 0x000ee40000300800 */
[----:B------:R-:W3:Y:S02]  /*1adb0*/  LDL.LU R19, [R1+0x1ac] ;  /* 0x0001ac0001137983 */ /* 0x000ee40000300800 */
[----:B---3--:R0:W-:Y:S01]  /*1adc0*/  STL.64 [R1+0x1998], R18 ;  /* 0x0019981201007387 */ /* 0x0081e20000100a00 */
[----:B--2---:R-:W-:Y:S03]  /*1add0*/  STL.64 [R1+0x1990], R16 ;  /* 0x0019901001007387 */ /* 0x004fe60000100a00 */
[----:B0-----:R-:W2:Y:S04]  /*1ade0*/  LDL R18, [R1+0x98] ;  /* 0x0000980001127983 */ /* 0x001ea80000100800 */
[----:B------:R-:W2:Y:S01]  /*1adf0*/  LDL R19, [R1+0x9c] ;  /* 0x00009c0001137983 */ /* 0x000ea20000100800 */
[----:B------:R-:W-:-:S03]  /*1ae00*/  IMAD.MOV.U32 R8, RZ, RZ, R3 ;  /* 0x000000ffff087224 */ /* 0x000fc600078e0003 */
[----:B--2---:R0:W-:Y:S04]  /*1ae10*/  STL.64 [R1+0x19a8], R18 ;  /* 0x0019a81201007387 */ /* 0x0041e80000100a00 */
[----:B0-----:R-:W2:Y:S04]  /*1ae20*/  LDL R18, [R1+0xa8] ;  /* 0x0000a80001127983 */ /* 0x001ea80000100800 */
[----:B------:R-:W2:Y:S01]  /*1ae30*/  LDL R19, [R1+0xac] ;  /* 0x0000ac0001137983 */ /* 0x000ea20000100800 */
[----:B------:R-:W3:Y:S02]  /*1ae40*/  LDL.LU R3, [R1+0x1a30] ;  /* 0x001a300001037983 */ /* 0x000ee40000300800 */
[----:B------:R-:W-:-:S02]  /*1ae50*/  IMAD.MOV.U32 R9, RZ, RZ, R0 ;  /* 0x000000ffff097224 */ /* 0x000fc400078e0000 */
[----:B------:R-:W3:Y:S04]  /*1ae60*/  LDL.LU R0, [R1+0x1a2c] ;  /* 0x001a2c0001007983 */ /* 0x000ee80000300800 */
[----:B--2---:R0:W-:Y:S04]  /*1ae70*/  STL.64 [R1+0x19c0], R18 ;  /* 0x0019c01201007387 */ /* 0x0041e80000100a00 */
[----:B0-----:R-:W2:Y:S01]  /*1ae80*/  LDL.64 R18, [R1+0xb8] ;  /* 0x0000b80001127983 */ /* 0x001ea20000100a00 */
[----:B----4-:R-:W-:Y:S03]  /*1ae90*/  HMMA.16816.F32 R4, R12, R24, R4 ;  /* 0x000000180c04723c */ /* 0x010fe60000001804 */
[----:B--2---:R0:W-:Y:S04]  /*1aea0*/  STL.64 [R1+0x19d8], R18 ;  /* 0x0019d81201007387 */ /* 0x0041e80000100a00 */
[----:B0-----:R-:W2:Y:S04]  /*1aeb0*/  LDL R18, [R1+0xc8] ;  /* 0x0000c80001127983 */ /* 0x001ea80000100800 */
[----:B------:R-:W2:Y:S04]  /*1aec0*/  LDL R19, [R1+0xcc] ;  /* 0x0000cc0001137983 */ /* 0x000ea80000100800 */
[----:B--2---:R0:W-:Y:S01]  /*1aed0*/  STL.64 [R1+0x1a20], R18 ;  /* 0x001a201201007387 */ /* 0x0041e20000100a00 */
[----:B------:R-:W2:Y:S03]  /*1aee0*/  LDL.LU.64 R16, [R1+0x210] ;  /* 0x0002100001107983 */ /* 0x000ea60000300a00 */
[----:B0-----:R-:W2:Y:S04]  /*1aef0*/  LDL.LU.64 R18, [R1+0x218] ;  /* 0x0002180001127983 */ /* 0x001ea80000300a00 */
[----:B------:R-:W-:Y:S02]  /*1af00*/  STL.64 [R1+0x680], R4 ;  /* 0x0006800401007387 */ /* 0x000fe40000100a00 */
[----:B------:R-:W-:Y:S02]  /*1af10*/  STL.64 [R1+0x688], R6 ;  /* 0x0006880601007387 */ /* 0x000fe40000100a00 */
[----:B------:R0:W-:Y:S01]  /*1af20*/  STL.64 [R1+0x19a0], R26 ;  /* 0x0019a01a01007387 */ /* 0x0001e20000100a00 */
[----:B------:R-:W4:Y:S01]  /*1af30*/  LDL.LU R24, [R1+0x1b0] ;  /* 0x0001b00001187983 */ /* 0x000f220000300800 */
[----:B------:R-:W4:Y:S03]  /*1af40*/  LDL.LU R25, [R1+0x1b4] ;  /* 0x0001b40001197983 */ /* 0x000f260000300800 */
[----:B0-----:R-:W2:Y:S01]  /*1af50*/  LDL.LU R26, [R1+0x1b8] ;  /* 0x0001b800011a7983 */ /* 0x001ea20000300800 */
[----:B------:R-:W2:Y:S02]  /*1af60*/  LDL.LU R27, [R1+0x1bc] ;  /* 0x0001bc00011b7983 */ /* 0x000ea40000300800 */
[----:B------:R-:W3:Y:S02]  /*1af70*/  LDL.LU.64 R4, [R1+0x1f0] ;  /* 0x0001f00001047983 */ /* 0x000ee40000300a00 */
[----:B------:R-:W3:Y:S01]  /*1af80*/  LDL.LU.64 R6, [R1+0x1f8] ;  /* 0x0001f80001067983 */ /* 0x000ee20000300a00 */
[----:B--2---:R-:W-:Y:S01]  /*1af90*/  STL.64 [R1+0x19b8], R26 ;  /* 0x0019b81a01007387 */ /* 0x004fe20000100a00 */
[----:B----4-:R0:W-:Y:S03]  /*1afa0*/  STL.64 [R1+0x19b0], R24 ;  /* 0x0019b01801007387 */ /* 0x0101e60000100a00 */
[----:B0-----:R-:W2:Y:S01]  /*1afb0*/  LDL.LU R24, [R1+0x1c0] ;  /* 0x0001c00001187983 */ /* 0x001ea20000300800 */
[----:B------:R-:W2:Y:S02]  /*1afc0*/  LDL.LU R25, [R1+0x1c4] ;  /* 0x0001c40001197983 */ /* 0x000ea40000300800 */
[----:B------:R-:W4:Y:S02]  /*1afd0*/  LDL.LU R26, [R1+0x1c8] ;  /* 0x0001c800011a7983 */ /* 0x000f240000300800 */
[----:B---3--:R-:W-:-:S02]  /*1afe0*/  IMAD.MOV.U32 R27, RZ, RZ, R0 ;  /* 0x000000ffff1b7224 */ /* 0x008fc400078e0000 */
[----:B------:R-:W3:Y:S01]  /*1aff0*/  LDL.LU R0, [R1+0x1a28] ;  /* 0x001a280001007983 */ /* 0x000ee20000300800 */
[----:B------:R-:W3:Y:S02]  /*1b000*/  LDL.LU.64 R20, [R1+0xd0] ;  /* 0x0000d00001147983 */ /* 0x000ee40000300a00 */
[----:B------:R-:W3:Y:S01]  /*1b010*/  LDL.LU.64 R22, [R1+0xd8] ;  /* 0x0000d80001167983 */ /* 0x000ee20000300a00 */
[C---:B------:R-:W-:Y:S01]  /*1b020*/  HMMA.16816.F32 R8, R12.reuse, R8, R16 ;  /* 0x000000080c08723c */ /* 0x040fe20000001810 */
[----:B----4-:R-:W-:Y:S01]  /*1b030*/  STL.64 [R1+0x19d0], R26 ;  /* 0x0019d01a01007387 */ /* 0x010fe20000100a00 */
[----:B--2---:R0:W-:Y:S03]  /*1b040*/  STL.64 [R1+0x19c8], R24 ;  /* 0x0019c81801007387 */ /* 0x0041e60000100a00 */
[----:B0-----:R-:W2:Y:S01]  /*1b050*/  LDL.LU R24, [R1+0x1d0] ;  /* 0x0001d00001187983 */ /* 0x001ea20000300800 */
[----:B------:R-:W2:Y:S02]  /*1b060*/  LDL.LU R25, [R1+0x1d4] ;  /* 0x0001d40001197983 */ /* 0x000ea40000300800 */
[----:B------:R-:W4:Y:S02]  /*1b070*/  LDL.LU R26, [R1+0x1d8] ;  /* 0x0001d800011a7983 */ /* 0x000f240000300800 */
[----:B------:R-:W4:Y:S02]  /*1b080*/  LDL.LU R27, [R1+0x1dc] ;  /* 0x0001dc00011b7983 */ /* 0x000f240000300800 */
[----:B----4-:R-:W-:Y:S01]  /*1b090*/  STL.64 [R1+0x19e8], R26 ;  /* 0x0019e81a01007387 */ /* 0x010fe20000100a00 */
[----:B--2---:R0:W-:Y:S03]  /*1b0a0*/  STL.64 [R1+0x19e0], R24 ;  /* 0x0019e01801007387 */ /* 0x0041e60000100a00 */
[----:B0-----:R-:W2:Y:S01]  /*1b0b0*/  LDL.LU R24, [R1+0x1e0] ;  /* 0x0001e00001187983 */ /* 0x001ea20000300800 */
[----:B------:R-:W2:Y:S02]  /*1b0c0*/  LDL.LU R25, [R1+0x1e4] ;  /* 0x0001e40001197983 */ /* 0x000ea40000300800 */
[----:B------:R-:W2:Y:S02]  /*1b0d0*/  LDL.LU R26, [R1+0x1e8] ;  /* 0x0001e800011a7983 */ /* 0x000ea40000300800 */
[----:B------:R-:W2:Y:S02]  /*1b0e0*/  LDL.LU.64 R18, [R1+0x1a20] ;  /* 0x001a200001127983 */ /* 0x000ea40000300a00 */
[----:B------:R-:W-:Y:S01]  /*1b0f0*/  STL.64 [R1+0x670], R8 ;  /* 0x0006700801007387 */ /* 0x000fe20000100a00 */
[----:B------:R0:W-:Y:S03]  /*1b100*/  STL.64 [R1+0x678], R10 ;  /* 0x0006780a01007387 */ /* 0x0001e60000100a00 */
[----:B0-----:R-:W4:Y:S01]  /*1b110*/  LDL.LU.64 R10, [R1+0x1a18] ;  /* 0x001a1800010a7983 */ /* 0x001f220000300a00 */
[----:B------:R-:W2:Y:S02]  /*1b120*/  LDL.LU.64 R8, [R1+0x1a10] ;  /* 0x001a100001087983 */ /* 0x000ea40000300a00 */
[----:B---3--:R-:W-:Y:S01]  /*1b130*/  IMAD.MOV.U32 R27, RZ, RZ, R0 ;  /* 0x000000ffff1b7224 */ /* 0x008fe200078e0000 */
[C---:B--2---:R-:W-:Y:S11]  /*1b140*/  HMMA.16816.F32 R4, R12.reuse, R8, R4 ;  /* 0x000000080c04723c */ /* 0x044ff60000001804 */
[----:B------:R-:W-:Y:S11]  /*1b150*/  @!UPT UIADD3 URZ, URZ, URZ, URZ ;  /* 0x0000003f3f3ff290 */ /* 0x000ff6000fffe03f */
[----:B------:R-:W-:Y:S01]  /*1b160*/  @!UPT UIADD3 URZ, URZ, URZ, URZ ;  /* 0x0000003f3f3ff290 */ /* 0x000fe2000fffe03f */
[----:B------:R-:W-:Y:S01]  /*1b170*/  STL.64 [R1+0x660], R4 ;  /* 0x0006600401007387 */ /* 0x000fe20000100a00 */
[----:B------:R0:W-:Y:S02]  /*1b180*/  STL [R1+0x668], R6 ;  /* 0x0006680601007387 */ /* 0x0001e40000100800 */
[----:B------:R-:W-:Y:S02]  /*1b190*/  IMAD.MOV.U32 R0, RZ, RZ, R7 ;  /* 0x000000ffff007224 */ /* 0x000fe400078e0007 */
[----:B0-----:R-:W2:Y:S01]  /*1b1a0*/  LDL.LU.64 R6, [R1+0x1a08] ;  /* 0x001a080001067983 */ /* 0x001ea20000300a00 */
[----:B------:R-:W3:Y:S02]  /*1b1b0*/  LDL.LU.64 R4, [R1+0x1a00] ;  /* 0x001a000001047983 */ /* 0x000ee40000300a00 */
[----:B------:R-:W-:Y:S01]  /*1b1c0*/  STL [R1+0x1650], R0 ;  /* 0x0016500001007387 */ /* 0x000fe20000100800 */
[----:B---3--:R-:W-:Y:S01]  /*1b1d0*/  HMMA.16816.F32 R12, R12, R4, R20 ;  /* 0x000000040c0c723c */ /* 0x008fe20000001814 */
[----:B------:R-:W3:Y:S01]  /*1b1e0*/  LDL.LU.64 R22, [R1+0x19f8] ;  /* 0x0019f80001167983 */ /* 0x000ee20000300a00 */
[----:B------:R-:W3:Y:S11]  /*1b1f0*/  LDL.LU.64 R20, [R1+0x19f0] ;  /* 0x0019f00001147983 */ /* 0x000ef60000300a00 */
[----:B------:R-:W-:Y:S10]  /*1b200*/  @!UPT UIADD3 URZ, URZ, URZ, URZ ;  /* 0x0000003f3f3ff290 */ /* 0x000ff4000fffe03f */
[----:B------:R-:W-:Y:S01]  /*1b210*/  STL.64 [R1+0x540], R12 ;  /* 0x0005400c01007387 */ /* 0x000fe20000100a00 */
[----:B------:R0:W-:Y:S03]  /*1b220*/  STL.64 [R1+0x548], R14 ;  /* 0x0005480e01007387 */ /* 0x0001e60000100a00 */
[----:B0-----:R-:W2:Y:S04]  /*1b230*/  LDL R14, [R1+0x28] ;  /* 0x00002800010e7983 */ /* 0x001ea80000100800 */
[----:B------:R-:W2:Y:S01]  /*1b240*/  LDL R15, [R1+0x2c] ;  /* 0x00002c00010f7983 */ /* 0x000ea20000100800 */
[C---:B---3--:R-:W-:Y:S03]  /*1b250*/  HMMA.16816.F32 R16, R20.reuse, R18, R24 ;  /* 0x000000121410723c */ /* 0x048fe60000001818 */
[----:B------:R-:W3:Y:S01]  /*1b260*/  LDL.LU.64 R26, [R1+0x19e8] ;  /* 0x0019e800011a7983 */ /* 0x000ee20000300a00 */
[----:B------:R-:W3:Y:S11]  /*1b270*/  LDL.LU.64 R24, [R1+0x19e0] ;  /* 0x0019e00001187983 */ /* 0x000ef60000300a00 */
[----:B------:R-:W-:Y:S08]  /*1b280*/  @!UPT UIADD3 URZ, URZ, URZ, URZ ;  /* 0x0000003f3f3ff290 */ /* 0x000ff0000fffe03f */
[----:B------:R-:W-:Y:S01]  /*1b290*/  STL.64 [R1+0x530], R16 ;  /* 0x0005301001007387 */ /* 0x000fe20000100a00 */
[----:B------:R0:W-:Y:S03]  /*1b2a0*/  STL.64 [R1+0x538], R18 ;  /* 0x0005381201007387 */ /* 0x0001e60000100a00 */
[----:B0-----:R-:W3:Y:S02]  /*1b2b0*/  LDL.LU.64 R18, [R1+0x19d8] ;  /* 0x0019d80001127983 */ /* 0x001ee40000300a00 */
[C---:B---3--:R-:W-:Y:S01]  /*1b2c0*/  HMMA.16816.F32 R24, R20.reuse, R18, R24 ;  /* 0x000000121418723c */ /* 0x048fe20000001818 */
[----:B------:R-:W-:Y:S02]  /*1b2d0*/  IMAD.MOV.U32 R5, RZ, RZ, R18 ;  /* 0x000000ffff057224 */ /* 0x000fe400078e0012 */
[----:B------:R-:W-:Y:S11]  /*1b2e0*/  IMAD.MOV.U32 R4, RZ, RZ, R19 ;  /* 0x000000ffff047224 */ /* 0x000ff600078e0013 */
[----:B------:R-:W-:Y:S09]  /*1b2f0*/  @!UPT UIADD3 URZ, URZ, URZ, URZ ;  /* 0x0000003f3f3ff290 */ /* 0x000ff2000fffe03f */
[----:B------:R-:W-:Y:S01]  /*1b300*/  STL.64 [R1+0x510], R24 ;  /* 0x0005101801007387 */ /* 0x000fe20000100a00 */
[----:B------:R0:W-:Y:S03]  /*1b310*/  STL.64 [R1+0x518], R26 ;  /* 0x0005181a01007387 */ /* 0x0001e60000100a00 */
[----:B0-----:R-:W3:Y:S01]  /*1b320*/  LDL.LU.64 R26, [R1+0x19d0] ;  /* 0x0019d000011a7983 */ /* 0x001ee20000300a00 */
[----:B------:R-:W3:Y:S02]  /*1b330*/  LDL.LU.64 R24, [R1+0x19c8] ;  /* 0x0019c80001187983 */ /* 0x000ee40000300a00 */
[----:B------:R-:W3:Y:S02]  /*1b340*/  LDL.LU.64 R18, [R1+0x19c0] ;  /* 0x0019c00001127983 */ /* 0x000ee40000300a00 */
[C---:B---3--:R-:W-:Y:S01]  /*1b350*/  HMMA.16816.F32 R16, R20.reuse, R18, R24 ;  /* 0x000000121410723c */ /* 0x048fe20000001818 */
[----:B------:R-:W3:Y:S01]  /*1b360*/  LDL.LU.64 R26, [R1+0x19b8] ;  /* 0x0019b800011a7983 */ /* 0x000ee20000300a00 */
[----:B------:R-:W3:Y:S11]  /*1b370*/  LDL.LU.64 R24, [R1+0x19b0] ;  /* 0x0019b00001187983 */ /* 0x000ef60000300a00 */
[----:B------:R-:W-:Y:S10]  /*1b380*/  @!UPT UIADD3 URZ, URZ, URZ, URZ ;  /* 0x0000003f3f3ff290 */ /* 0x000ff4000fffe03f */
[----:B------:R-:W-:Y:S01]  /*1b390*/  STL.64 [R1+0x500], R16 ;  /* 0x0005001001007387 */ /* 0x000fe20000100a00 */
[----:B------:R0:W-:Y:S03]  /*1b3a0*/  STL.64 [R1+0x508], R18 ;  /* 0x0005081201007387 */ /* 0x0001e60000100a00 */
[----:B0-----:R-:W3:Y:S02]  /*1b3b0*/  LDL.LU.64 R18, [R1+0x19a8] ;  /* 0x0019a80001127983 */ /* 0x001ee40000300a00 */
[C---:B---3--:R-:W-:Y:S02]  /*1b3c0*/  HMMA.16816.F32 R16, R20.reuse, R18, R24 ;  /* 0x000000121410723c */ /* 0x048fe40000001818 */
[----:B------:R-:W3:Y:S11]  /*1b3d0*/  LDL.LU.64 R26, [R1+0x19a0] ;  /* 0x0019a000011a7983 */ /* 0x000ef60000300a00 */
[----:B------:R-:W-:Y:S10]  /*1b3e0*/  @!UPT UIADD3 URZ, URZ, URZ, URZ ;  /* 0x0000003f3f3ff290 */ /* 0x000ff4000fffe03f */
[----:B------:R-:W-:Y:S01]  /*1b3f0*/  STL.64 [R1+0x4f0], R16 ;  /* 0x0004f01001007387 */ /* 0x000fe20000100a00 */
[----:B------:R0:W-:Y:S03]  /*1b400*/  STL.64 [R1+0x4f8], R18 ;  /* 0x0004f81201007387 */ /* 0x0001e60000100a00 */
[----:B0-----:R-:W3:Y:S01]  /*1b410*/  LDL.LU.64 R18, [R1+0x1998] ;  /* 0x0019980001127983 */ /* 0x001ee20000300a00 */
[----:B------:R-:W3:Y:S02]  /*1b420*/  LDL.LU.64 R16, [R1+0x1990] ;  /* 0x0019900001107983 */ /* 0x000ee40000300a00 */
[C---:B---3--:R-:W-:Y:S11]  /*1b430*/  HMMA.16816.F32 R16, R20.reuse, R26, R16 ;  /* 0x0000001a1410723c */ /* 0x048ff60000001810 */
[----:B------:R-:W-:Y:S11]  /*1b440*/  @!UPT UIADD3 URZ, URZ, URZ, URZ ;  /* 0x0000003f3f3ff290 */ /* 0x000ff6000fffe03f */
[----:B------:R-:W-:Y:S01]  /*1b450*/  @!UPT UIADD3 URZ, URZ, URZ, URZ ;  /* 0x0000003f3f3ff290 */ /* 0x000fe2000fffe03f */
[----:B------:R-:W-:Y:S01]  /*1b460*/  STL.64 [R1+0x4e0], R16 ;  /* 0x0004e01001007387 */ /* 0x000fe20000100a00 */
[----:B------:R0:W-:Y:S03]  /*1b470*/  STL.64 [R1+0x4e8], R18 ;  /* 0x0004e81201007387 */ /* 0x0001e60000100a00 */
[----:B0-----:R-:W3:Y:S01]  /*1b480*/  LDL.LU.64 R18, [R1+0x1988] ;  /* 0x0019880001127983 */ /* 0x001ee20000300a00 */
[----:B------:R-:W3:Y:S02]  /*1b490*/  LDL.LU.64 R16, [R1+0x1980] ;  /* 0x0019800001107983 */ /* 0x000ee40000300a00 */
[----:B------:R-:W-:Y:S02]  /*1b4a0*/  IMAD.MOV.U32 R2, RZ, RZ, R26 ;  /* 0x000000ffff027224 */ /* 0x000fe400078e001a */
[----:B------:R-:W-:Y:S02]  /*1b4b0*/  IMAD.MOV.U32 R0, RZ, RZ, R27 ;  /* 0x000000ffff007224 */ /* 0x000fe400078e001b */
[----:B------:R-:W4:Y:S01]  /*1b4c0*/  LDL.LU.64 R26, [R1+0x1978] ;  /* 0x00197800011a7983 */ /* 0x000f220000300a00 */
[----:B------:R-:W4:Y:S02]  /*1b4d0*/  LDL.LU.64 R24, [R1+0x1970] ;  /* 0x0019700001187983 */ /* 0x000f240000300a00 */
[----:B--2---:R0:W-:Y:S01]  /*1b4e0*/  STL.64 [R1+0x1910], R14 ;  /* 0x0019100e01007387 */ /* 0x0041e20000100a00 */
[C---:B---3--:R-:W-:Y:S01]  /*1b4f0*/  HMMA.16816.F32 R16, R20.reuse, R14, R16 ;  /* 0x0000000e1410723c */ /* 0x048fe20000001810 */
[----:B0-----:R-:W2:Y:S11]  /*1b500*/  LDL.64 R14, [R1+0xa8] ;  /* 0x0000a800010e7983 */ /* 0x001eb60000100a00 */
[----:B------:R-:W-:Y:S11]  /*1b510*/  @!UPT UIADD3 URZ, URZ, URZ, URZ ;  /* 0x0000003f3f3ff290 */ /* 0x000ff6000fffe03f */
[----:B------:R-:W-:Y:S01]  /*1b520*/  STL.64 [R1+0x4d0], R16 ;  /* 0x0004d01001007387 */ /* 0x000fe20000100a00 */
[----:B------:R-:W-:Y:S03]  /*1b530*/  STL.64 [R1+0x4d8], R18 ;  /* 0x0004d81201007387 */ /* 0x000fe60000100a00 */
[----:B--2---:R4:W-:Y:S02]  /*1b540*/  STL.64 [R1+0x1920], R14 ;  /* 0x0019200e01007387 */ /* 0x0049e40000100a00 */
[----:B----4-:R-:W-:Y:S02]  /*1b550*/  HMMA.16816.F32 R12, R20, R10, R24 ;  /* 0x0000000a140c723c */ /* 0x010fe40000001818 */
[----:B------:R-:W2:Y:S11]  /*1b560*/  LDL.LU R24, [R1+0x170] ;  /* 0x0001700001187983 */ /* 0x000eb60000300800 */
[----:B------:R-:W-:Y:S10]  /*1b570*/  @!UPT UIADD3 URZ, URZ, URZ, URZ ;  /* 0x0000003f3f3ff290 */ /* 0x000ff4000fffe03f */
[----:B------:R-:W-:Y:S01]  /*1b580*/  STL.64 [R1+0x4c0], R12 ;  /* 0x0004c00c01007387 */ /* 0x000fe20000100a00 */
[----:B------:R0:W-:Y:S02]  /*1b590*/  STL.64 [R1+0x4c8], R14 ;  /* 0x0004c80e01007387 */ /* 0x0001e40000100a00 */
[----:B------:R-:W2:Y:S02]  /*1b5a0*/  LDL.LU R25, [R1+0x174] ;  /* 0x0001740001197983 */ /* 0x000ea40000300800 */
[----:B------:R-:W2:Y:S01]  /*1b5b0*/  LDL.LU R26, [R1+0x178] ;  /* 0x00017800011a7983 */ /* 0x000ea20000300800 */
[----:B------:R-:W2:Y:S01]  /*1b5c0*/  LDL.LU R27, [R1+0x17c] ;  /* 0x00017c00011b7983 */ /* 0x000ea20000300800 */
[----:B0-----:R-:W-:Y:S02]  /*1b5d0*/  IMAD.MOV.U32 R14, RZ, RZ, R5 ;  /* 0x000000ffff0e7224 */ /* 0x001fe400078e0005 */
[----:B------:R-:W-:-:S05]  /*1b5e0*/  IMAD.MOV.U32 R15, RZ, RZ, R4 ;  /* 0x000000ffff0f7224 */ /* 0x000fca00078e0004 */
[----:B------:R0:W-:Y:S04]  /*1b5f0*/  STL.64 [R1+0x1938], R14 ;  /* 0x0019380e01007387 */ /* 0x0001e80000100a00 */
[----:B0-----:R-:W3:Y:S01]  /*1b600*/  LDL.64 R14, [R1+0xc8] ;  /* 0x0000c800010e7983 */ /* 0x001ee20000100a00 */
[----:B------:R0:W-:Y:S02]  /*1b610*/  STL.64 [R1+0x1918], R10 ;  /* 0x0019180a01007387 */ /* 0x0001e40000100a00 */
[----:B------:R-:W4:Y:S02]  /*1b620*/  LDL.LU R8, [R1+0x120] ;  /* 0x0001200001087983 */ /* 0x000f240000300800 */
[----:B------:R-:W4:Y:S01]  /*1b630*/  LDL.LU R9, [R1+0x124] ;  /* 0x0001240001097983 */ /* 0x000f220000300800 */
[----:B0-----:R-:W2:Y:S01]  /*1b640*/  LDL.LU R10, [R1+0x128] ;  /* 0x00012800010a7983 */ /* 0x001ea20000300800 */
[----:B------:R-:W2:Y:S03]  /*1b650*/  LDL.LU R11, [R1+0x12c] ;  /* 0x00012c00010b7983 */ /* 0x000ea60000300800 */
[----:B--2---:R-:W-:Y:S01]  /*1b660*/  STL.64 [R1+0x1930], R10 ;  /* 0x0019300a01007387 */ /* 0x004fe20000100a00 */
[----:B----4-:R0:W-:Y:S03]  /*1b670*/  STL.64 [R1+0x1928], R8 ;  /* 0x0019280801007387 */ /* 0x0101e60000100a00 */
[----:B0-----:R-:W2:Y:S01]  /*1b680*/  LDL.LU R8, [R1+0x130] ;  /* 0x0001300001087983 */ /* 0x001ea20000300800 */
[----:B------:R-:W2:Y:S02]  /*1b690*/  LDL.LU R9, [R1+0x134] ;  /* 0x0001340001097983 */ /* 0x000ea40000300800 */
[----:B------:R-:W4:Y:S02]  /*1b6a0*/  LDL.LU R10, [R1+0x138] ;  /* 0x00013800010a7983 */ /* 0x000f240000300800 */
[----:B------:R-:W4:Y:S02]  /*1b6b0*/  LDL.LU R11, [R1+0x13c] ;  /* 0x00013c00010b7983 */ /* 0x000f240000300800 */
[----:B------:R-:W-:-:S02]  /*1b6c0*/  IMAD.MOV.U32 R16, RZ, RZ, R3 ;  /* 0x000000ffff107224 */ /* 0x000fc400078e0003 */
[----:B------:R-:W-:Y:S02]  /*1b6d0*/  IMAD.MOV.U32 R17, RZ, RZ, R6 ;  /* 0x000000ffff117224 */ /* 0x000fe400078e0006 */
[----:B------:R-:W-:Y:S01]  /*1b6e0*/  IMAD.MOV.U32 R18, RZ, RZ, R7 ;  /* 0x000000ffff127224 */ /* 0x000fe200078e0007 */
[----:B----4-:R-:W-:Y:S01]  /*1b6f0*/  STL.64 [R1+0x1948], R10 ;  /* 0x0019480a01007387 */ /* 0x010fe20000100a00 */
[----:B--2---:R0:W-:Y:S03]  /*1b700*/  STL.64 [R1+0x1940], R8 ;  /* 0x0019400801007387 */ /* 0x0041e60000100a00 */
[----:B0-----:R-:W3:Y:S01]  /*1b710*/  LDL.LU R8, [R1+0x140] ;  /* 0x0001400001087983 */ /* 0x001ee20000300800 */
[----:B------:R-:W3:Y:S02]  /*1b720*/  LDL.LU R9, [R1+0x144] ;  /* 0x0001440001097983 */ /* 0x000ee40000300800 */
[----:B------:R-:W3:Y:S02]  /*1b730*/  LDL.LU R10, [R1+0x148] ;  /* 0x00014800010a7983 */ /* 0x000ee40000300800 */
[----:B------:R-:W3:Y:S01]  /*1b740*/  LDL.LU R11, [R1+0x14c] ;  /* 0x00014c00010b7983 */ /* 0x000ee20000300800 */
[----:B------:R-:W2:Y:S01]  /*1b750*/  LDL.LU R3, [R1+0x1968] ;  /* 0x0019680001037983 */ /* 0x000ea20000300800 */
[----:B------:R-:W4:Y:S02]  /*1b760*/  LDL.LU R6, [R1+0x1964] ;  /* 0x0019640001067983 */ /* 0x000f240000300800 */
[----:B------:R-:W4:Y:S02]  /*1b770*/  LDL.LU R7, [R1+0x1960] ;  /* 0x0019600001077983 */ /* 0x000f240000300800 */
[----:B------:R-:W2:Y:S01]  /*1b780*/  LDL.LU R19, [R1+0xfc] ;  /* 0x0000fc0001137983 */ /* 0x000ea20000300800 */
[----:B----4-:R-:W-:Y:S01]  /*1b790*/  HMMA.16816.F32 R20, R20, R6, R24 ;  /* 0x000000061414723c */ /* 0x010fe20000001818 */
[----:B--2---:R-:W-:Y:S01]  /*1b7a0*/  STL.64 [R1+0x1900], R18 ;  /* 0x0019001201007387 */ /* 0x004fe20000100a00 */
[----:B------:R0:W-:Y:S03]  /*1b7b0*/  STL.64 [R1+0x18f8], R16 ;  /* 0x0018f81001007387 */ /* 0x0001e60000100a00 */
[----:B0-----:R-:W2:Y:S01]  /*1b7c0*/  LDL.LU R16, [R1+0x110] ;  /* 0x0001100001107983 */ /* 0x001ea20000300800 */
[----:B------:R-:W2:Y:S02]  /*1b7d0*/  LDL.LU R17, [R1+0x114] ;  /* 0x0001140001117983 */ /* 0x000ea40000300800 */
[----:B------:R-:W2:Y:S02]  /*1b7e0*/  LDL.LU R18, [R1+0x118] ;  /* 0x0001180001127983 */ /* 0x000ea40000300800 */
[----:B------:R-:W3:Y:S01]  /*1b7f0*/  LDL.LU.64 R26, [R1+0x1958] ;  /* 0x00195800011a7983 */ /* 0x000ee20000300a00 */
[----:B------:R-:W3:Y:S11]  /*1b800*/  LDL.LU.64 R24, [R1+0x1950] ;  /* 0x0019500001187983 */ /* 0x000ef60000300a00 */
[----:B------:R-:W-:Y:S01]  /*1b810*/  @!UPT UIADD3 URZ, URZ, URZ, URZ ;  /* 0x0000003f3f3ff290 */ /* 0x000fe2000fffe03f */
[----:B------:R-:W-:Y:S01]  /*1b820*/  STL.64 [R1+0x4b0], R20 ;  /* 0x0004b01401007387 */ /* 0x000fe20000100a00 */
[----:B------:R-:W-:Y:S02]  /*1b830*/  STL [R1+0x4b8], R22 ;  /* 0x0004b81601007387 */ /* 0x000fe40000100800 */
[----:B------:R0:W-:Y:S02]  /*1b840*/  STL.64 [R1+0x1908], R6 ;  /* 0x0019080601007387 */ /* 0x0001e40000100a00 */
[----:B------:R-:W-:Y:S02]  /*1b850*/  IMAD.MOV.U32 R19, RZ, RZ, R3 ;  /* 0x000000ffff137224 */ /* 0x000fe400078e0003 */
[----:B------:R-:W-:Y:S01]  /*1b860*/  IMAD.MOV.U32 R3, RZ, RZ, R23 ;  /* 0x000000ffff037224 */ /* 0x000fe200078e0017 */
[----:B0-----:R-:W2:Y:S01]  /*1b870*/  LDL.64 R6, [R1+0x98] ;  /* 0x0000980001067983 */ /* 0x001ea20000100a00 */
[----:B------:R-:W4:Y:S02]  /*1b880*/  LDL.LU R20, [R1+0x160] ;  /* 0x0001600001147983 */ /* 0x000f240000300800 */
[----:B------:R-:W4:Y:S02]  /*1b890*/  LDL.LU R21, [R1+0x164] ;  /* 0x0001640001157983 */ /* 0x000f240000300800 */
[----:B------:R-:W2:Y:S01]  /*1b8a0*/  LDL.LU R22, [R1+0x168] ;  /* 0x0001680001167983 */ /* 0x000ea20000300800 */
[----:B------:R-:W2:Y:S01]  /*1b8b0*/  LDL.LU R23, [R1+0x16c] ;  /* 0x00016c0001177983 */ /* 0x000ea20000300800 */
[C---:B---3--:R-:W-:Y:S03]  /*1b8c0*/  HMMA.16816.F32 R8, R24.reuse, R14, R8 ;  /* 0x0000000e1808723c */ /* 0x048fe60000001808 */
[----:B--2---:R0:W-:Y:S01]  /*1b8d0*/  STL.64 [R1+0x1870], R22 ;  /* 0x0018701601007387 */ /* 0x0041e20000100a00 */
[----:B----4-:R-:W-:Y:S02]  /*1b8e0*/  STL.64 [R1+0x1868], R20 ;  /* 0x0018681401007387 */ /* 0x010fe40000100a00 */
[----:B------:R-:W-:Y:S11]  /*1b8f0*/  STL [R1+0x15a0], R3 ;  /* 0x0015a00301007387 */ /* 0x000ff60000100800 */
[----:B------:R-:W-:Y:S06]  /*1b900*/  @!UPT UIADD3 URZ, URZ, URZ, URZ ;  /* 0x0000003f3f3ff290 */ /* 0x000fec000fffe03f */
[----:B------:R-:W-:Y:S01]  /*1b910*/  STL.64 [R1+0x440], R8 ;  /* 0x0004400801007387 */ /* 0x000fe20000100a00 */
[----:B------:R1:W-:Y:S01]  /*1b920*/  STL.64 [R1+0x448], R10 ;  /* 0x0004480a01007387 */ /* 0x0003e20000100a00 */
[----:B0-----:R-:W-:Y:S02]  /*1b930*/  IMAD.MOV.U32 R22, RZ, RZ, R2 ;  /* 0x000000ffff167224 */ /* 0x001fe400078e0002 */
[----:B------:R-:W-:Y:S02]  /*1b940*/  IMAD.MOV.U32 R23, RZ, RZ, R0 ;  /* 0x000000ffff177224 */ /* 0x000fe400078e0000 */
[----:B------:R-:W-:Y:S02]  /*1b950*/  IMAD.MOV.U32 R2, RZ, RZ, R14 ;  /* 0x000000ffff027224 */ /* 0x000fe400078e000e */
[----:B------:R-:W-:Y:S01]  /*1b960*/  IMAD.MOV.U32 R0, RZ, RZ, R15 ;  /* 0x000000ffff007224 */ /* 0x000fe200078e000f */
[----:B-1----:R-:W2:Y:S01]  /*1b970*/  LDL.LU.64 R10, [R1+0x1948] ;  /* 0x00194800010a7983 */ /* 0x002ea20000300a00 */
[----:B------:R-:W2:Y:S02]  /*1b980*/  LDL.LU.64 R8, [R1+0x1940] ;  /* 0x0019400001087983 */ /* 0x000ea40000300a00 */
[----:B------:R-:W2:Y:S02]  /*1b990*/  LDL.LU.64 R14, [R1+0x1938] ;  /* 0x00193800010e7983 */ /* 0x000ea40000300a00 */
[C---:B--2---:R-:W-:Y:S01]  /*1b9a0*/  HMMA.16816.F32 R12, R24.reuse, R14, R8 ;  /* 0x0000000e180c723c */ /* 0x044fe20000001808 */
[----:B------:R-:W2:Y:S01]  /*1b9b0*/  LDL.LU.64 R10, [R1+0x1930] ;  /* 0x00193000010a7983 */ /* 0x000ea20000300a00 */
[----:B------:R-:W2:Y:S11]  /*1b9c0*/  LDL.LU.64 R8, [R1+0x1928] ;  /* 0x0019280001087983 */ /* 0x000eb60000300a00 */
[----:B------:R-:W-:Y:S10]  /*1b9d0*/  @!UPT UIADD3 URZ, URZ, URZ, URZ ;  /* 0x0000003f3f3ff290 */ /* 0x000ff4000fffe03f */
[----:B------:R-:W-:Y:S01]  /*1b9e0*/  STL.64 [R1+0x430], R12 ;  /* 0x0004300c01007387 */ /* 0x000fe20000100a00 */
[----:B------:R0:W-:Y:S03]  /*1b9f0*/  STL.64 [R1+0x438], R14 ;  /* 0x0004380e01007387 */ /* 0x0001e60000100a00 */
[----:B0-----:R-:W2:Y:S01]  /*1ba00*/  LDL.LU.64 R14, [R1+0x1920] ;  /* 0x00192000010e7983 */ /* 0x001ea20000300a00 */
[----:B------:R-:W-:Y:S01]  /*1ba10*/  HMMA.16816.F32 R16, R24, R6, R16 ;  /* 0x000000061810723c */ /* 0x000fe20000001810 */
[----:B------:R-:W-:-:S07]  /*1ba20*/  IMAD.MOV.U32 R12, RZ, RZ, R6 ;  /* 0x000000ffff0c7224 */ /* 0x000fce00078e0006 */
[----:B--2---:R-:W-:Y:S01]  /*1ba30*/  HMMA.16816.F32 R8, R24, R14, R8 ;  /* 0x0000000e1808723c */ /* 0x004fe20000001808 */
[----:B------:R-:W-:Y:S11]  /*1ba40*/  IMAD.MOV.U32 R3, RZ, RZ, R15 ;  /* 0x000000ffff037224 */ /* 0x000ff600078e000f */
[----:B------:R-:W-:Y:S11]  /*1ba50*/  @!UPT UIADD3 URZ, URZ, URZ, URZ ;  /* 0x0000003f3f3ff290 */ /* 0x000ff6000fffe03f */
[----:B------:R0:W-:Y:S01]  /*1ba60*/  STL.64 [R1+0x240], R8 ;  /* 0x0002400801007387 */ /* 0x0001e20000100a00 */
[----:B------:R1:W-:Y:S02]  /*1ba70*/  STL.64 [R1+0x248], R10 ;  /* 0x0002480a01007387 */ /* 0x0003e40000100a00 */
[----:B0-----:R-:W-:Y:S01]  /*1ba80*/  IMAD.MOV.U32 R8, RZ, RZ, R14 ;  /* 0x000000ffff087224 */ /* 0x001fe200078e000e */
[----:B-1----:R-:W2:Y:S01]  /*1ba90*/  LDL.LU.64 R10, [R1+0x1918] ;  /* 0x00191800010a7983 */ /* 0x002ea20000300a00 */
[----:B------:R-:W3:Y:S02]  /*1baa0*/  LDL.LU.64 R14, [R1+0x1910] ;  /* 0x00191000010e7983 */ /* 0x000ee40000300a00 */
[----:B------:R-:W-:Y:S02]  /*1bab0*/  IMAD.MOV.U32 R9, RZ, RZ, R7 ;  /* 0x000000ffff097224 */ /* 0x000fe400078e0007 */
[----:B------:R-:W4:Y:S01]  /*1bac0*/  LDL.LU.64 R6, [R1+0x1908] ;  /* 0x0019080001067983 */ /* 0x000f220000300a00 */
[----:B------:R-:W-:-:S02]  /*1bad0*/  IMAD.MOV.U32 R5, RZ, RZ, R17 ;  /* 0x000000ffff057224 */ /* 0x000fc400078e0011 */
[----:B------:R-:W-:Y:S02]  /*1bae0*/  IMAD.MOV.U32 R4, RZ, RZ, R16 ;  /* 0x000000ffff047224 */ /* 0x000fe400078e0010 */
[----:B------:R0:W-:Y:S02]  /*1baf0*/  STL.64 [R1+0x228], R18 ;  /* 0x0002281201007387 */ /* 0x0001e40000100a00 */
[----:B0-----:R-:W3:Y:S01]  /*1bb00*/  LDL.LU.64 R18, [R1+0x1900] ;  /* 0x0019000001127983 */ /* 0x001ee20000300a00 */
[----:B------:R-:W3:Y:S02]  /*1bb10*/  LDL.LU.64 R16, [R1+0x18f8] ;  /* 0x0018f80001107983 */ /* 0x000ee40000300a00 */
[----:B------:R-:W-:Y:S02]  /*1bb20*/  STL [R1+0x15a8], R5 ;  /* 0x0015a80501007387 */ /* 0x000fe40000100800 */
[----:B------:R0:W-:Y:S01]  /*1bb30*/  STL [R1+0x15a4], R4 ;  /* 0x0015a40401007387 */ /* 0x0001e20000100800 */
[----:B----4-:R1:W-:Y:S01]  /*1bb40*/  STL.64 [R1+0x18f0], R6 ;  /* 0x0018f00601007387 */ /* 0x0103e20000100a00 */
[----:B0-----:R-:W4:Y:S02]  /*1bb50*/  LDL.LU R4, [R1+0x100] ;  /* 0x0001000001047983 */ /* 0x001f240000300800 */
[----:B------:R-:W4:Y:S01]  /*1bb60*/  LDL.LU R5, [R1+0x104] ;  /* 0x0001040001057983 */ /* 0x000f220000300800 */
[----:B-1----:R-:W4:Y:S01]  /*1bb70*/  LDL.LU R6, [R1+0x108] ;  /* 0x0001080001067983 */ /* 0x002f220000300800 */
[----:B------:R-:W4:Y:S02]  /*1bb80*/  LDL.LU R7, [R1+0x10c] ;  /* 0x00010c0001077983 */ /* 0x000f240000300800 */
[----:B------:R0:W-:Y:S01]  /*1bb90*/  STL.64 [R1+0x1880], R22 ;  /* 0x0018801601007387 */ /* 0x0001e20000100a00 */
[----:B----4-:R-:W-:Y:S07]  /*1bba0*/  HMMA.16816.F32 R4, R24, R22, R4 ;  /* 0x000000161804723c */ /* 0x010fee0000001804 */
[----:B0-----:R-:W-:-:S02]  /*1bbb0*/  IMAD.MOV.U32 R22, RZ, RZ, R12 ;  /* 0x000000ffff167224 */ /* 0x001fc400078e000c */
[----:B------:R-:W-:Y:S11]  /*1bbc0*/  IMAD.MOV.U32 R23, RZ, RZ, R9 ;  /* 0x000000ffff177224 */ /* 0x000ff600078e0009 */
[----:B------:R-:W-:Y:S03]  /*1bbd0*/  @!UPT UIADD3 URZ, URZ, URZ, URZ ;  /* 0x0000003f3f3ff290 */ /* 0x000fe6000fffe03f */
[----:B------:R-:W-:Y:S01]  /*1bbe0*/  STL.64 [R1+0x210], R4 ;  /* 0x0002100401007387 */ /* 0x000fe20000100a00 */
[----:B------:R3:W-:Y:S02]  /*1bbf0*/  STL.64 [R1+0x218], R6 ;  /* 0x0002180601007387 */ /* 0x0007e40000100a00 */
[----:B---3--:R-:W-:Y:S01]  /*1bc00*/  HMMA.16816.F32 R4, R24, R14, R16 ;  /* 0x0000000e1804723c */ /* 0x008fe20000001810 */
[----:B------:R0:W-:Y:S02]  /*1bc10*/  STL.64 [R1+0x1898], R22 ;  /* 0x0018981601007387 */ /* 0x0001e40000100a00 */
[----:B0-----:R-:W-:Y:S02]  /*1bc20*/  IMAD.MOV.U32 R22, RZ, RZ, R8 ;  /* 0x000000ffff167224 */ /* 0x001fe400078e0008 */
[----:B------:R-:W-:-:S05]  /*1bc30*/  IMAD.MOV.U32 R23, RZ, RZ, R3 ;  /* 0x000000ffff177224 */ /* 0x000fca00078e0003 */
[----:B------:R0:W-:Y:S01]  /*1bc40*/  STL.64 [R1+0x18b0], R22 ;  /* 0x0018b01601007387 */ /* 0x0001e20000100a00 */
[----:B------:R-:W3:Y:S11]  /*1bc50*/  LDL.LU R20, [R1+0x70] ;  /* 0x0000700001147983 */ /* 0x000ef60000300800 */
[----:B------:R-:W-:Y:S01]  /*1bc60*/  @!UPT UIADD3 URZ, URZ, URZ, URZ ;  /* 0x0000003f3f3ff290 */ /* 0x000fe2000fffe03f */
[----:B------:R1:W-:Y:S01]  /*1bc70*/  STL.64 [R1+0x1f0], R4 ;  /* 0x0001f00401007387 */ /* 0x0003e20000100a00 */
[----:B------:R4:W-:Y:S02]  /*1bc80*/  STL.64 [R1+0x1f8], R6 ;  /* 0x0001f80601007387 */ /* 0x0009e40000100a00 */
[----:B------:R-:W3:Y:S01]  /*1bc90*/  LDL.LU R21, [R1+0x74] ;  /* 0x0000740001157983 */ /* 0x000ee20000300800 */
[----:B0-----:R-:W2:Y:S01]  /*1bca0*/  LDL.LU R22, [R1+0x78] ;  /* 0x0000780001167983 */ /* 0x001ea20000300800 */
[----:B------:R-:W2:Y:S03]  /*1bcb0*/  LDL.LU R23, [R1+0x7c] ;  /* 0x00007c0001177983 */ /* 0x000ea60000300800 */
[----:B-1----:R-:W3:Y:S01]  /*1bcc0*/  LDL.LU R4, [R1+0xe0] ;  /* 0x0000e00001047983 */ /* 0x002ee20000300800 */
[----:B------:R-:W3:Y:S02]  /*1bcd0*/  LDL.LU R5, [R1+0xe4] ;  /* 0x0000e40001057983 */ /* 0x000ee40000300800 */
[----:B----4-:R-:W4:Y:S02]  /*1bce0*/  LDL.LU R6, [R1+0xe8] ;  /* 0x0000e80001067983 */ /* 0x010f240000300800 */
[----:B------:R-:W4:Y:S01]  /*1bcf0*/  LDL.LU R7, [R1+0xec] ;  /* 0x0000ec0001077983 */ /* 0x000f220000300800 */
[----:B------:R-:W4:Y:S01]  /*1bd00*/  LDL.LU R16, [R1] ;  /* 0x0000000001107983 */ /* 0x000f220000300800 */
[----:B------:R-:W4:Y:S02]  /*1bd10*/  LDL.LU R17, [R1+0x4] ;  /* 0x0000040001117983 */ /* 0x000f240000300800 */
[----:B------:R-:W4:Y:S02]  /*1bd20*/  LDL.LU R18, [R1+0x8] ;  /* 0x0000080001127983 */ /* 0x000f240000300800 */
[----:B------:R-:W4:Y:S01]  /*1bd30*/  LDL.LU R19, [R1+0xc] ;  /* 0x00000c0001137983 */ /* 0x000f220000300800 */
[----:B--2---:R-:W-:Y:S01]  /*1bd40*/  STL.64 [R1+0x18d0], R22 ;  /* 0x0018d01601007387 */ /* 0x004fe20000100a00 */
[----:B---3--:R-:W-:Y:S03]  /*1bd50*/  STL.64 [R1+0x18c8], R20 ;  /* 0x0018c81401007387 */ /* 0x008fe60000100a00 */
[----:B------:R0:W-:Y:S01]  /*1bd60*/  STL.64 [R1+0x1878], R14 ;  /* 0x0018780e01007387 */ /* 0x0001e20000100a00 */
[----:B------:R-:W2:Y:S03]  /*1bd70*/  LDL.LU R12, [R1+0x40] ;  /* 0x00004000010c7983 */ /* 0x000ea60000300800 */
[----:B------:R-:W2:Y:S04]  /*1bd80*/  LDL.LU R13, [R1+0x44] ;  /* 0x00004400010d7983 */ /* 0x000ea80000300800 */
[----:B0-----:R-:W3:Y:S01]  /*1bd90*/  LDL.LU R14, [R1+0x48] ;  /* 0x00004800010e7983 */ /* 0x001ee20000300800 */
[----:B------:R-:W3:Y:S03]  /*1bda0*/  LDL.LU R15, [R1+0x4c] ;  /* 0x00004c00010f7983 */ /* 0x000ee60000300800 */
[----:B---3--:R-:W-:Y:S01]  /*1bdb0*/  STL.64 [R1+0x1890], R14 ;  /* 0x0018900e01007387 */ /* 0x008fe20000100a00 */
[----:B--2---:R0:W-:Y:S03]  /*1bdc0*/  STL.64 [R1+0x1888], R12 ;  /* 0x0018880c01007387 */ /* 0x0041e60000100a00 */
[----:B0-----:R-:W2:Y:S01]  /*1bdd0*/  LDL.LU R12, [R1+0x50] ;  /* 0x00005000010c7983 */ /* 0x001ea20000300800 */
[----:B------:R-:W2:Y:S02]  /*1bde0*/  LDL.LU R13, [R1+0x54] ;  /* 0x00005400010d7983 */ /* 0x000ea40000300800 */
[----:B------:R-:W3:Y:S02]  /*1bdf0*/  LDL.LU R14, [R1+0x58] ;  /* 0x00005800010e7983 */ /* 0x000ee40000300800 */
[----:B------:R-:W3:Y:S02]  /*1be00*/  LDL.LU R15, [R1+0x5c] ;  /* 0x00005c00010f7983 */ /* 0x000ee40000300800 */
[----:B---3--:R-:W-:Y:S01]  /*1be10*/  STL.64 [R1+0x18a8], R14 ;  /* 0x0018a80e01007387 */ /* 0x008fe20000100a00 */
[----:B--2---:R0:W-:Y:S03]  /*1be20*/  STL.64 [R1+0x18a0], R12 ;  /* 0x0018a00c01007387 */ /* 0x0041e60000100a00 */
[----:B0-----:R-:W2:Y:S01]  /*1be30*/  LDL.LU R12, [R1+0x60] ;  /* 0x00006000010c7983 */ /* 0x001ea20000300800 */
[----:B------:R-:W2:Y:S02]  /*1be40*/  LDL.LU R13, [R1+0x64] ;  /* 0x00006400010d7983 */ /* 0x000ea40000300800 */
[----:B------:R-:W3:Y:S02]  /*1be50*/  LDL.LU R14, [R1+0x68] ;  /* 0x00006800010e7983 */ /* 0x000ee40000300800 */
[----:B------:R-:W3:Y:S01]  /*1be60*/  LDL.LU R15, [R1+0x6c] ;  /* 0x00006c00010f7983 */ /* 0x000ee20000300800 */
[----:B----4-:R-:W-:Y:S01]  /*1be70*/  HMMA.16816.F32 R4, R24, R10, R4 ;  /* 0x0000000a1804723c */ /* 0x010fe20000001804 */
[----:B---3--:R0:W-:Y:S01]  /*1be80*/  STL.64 [R1+0x18c0], R14 ;  /* 0x0018c00e01007387 */ /* 0x0081e20000100a00 */
[----:B--2---:R1:W-:Y:S03]  /*1be90*/  STL.64 [R1+0x18b8], R12 ;  /* 0x0018b80c01007387 */ /* 0x0043e60000100a00 */
[----:B0-----:R-:W2:Y:S04]  /*1bea0*/  LDL.64 R14, [R1+0xb8] ;  /* 0x0000b800010e7983 */ /* 0x001ea80000100a00 */
[----:B--2---:R0:W-:Y:S01]  /*1beb0*/  STL.64 [R1+0x18d8], R14 ;  /* 0x0018d80e01007387 */ /* 0x0041e20000100a00 */
[----:B-1----:R-:W2:Y:S02]  /*1bec0*/  LDL.LU R12, [R1+0x80] ;  /* 0x00008000010c7983 */ /* 0x002ea40000300800 */
[----:B------:R-:W2:Y:S01]  /*1bed0*/  LDL.LU R13, [R1+0x84] ;  /* 0x00008400010d7983 */ /* 0x000ea20000300800 */
[----:B0-----:R-:W2:Y:S01]  /*1bee0*/  LDL.LU R14, [R1+0x88] ;  /* 0x00008800010e7983 */ /* 0x001ea20000300800 */
[----:B------:R-:W2:Y:S09]  /*1bef0*/  LDL.LU R15, [R1+0x8c] ;  /* 0x00008c00010f7983 */ /* 0x000eb20000300800 */
[----:B------:R-:W-:Y:S02]  /*1bf00*/  STL.64 [R1+0x1e0], R4 ;  /* 0x0001e00401007387 */ /* 0x000fe40000100a00 */
[----:B------:R0:W-:Y:S02]  /*1bf10*/  STL.64 [R1+0x1e8], R6 ;  /* 0x0001e80601007387 */ /* 0x0001e40000100a00 */
[----:B0-----:R-:W3:Y:S01]  /*1bf20*/  LDL.LU.64 R6, [R1+0x18f0] ;  /* 0x0018f00001067983 */ /* 0x001ee20000300a00 */
[----:B------:R-:W-:-:S02]  /*1bf30*/  IMAD.MOV.U32 R22, RZ, RZ, R2 ;  /* 0x000000ffff167224 */ /* 0x000fc400078e0002 */
[----:B------:R-:W-:Y:S01]  /*1bf40*/  IMAD.MOV.U32 R23, RZ, RZ, R0 ;  /* 0x000000ffff177224 */ /* 0x000fe200078e0000 */
[----:B---3--:R-:W-:Y:S01]  /*1bf50*/  HMMA.16816.F32 R24, R24, R6, R16 ;  /* 0x000000061818723c */ /* 0x008fe20000001810 */
[----:B------:R-:W2:Y:S01]  /*1bf60*/  LDL.LU.64 R18, [R1+0x18e8] ;  /* 0x0018e80001127983 */ /* 0x000ea20000300a00 */
[----:B------:R-:W2:Y:S11]  /*1bf70*/  LDL.LU.64 R16, [R1+0x18e0] ;  /* 0x0018e00001107983 */ /* 0x000eb60000300a00 */
[----:B------:R-:W-:Y:S10]  /*1bf80*/  @!UPT UIADD3 URZ, URZ, URZ, URZ ;  /* 0x0000003f3f3ff290 */ /* 0x000ff4000fffe03f */
[----:B------:R0:W-:Y:S01]  /*1bf90*/  STL.64 [R1+0x1d0], R24 ;  /* 0x0001d01801007387 */ /* 0x0001e20000100a00 */
[----:B------:R-:W-:Y:S02]  /*1bfa0*/  IMAD.MOV.U32 R4, RZ, RZ, R27 ;  /* 0x000000ffff047224 */ /* 0x000fe400078e001b */
[----:B------:R-:W-:Y:S01]  /*1bfb0*/  IMAD.MOV.U32 R5, RZ, RZ, R26 ;  /* 0x000000ffff057224 */ /* 0x000fe200078e001a */
[----:B0-----:R-:W3:Y:S01]  /*1bfc0*/  LDL.LU R24, [R1+0x10] ;  /* 0x0000100001187983 */ /* 0x001ee20000300800 */
[----:B------:R-:W3:Y:S02]  /*1bfd0*/  LDL.LU R25, [R1+0x14] ;  /* 0x0000140001197983 */ /* 0x000ee40000300800 */
[----:B------:R-:W3:Y:S02]  /*1bfe0*/  LDL.LU R26, [R1+0x18] ;  /* 0x00001800011a7983 */ /* 0x000ee40000300800 */
[----:B------:R-:W3:Y:S01]  /*1bff0*/  LDL.LU R27, [R1+0x1c] ;  /* 0x00001c00011b7983 */ /* 0x000ee20000300800 */
[----:B------:R-:W-:Y:S01]  /*1c000*/  STL [R1+0x15b0], R4 ;  /* 0x0015b00401007387 */ /* 0x000fe20000100800 */
[----:B------:R-:W-:Y:S01]  /*1c010*/  STL [R1+0x15ac], R5 ;  /* 0x0015ac0501007387 */ /* 0x000fe20000100800 */
[C---:B--2---:R-:W-:Y:S02]  /*1c020*/  HMMA.16816.F32 R20, R16.reuse, R22, R12 ;  /* 0x000000161014723c */ /* 0x044fe4000000180c */
[----:B------:R-:W2:Y:S11]  /*1c030*/  LDL.LU.64 R14, [R1+0x18d8] ;  /* 0x0018d800010e7983 */ /* 0x000eb60000300a00 */
[----:B------:R-:W-:Y:S10]  /*1c040*/  @!UPT UIADD3 URZ, URZ, URZ, URZ ;  /* 0x0000003f3f3ff290 */ /* 0x000ff4000fffe03f */
[----:B------:R-:W-:Y:S01]  /*1c050*/  STL.64 [R1+0x650], R20 ;  /* 0x0006501401007387 */ /* 0x000fe20000100a00 */
[----:B------:R0:W-:Y:S03]  /*1c060*/  STL.64 [R1+0x658], R22 ;  /* 0x0006581601007387 */ /* 0x0001e60000100a00 */
[----:B0-----:R-:W4:Y:S01]  /*1c070*/  LDL.LU.64 R22, [R1+0x18d0] ;  /* 0x0018d00001167983 */ /* 0x001f220000300a00 */
[----:B------:R-:W4:Y:S02]  /*1c080*/  LDL.LU.64 R20, [R1+0x18c8] ;  /* 0x0018c80001147983 */ /* 0x000f240000300a00 */
[----:B--2---:R-:W-:Y:S02]  /*1c090*/  IMAD.MOV.U32 R3, RZ, RZ, R14 ;  /* 0x000000ffff037224 */ /* 0x004fe400078e000e */
[----:B------:R-:W-:Y:S01]  /*1c0a0*/  IMAD.MOV.U32 R0, RZ, RZ, R15 ;  /* 0x000000ffff007224 */ /* 0x000fe200078e000f */
[C---:B----4-:R-:W-:Y:S01]  /*1c0b0*/  HMMA.16816.F32 R20, R16.reuse, R14, R20 ;  /* 0x0000000e1014723c */ /* 0x050fe20000001814 */
[----:B------:R-:W2:Y:S01]  /*1c0c0*/  LDL.LU.64 R14, [R1+0x18c0] ;  /* 0x0018c000010e7983 */ /* 0x000ea20000300a00 */
[----:B------:R-:W2:Y:S11]  /*1c0d0*/  LDL.LU.64 R12, [R1+0x18b8] ;  /* 0x0018b800010c7983 */ /* 0x000eb60000300a00 */
[----:B------:R-:W-:Y:S10]  /*1c0e0*/  @!UPT UIADD3 URZ, URZ, URZ, URZ ;  /* 0x0000003f3f3ff290 */ /* 0x000ff4000fffe03f */
[----:B------:R-:W-:Y:S01]  /*1c0f0*/  STL.64 [R1+0x640], R20 ;  /* 0x0006401401007387 */ /* 0x000fe20000100a00 */
[----:B------:R0:W-:Y:S02]  /*1c100*/  STL [R1+0x648], R22 ;  /* 0x0006481601007387 */ /* 0x0001e40000100800 */
[----:B------:R-:W-:Y:S02]  /*1c110*/  IMAD.MOV.U32 R8, RZ, RZ, R23 ;  /* 0x000000ffff087224 */ /* 0x000fe400078e0017 */
[----:B0-----:R-:W2:Y:S03]  /*1c120*/  LDL.LU.64 R22, [R1+0x18b0] ;  /* 0x0018b00001167983 */ /* 0x001ea60000300a00 */
[----:B------:R-:W-:Y:S01]  /*1c130*/  STL [R1+0x1490], R8 ;  /* 0x0014900801007387 */ /* 0x000fe20000100800 */
[C---:B--2---:R-:W-:Y:S01]  /*1c140*/  HMMA.16816.F32 R20, R16.reuse, R22, R12 ;  /* 0x000000161014723c */ /* 0x044fe2000000180c */
[----:B------:R-:W2:Y:S01]  /*1c150*/  LDL.LU.64 R14, [R1+0x18a8] ;  /* 0x0018a800010e7983 */ /* 0x000ea20000300a00 */
[----:B------:R-:W2:Y:S11]  /*1c160*/  LDL.LU.64 R12, [R1+0x18a0] ;  /* 0x0018a000010c7983 */ /* 0x000eb60000300a00 */
[----:B------:R-:W-:Y:S10]  /*1c170*/  @!UPT UIADD3 URZ, URZ, URZ, URZ ;  /* 0x0000003f3f3ff290 */ /* 0x000ff4000fffe03f */
[----:B------:R-:W-:Y:S01]  /*1c180*/  STL.64 [R1+0x630], R20 ;  /* 0x0006301401007387 */ /* 0x000fe20000100a00 */
[----:B------:R0:W-:Y:S03]  /*1c190*/  STL.64 [R1+0x638], R22 ;  /* 0x0006381601007387 */ /* 0x0001e60000100a00 */
[----:B0-----:R-:W2:Y:S02]  /*1c1a0*/  LDL.LU.64 R22, [R1+0x1898] ;  /* 0x0018980001167983 */ /* 0x001ea40000300a00 */
[C---:B--2---:R-:W-:Y:S02]  /*1c1b0*/  HMMA.16816.F32 R20, R16.reuse, R22, R12 ;  /* 0x000000161014723c */ /* 0x044fe4000000180c */
[----:B------:R-:W2:Y:S01]  /*1c1c0*/  LDL.LU.64 R14, [R1+0x1890] ;  /* 0x00189000010e7983 */ /* 0x000ea20000300a00 */
[----:B------:R-:W2:Y:S11]  /*1c1d0*/  LDL.LU.64 R12, [R1+0x1888] ;  /* 0x00188800010c7983 */ /* 0x000eb60000300a00 */
[----:B------:R-:W-:Y:S09]  /*1c1e0*/  @!UPT UIADD3 URZ, URZ, URZ, URZ ;  /* 0x0000003f3f3ff290 */ /* 0x000ff2000fffe03f */
[----:B------:R-:W-:Y:S01]  /*1c1f0*/  STL.64 [R1+0x620], R20 ;  /* 0x0006201401007387 */ /* 0x000fe20000100a00 */
[----:B------:R0:W-:Y:S02]  /*1c200*/  STL [R1+0x628], R22 ;  /* 0x0006281601007387 */ /* 0x0001e40000100800 */
[----:B------:R-:W-:Y:S02]  /*1c210*/  IMAD.MOV.U32 R8, RZ, RZ, R23 ;  /* 0x000000ffff087224 */ /* 0x000fe400078e0017 */
[----:B0-----:R-:W2:Y:S02]  /*1c220*/  LDL.LU.64 R22, [R1+0x1880] ;  /* 0x0018800001167983 */ /* 0x001ea40000300a00 */
[C---:B--2---:R-:W-:Y:S02]  /*1c230*/  HMMA.16816.F32 R20, R16.reuse, R22, R12 ;  /* 0x000000161014723c */ /* 0x044fe4000000180c */
[----:B------:R-:W3:Y:S11]  /*1c240*/  LDL.LU.64 R14, [R1+0x1878] ;  /* 0x00187800010e7983 */ /* 0x000ef60000300a00 */
[----:B------:R-:W-:Y:S10]  /*1c250*/  @!UPT UIADD3 URZ, URZ, URZ, URZ ;  /* 0x0000003f3f3ff290 */ /* 0x000ff4000fffe03f */
[----:B------:R-:W-:Y:S01]  /*1c260*/  STL.64 [R1+0x610], R20 ;  /* 0x0006101401007387 */ /* 0x000fe20000100a00 */
[----:B------:R0:W-:Y:S03]  /*1c270*/  STL.64 [R1+0x618], R22 ;  /* 0x0006181601007387 */ /* 0x0001e60000100a00 */
[----:B0-----:R-:W2:Y:S01]  /*1c280*/  LDL.LU.64 R22, [R1+0x1870] ;  /* 0x0018700001167983 */ /* 0x001ea20000300a00 */
[----:B------:R-:W2:Y:S01]  /*1c290*/  LDL.LU.64 R20, [R1+0x1868] ;  /* 0x0018680001147983 */ /* 0x000ea20000300a00 */
[C---:B------:R-:W-:Y:S01]  /*1c2a0*/  LOP3.LUT R9, R29.reuse, 0x20, RZ, 0x3c, !PT ;  /* 0x000000201d097812 */ /* 0x040fe200078e3cff */
[----:B---3--:R-:W-:Y:S01]  /*1c2b0*/  HMMA.16816.F32 R24, R16, R14, R24 ;  /* 0x0000000e1018723c */ /* 0x008fe20000001818 */
[----:B------:R-:W-:-:S03]  /*1c2c0*/  LOP3.LUT R2, R29, 0x40, RZ, 0x3c, !PT ;  /* 0x000000401d027812 */ /* 0x000fc600078e3cff */
[----:B------:R-:W-:Y:S04]  /*1c2d0*/  LDSM.16.MT88.4 R12, [R9+0x9080] ;  /* 0x00908000090c783b */ /* 0x000fe80000004200 */
[----:B--2---:R-:W-:Y:S11]  /*1c2e0*/  HMMA.16816.F32 R20, R16, R10, R20 ;  /* 0x0000000a1014723c */ /* 0x004ff60000001814 */
[----:B------:R-:W-:Y:S04]  /*1c2f0*/  @!UPT UIADD3 URZ, URZ, URZ, URZ ;  /* 0x0000003f3f3ff290 */ /* 0x000fe8000fffe03f */
[----:B------:R-:W-:Y:S01]  /*1c300*/  STL.64 [R1+0x600], R24 ;  /* 0x0006001801007387 */ /* 0x000fe20000100a00 */
[----:B------:R-:W-:Y:S02]  /*1c310*/  STL.64 [R1+0x608], R26 ;  /* 0x0006081a01007387 */ /* 0x000fe40000100a00 */
[----:B------:R0:W-:Y:S02]  /*1c320*/  STL.64 [R1+0x17f0], R10 ;  /* 0x0017f00a01007387 */ /* 0x0001e40000100a00 */
[----:B------:R-:W-:Y:S03]  /*1c330*/  STL.64 [R1+0x17e8], R8 ;  /* 0x0017e80801007387 */ /* 0x000fe60000100a00 */
[----:B------:R-:W-:Y:S01]  /*1c340*/  STL.64 [R1+0x5f0], R20 ;  /* 0x0005f01401007387 */ /* 0x000fe20000100a00 */
[----:B------:R-:W-:Y:S02]  /*1c350*/  STL.64 [R1+0x5f8], R22 ;  /* 0x0005f81601007387 */ /* 0x000fe40000100a00 */
[----:B0-----:R-:W2:Y:S02]  /*1c360*/  LDL.64 R10, [R1+0x28] ;  /* 0x00002800010a7983 */ /* 0x001ea40000100a00 */
[----:B------:R-:W0:Y:S01]  /*1c370*/  LDSM.16.MT88.4 R20, [R2+0x9000] ;  /* 0x009000000214783b */ /* 0x000e220000004200 */
[----:B--2---:R1:W-:Y:S04]  /*1c380*/  STL.64 [R1+0x1808], R10 ;  /* 0x0018080a01007387 */ /* 0x0043e80000100a00 */
[----:B-1----:R-:W2:Y:S04]  /*1c390*/  LDL.64 R10, [R1+0x38] ;  /* 0x00003800010a7983 */ /* 0x002ea80000100a00 */
[----:B--2---:R-:W-:Y:S01]  /*1c3a0*/  STL.64 [R1+0x1820], R10 ;  /* 0x0018200a01007387 */ /* 0x004fe20000100a00 */
[----:B------:R-:W-:Y:S02]  /*1c3b0*/  STL [R1+0x17a0], R29 ;  /* 0x0017a01d01007387 */ /* 0x000fe40000100800 */
[----:B0-----:R-:W-:Y:S02]  /*1c3c0*/  STL.64 [R1+0x17e0], R22 ;  /* 0x0017e01601007387 */ /* 0x001fe40000100a00 */
[----:B------:R0:W-:Y:S02]  /*1c3d0*/  STL.64 [R1+0x17d8], R20 ;  /* 0x0017d81401007387 */ /* 0x0001e40000100a00 */
[----:B0-----:R-:W2:Y:S01]  /*1c3e0*/  LDL.LU R20, [R1+0x2a0] ;  /* 0x0002a00001147983 */ /* 0x001ea20000300800 */
[----:B------:R-:W2:Y:S02]  /*1c3f0*/  LDL.LU R21, [R1+0x2a4] ;  /* 0x0002a40001157983 */ /* 0x000ea40000300800 */
[----:B------:R-:W3:Y:S02]  /*1c400*/  LDL.LU R22, [R1+0x2a8] ;  /* 0x0002a80001167983 */ /* 0x000ee40000300800 */
[----:B------:R-:W3:Y:S01]  /*1c410*/  LDL.LU R23, [R1+0x2ac] ;  /* 0x0002ac0001177983 */ /* 0x000ee20000300800 */
[----:B------:R-:W4:Y:S04]  /*1c420*/  LDL.64 R10, [R1+0x98] ;  /* 0x00009800010a7983 */ /* 0x000f280000100a00 */
[----:B----4-:R0:W-:Y:S01]  /*1c430*/  STL.64 [R1+0x1838], R10 ;  /* 0x0018380a01007387 */ /* 0x0101e20000100a00 */
[----:B------:R-:W4:Y:S02]  /*1c440*/  LDL.LU R24, [R1+0x150] ;  /* 0x0001500001187983 */ /* 0x000f240000300800 */
[----:B------:R-:W4:Y:S02]  /*1c450*/  LDL.LU R25, [R1+0x154] ;  /* 0x0001540001197983 */ /* 0x000f240000300800 */
[----:B------:R-:W4:Y:S01]  /*1c460*/  LDL.LU R26, [R1+0x158] ;  /* 0x00015800011a7983 */ /* 0x000f220000300800 */
[----:B------:R-:W4:Y:S01]  /*1c470*/  LDL.LU R27, [R1+0x15c] ;  /* 0x00015c00011b7983 */ /* 0x000f220000300800 */
[----:B0-----:R-:W-:-:S02]  /*1c480*/  IMAD.MOV.U32 R10, RZ, RZ, R3 ;  /* 0x000000ffff0a7224 */ /* 0x001fc400078e0003 */
[----:B------:R-:W-:-:S05]  /*1c490*/  IMAD.MOV.U32 R11, RZ, RZ, R0 ;  /* 0x000000ffff0b7224 */ /* 0x000fca00078e0000 */
[----:B------:R-:W-:Y:S01]  /*1c4a0*/  STL.64 [R1+0x1850], R10 ;  /* 0x0018500a01007387 */ /* 0x000fe20000100a00 */
[----:B---3--:R-:W-:Y:S02]  /*1c4b0*/  STL.64 [R1+0x1800], R22 ;  /* 0x0018001601007387 */ /* 0x008fe40000100a00 */
[----:B--2---:R0:W-:Y:S02]  /*1c4c0*/  STL.64 [R1+0x17f8], R20 ;  /* 0x0017f81401007387 */ /* 0x0041e40000100a00 */
[----:B0-----:R-:W2:Y:S01]  /*1c4d0*/  LDL.LU R20, [R1+0x280] ;  /* 0x0002800001147983 */ /* 0x001ea20000300800 */
[----:B------:R-:W2:Y:S02]  /*1c4e0*/  LDL.LU R21, [R1+0x284] ;  /* 0x0002840001157983 */ /* 0x000ea40000300800 */
[----:B------:R-:W3:Y:S02]  /*1c4f0*/  LDL.LU R22, [R1+0x288] ;  /* 0x0002880001167983 */ /* 0x000ee40000300800 */
[----:B------:R-:W3:Y:S01]  /*1c500*/  LDL.LU R23, [R1+0x28c] ;  /* 0x00028c0001177983 */ /* 0x000ee20000300800 */
[----:B------:R-:W2:Y:S04]  /*1c510*/  LDL.64 R10, [R1+0xc8] ;  /* 0x0000c800010a7983 */ /* 0x000ea80000100a00 */
        /* <DEDUP_REMOVED lines=19> */
[----:B------:R-:W0:Y:S01]  /*1c650*/  LDSM.16.MT88.4 R24, [R2+0x9080] ;  /* 0x009080000218783b */ /* 0x000e220000004200 */
[----:B------:R-:W-:-:S03]  /*1c660*/  LOP3.LUT R4, R29, 0x60, RZ, 0x3c, !PT ;  /* 0x000000601d047812 */ /* 0x000fc600078e3cff */
[----:B---3--:R-:W-:Y:S01]  /*1c670*/  STL.64 [R1+0x1860], R22 ;  /* 0x0018601601007387 */ /* 0x008fe20000100a00 */
[----:B--2---:R1:W-:Y:S03]  /*1c680*/  STL.64 [R1+0x1858], R20 ;  /* 0x0018581401007387 */ /* 0x0043e60000100a00 */
[----:B-1----:R-:W2:Y:S01]  /*1c690*/  LDL.LU R20, [R1+0x200] ;  /* 0x0002000001147983 */ /* 0x002ea20000300800 */
[----:B------:R-:W2:Y:S02]  /*1c6a0*/  LDL.LU R21, [R1+0x204] ;  /* 0x0002040001157983 */ /* 0x000ea40000300800 */
[----:B------:R-:W2:Y:S02]  /*1c6b0*/  LDL.LU R22, [R1+0x208] ;  /* 0x0002080001167983 */ /* 0x000ea40000300800 */
[----:B------:R-:W2:Y:S01]  /*1c6c0*/  LDL.LU R23, [R1+0x20c] ;  /* 0x00020c0001177983 */ /* 0x000ea20000300800 */
[----:B0-----:R-:W-:Y:S08]  /*1c6d0*/  STL.64 [R1+0x1758], R26 ;  /* 0x0017581a01007387 */ /* 0x001ff00000100a00 */
[----:B------:R-:W-:Y:S02]  /*1c6e0*/  STL.64 [R1+0x4a0], R16 ;  /* 0x0004a01001007387 */ /* 0x000fe40000100a00 */
[----:B------:R-:W-:Y:S02]  /*1c6f0*/  STL.64 [R1+0x4a8], R18 ;  /* 0x0004a81201007387 */ /* 0x000fe40000100a00 */
[----:B------:R-:W0:Y:S04]  /*1c700*/  LDSM.16.MT88.4 R16, [R4+0x9000] ;  /* 0x009000000410783b */ /* 0x000e280000004200 */
[----:B------:R1:W-:Y:S01]  /*1c710*/  STL.64 [R1+0x1750], R24 ;  /* 0x0017501801007387 */ /* 0x0003e20000100a00 */
[----:B------:R-:W-:-:S02]  /*1c720*/  IMAD.MOV.U32 R2, RZ, RZ, R10 ;  /* 0x000000ffff027224 */ /* 0x000fc400078e000a */
[----:B------:R-:W-:Y:S01]  /*1c730*/  IMAD.MOV.U32 R0, RZ, RZ, R11 ;  /* 0x000000ffff007224 */ /* 0x000fe200078e000b */
[----:B-1----:R-:W3:Y:S01]  /*1c740*/  LDL.LU R24, [R1+0x250] ;  /* 0x0002500001187983 */ /* 0x002ee20000300800 */
[----:B------:R-:W3:Y:S02]  /*1c750*/  LDL.LU R25, [R1+0x254] ;  /* 0x0002540001197983 */ /* 0x000ee40000300800 */
[----:B------:R-:W3:Y:S02]  /*1c760*/  LDL.LU R26, [R1+0x258] ;  /* 0x00025800011a7983 */ /* 0x000ee40000300800 */
[----:B------:R-:W3:Y:S01]  /*1c770*/  LDL.LU R27, [R1+0x25c] ;  /* 0x00025c00011b7983 */ /* 0x000ee20000300800 */
[----:B0-----:R0:W-:Y:S01]  /*1c780*/  STL.64 [R1+0x16d8], R18 ;  /* 0x0016d81201007387 */ /* 0x0011e20000100a00 */
[----:B------:R-:W-:Y:S03]  /*1c790*/  STL.64 [R1+0x16d0], R16 ;  /* 0x0016d01001007387 */ /* 0x000fe60000100a00 */
[----:B0-----:R-:W3:Y:S01]  /*1c7a0*/  LDL.64 R18, [R1+0xa8] ;  /* 0x0000a80001127983 */ /* 0x001ee20000100a00 */
[C---:B--2---:R-:W-:Y:S11]  /*1c7b0*/  HMMA.16816.F32 R20, R12.reuse, R10, R20 ;  /* 0x0000000a0c14723c */ /* 0x044ff60000001814 */
[----:B------:R-:W-:Y:S11]  /*1c7c0*/  @!UPT UIADD3 URZ, URZ, URZ, URZ ;  /* 0x0000003f3f3ff290 */ /* 0x000ff6000fffe03f */
[----:B------:R-:W-:Y:S01]  /*1c7d0*/  @!UPT UIADD3 URZ, URZ, URZ, URZ ;  /* 0x0000003f3f3ff290 */ /* 0x000fe2000fffe03f */
[----:B------:R-:W-:Y:S01]  /*1c7e0*/  STL.64 [R1+0x1c0], R20 ;  /* 0x0001c01401007387 */ /* 0x000fe20000100a00 */
[----:B------:R0:W-:Y:S03]  /*1c7f0*/  STL.64 [R1+0x1c8], R22 ;  /* 0x0001c81601007387 */ /* 0x0001e60000100a00 */
[----:B0-----:R-:W2:Y:S01]  /*1c800*/  LDL.LU.64 R22, [R1+0x1860] ;  /* 0x0018600001167983 */ /* 0x001ea20000300a00 */
[----:B------:R-:W2:Y:S02]  /*1c810*/  LDL.LU.64 R20, [R1+0x1858] ;  /* 0x0018580001147983 */ /* 0x000ea40000300a00 */
[----:B------:R-:W2:Y:S01]  /*1c820*/  LDL.LU.64 R10, [R1+0x1850] ;  /* 0x00185000010a7983 */ /* 0x000ea20000300a00 */
[C---:B---3--:R-:W-:Y:S08]  /*1c830*/  HMMA.16816.F32 R24, R12.reuse, R18, R24 ;  /* 0x000000120c18723c */ /* 0x048ff00000001818 */
[C---:B--2---:R-:W-:Y:S01]  /*1c840*/  HMMA.16816.F32 R8, R12.reuse, R10, R20 ;  /* 0x0000000a0c08723c */ /* 0x044fe20000001814 */
[----:B------:R-:W2:Y:S01]  /*1c850*/  LDL.LU.64 R22, [R1+0x1848] ;  /* 0x0018480001167983 */ /* 0x000ea20000300a00 */
[----:B------:R-:W2:Y:S11]  /*1c860*/  LDL.LU.64 R20, [R1+0x1840] ;  /* 0x0018400001147983 */ /* 0x000eb60000300a00 */
[----:B------:R-:W-:Y:S10]  /*1c870*/  @!UPT UIADD3 URZ, URZ, URZ, URZ ;  /* 0x0000003f3f3ff290 */ /* 0x000ff4000fffe03f */
[----:B------:R-:W-:Y:S01]  /*1c880*/  STL.64 [R1+0x1b0], R8 ;  /* 0x0001b00801007387 */ /* 0x000fe20000100a00 */
[----:B------:R0:W-:Y:S03]  /*1c890*/  STL.64 [R1+0x1b8], R10 ;  /* 0x0001b80a01007387 */ /* 0x0001e60000100a00 */
[----:B0-----:R-:W2:Y:S01]  /*1c8a0*/  LDL.LU.64 R10, [R1+0x1838] ;  /* 0x00183800010a7983 */ /* 0x001ea20000300a00 */
[----:B------:R0:W-:Y:S02]  /*1c8b0*/  STL.64 [R1+0x1a0], R24 ;  /* 0x0001a01801007387 */ /* 0x0001e40000100a00 */
[----:B------:R1:W-:Y:S01]  /*1c8c0*/  STL.64 [R1+0x1a8], R26 ;  /* 0x0001a81a01007387 */ /* 0x0003e20000100a00 */
[----:B0-----:R-:W3:Y:S01]  /*1c8d0*/  LDL.LU R24, [R1+0x290] ;  /* 0x0002900001187983 */ /* 0x001ee20000300800 */
[----:B------:R-:W3:Y:S02]  /*1c8e0*/  LDL.LU R25, [R1+0x294] ;  /* 0x0002940001197983 */ /* 0x000ee40000300800 */
[----:B-1----:R-:W3:Y:S02]  /*1c8f0*/  LDL.LU R26, [R1+0x298] ;  /* 0x00029800011a7983 */ /* 0x002ee40000300800 */
[----:B------:R-:W3:Y:S01]  /*1c900*/  LDL.LU R27, [R1+0x29c] ;  /* 0x00029c00011b7983 */ /* 0x000ee20000300800 */
[----:B------:R0:W-:Y:S04]  /*1c910*/  STL.64 [R1+0x17a8], R18 ;  /* 0x0017a81201007387 */ /* 0x0001e80000100a00 */
[----:B0-----:R-:W4:Y:S01]  /*1c920*/  LDL.64 R18, [R1+0xb8] ;  /* 0x0000b80001127983 */ /* 0x001f220000100a00 */
[----:B--2---:R-:W-:Y:S01]  /*1c930*/  HMMA.16816.F32 R20, R12, R10, R20 ;  /* 0x0000000a0c14723c */ /* 0x004fe20000001814 */
[----:B------:R-:W-:-:S02]  /*1c940*/  IMAD.MOV.U32 R29, RZ, RZ, R10 ;  /* 0x000000ffff1d7224 */ /* 0x000fc400078e000a */
[----:B----4-:R0:W-:Y:S11]  /*1c950*/  STL.64 [R1+0x17c0], R18 ;  /* 0x0017c01201007387 */ /* 0x0101f60000100a00 */
[----:B------:R-:W-:Y:S09]  /*1c960*/  @!UPT UIADD3 URZ, URZ, URZ, URZ ;  /* 0x0000003f3f3ff290 */ /* 0x000ff2000fffe03f */
[----:B------:R-:W-:Y:S02]  /*1c970*/  STL.64 [R1+0x190], R20 ;  /* 0x0001901401007387 */ /* 0x000fe40000100a00 */
[----:B------:R1:W-:Y:S02]  /*1c980*/  STL.64 [R1+0x198], R22 ;  /* 0x0001981601007387 */ /* 0x0003e40000100a00 */
[----:B0-----:R-:W-:Y:S02]  /*1c990*/  IMAD.MOV.U32 R18, RZ, RZ, R2 ;  /* 0x000000ffff127224 */ /* 0x001fe400078e0002 */
[----:B------:R-:W-:Y:S01]  /*1c9a0*/  IMAD.MOV.U32 R2, RZ, RZ, R11 ;  /* 0x000000ffff027224 */ /* 0x000fe200078e000b */
[----:B-1----:R-:W2:Y:S01]  /*1c9b0*/  LDL.LU.64 R22, [R1+0x1830] ;  /* 0x0018300001167983 */ /* 0x002ea20000300a00 */
[----:B------:R-:W2:Y:S02]  /*1c9c0*/  LDL.LU.64 R20, [R1+0x1828] ;  /* 0x0018280001147983 */ /* 0x000ea40000300a00 */
[----:B------:R-:W2:Y:S02]  /*1c9d0*/  LDL.LU.64 R10, [R1+0x1820] ;  /* 0x00182000010a7983 */ /* 0x000ea40000300a00 */
[----:B------:R-:W-:Y:S01]  /*1c9e0*/  IMAD.MOV.U32 R19, RZ, RZ, R0 ;  /* 0x000000ffff137224 */ /* 0x000fe200078e0000 */
[----:B--2---:R-:W-:Y:S01]  /*1c9f0*/  HMMA.16816.F32 R20, R12, R10, R20 ;  /* 0x0000000a0c14723c */ /* 0x004fe20000001814 */
[----:B------:R-:W-:-:S02]  /*1ca00*/  IMAD.MOV.U32 R3, RZ, RZ, R10 ;  /* 0x000000ffff037224 */ /* 0x000fc400078e000a */
[----:B------:R-:W-:Y:S11]  /*1ca10*/  IMAD.MOV.U32 R0, RZ, RZ, R11 ;  /* 0x000000ffff007224 */ /* 0x000ff600078e000b */
[----:B------:R-:W-:Y:S09]  /*1ca20*/  @!UPT UIADD3 URZ, URZ, URZ, URZ ;  /* 0x0000003f3f3ff290 */ /* 0x000ff2000fffe03f */
[----:B------:R-:W-:Y:S01]  /*1ca30*/  STL.64 [R1+0x180], R20 ;  /* 0x0001801401007387 */ /* 0x000fe20000100a00 */
[----:B------:R0:W-:Y:S03]  /*1ca40*/  STL.64 [R1+0x188], R22 ;  /* 0x0001881601007387 */ /* 0x0001e60000100a00 */
[----:B0-----:R-:W2:Y:S01]  /*1ca50*/  LDL.LU.64 R22, [R1+0x1818] ;  /* 0x0018180001167983 */ /* 0x001ea20000300a00 */
[----:B------:R-:W2:Y:S02]  /*1ca60*/  LDL.LU.64 R20, [R1+0x1810] ;  /* 0x0018100001147983 */ /* 0x000ea40000300a00 */
[----:B------:R-:W2:Y:S02]  /*1ca70*/  LDL.LU.64 R10, [R1+0x1808] ;  /* 0x00180800010a7983 */ /* 0x000ea40000300a00 */
        /* <DEDUP_REMOVED lines=9> */
[----:B------:R-:W4:Y:S01]  /*1cb10*/  LDL.LU.64 R8, [R1+0x17e8] ;  /* 0x0017e80001087983 */ /* 0x000f220000300a00 */
[C---:B--2---:R-:W-:Y:S11]  /*1cb20*/  HMMA.16816.F32 R20, R12.reuse, R10, R20 ;  /* 0x0000000a0c14723c */ /* 0x044ff60000001814 */
[----:B------:R-:W-:Y:S11]  /*1cb30*/  @!UPT UIADD3 URZ, URZ, URZ, URZ ;  /* 0x0000003f3f3ff290 */ /* 0x000ff6000fffe03f */
[----:B------:R-:W-:Y:S01]  /*1cb40*/  @!UPT UIADD3 URZ, URZ, URZ, URZ ;  /* 0x0000003f3f3ff290 */ /* 0x000fe2000fffe03f */
[----:B------:R-:W-:Y:S01]  /*1cb50*/  STL.64 [R1+0x160], R20 ;  /* 0x0001601401007387 */ /* 0x000fe20000100a00 */
[----:B------:R0:W-:Y:S03]  /*1cb60*/  STL.64 [R1+0x168], R22 ;  /* 0x0001681601007387 */ /* 0x0001e60000100a00 */
[----:B0-----:R-:W2:Y:S01]  /*1cb70*/  LDL.LU.64 R22, [R1+0x17e0] ;  /* 0x0017e00001167983 */ /* 0x001ea20000300a00 */
[----:B------:R-:W2:Y:S02]  /*1cb80*/  LDL.LU.64 R20, [R1+0x17d8] ;  /* 0x0017d80001147983 */ /* 0x000ea40000300a00 */
[----:B------:R-:W-:Y:S02]  /*1cb90*/  STL.64 [R1+0x1778], R10 ;  /* 0x0017780a01007387 */ /* 0x000fe40000100a00 */
[----:B----4-:R0:W-:Y:S02]  /*1cba0*/  STL.64 [R1+0x1770], R8 ;  /* 0x0017700801007387 */ /* 0x0101e40000100a00 */
[----:B0-----:R-:W4:Y:S01]  /*1cbb0*/  LDL.LU R8, [R1+0x2d0] ;  /* 0x0002d00001087983 */ /* 0x001f220000300800 */
[----:B------:R-:W4:Y:S02]  /*1cbc0*/  LDL.LU R9, [R1+0x2d4] ;  /* 0x0002d40001097983 */ /* 0x000f240000300800 */
[----:B------:R-:W2:Y:S02]  /*1cbd0*/  LDL.LU R10, [R1+0x2d8] ;  /* 0x0002d800010a7983 */ /* 0x000ea40000300800 */
[----:B------:R-:W2:Y:S02]  /*1cbe0*/  LDL.LU R11, [R1+0x2dc] ;  /* 0x0002dc00010b7983 */ /* 0x000ea40000300800 */
[----:B--2---:R-:W-:Y:S01]  /*1cbf0*/  STL.64 [R1+0x17b8], R10 ;  /* 0x0017b80a01007387 */ /* 0x004fe20000100a00 */
[----:B----4-:R0:W-:Y:S03]  /*1cc00*/  STL.64 [R1+0x17b0], R8 ;  /* 0x0017b00801007387 */ /* 0x0101e60000100a00 */
[----:B0-----:R-:W2:Y:S01]  /*1cc10*/  LDL.LU R8, [R1+0x2c0] ;  /* 0x0002c00001087983 */ /* 0x001ea20000300800 */
[----:B------:R-:W2:Y:S02]  /*1cc20*/  LDL.LU R9, [R1+0x2c4] ;  /* 0x0002c40001097983 */ /* 0x000ea40000300800 */
[----:B------:R-:W4:Y:S02]  /*1cc30*/  LDL.LU R10, [R1+0x2c8] ;  /* 0x0002c800010a7983 */ /* 0x000f240000300800 */
[----:B------:R-:W4:Y:S01]  /*1cc40*/  LDL.LU R11, [R1+0x2cc] ;  /* 0x0002cc00010b7983 */ /* 0x000f220000300800 */
[----:B---3--:R-:W-:Y:S01]  /*1cc50*/  HMMA.16816.F32 R12, R12, R6, R24 ;  /* 0x000000060c0c723c */ /* 0x008fe20000001818 */
[----:B----4-:R-:W-:Y:S01]  /*1cc60*/  STL.64 [R1+0x17d0], R10 ;  /* 0x0017d00a01007387 */ /* 0x010fe20000100a00 */
[----:B--2---:R0:W-:Y:S03]  /*1cc70*/  STL.64 [R1+0x17c8], R8 ;  /* 0x0017c80801007387 */ /* 0x0041e60000100a00 */
[----:B0-----:R-:W2:Y:S01]  /*1cc80*/  LDL.LU R8, [R1+0x2b0] ;  /* 0x0002b00001087983 */ /* 0x001ea20000300800 */
[----:B------:R-:W2:Y:S02]  /*1cc90*/  LDL.LU R9, [R1+0x2b4] ;  /* 0x0002b40001097983 */ /* 0x000ea40000300800 */
[----:B------:R-:W2:Y:S02]  /*1cca0*/  LDL.LU R10, [R1+0x2b8] ;  /* 0x0002b800010a7983 */ /* 0x000ea40000300800 */
[----:B------:R-:W2:Y:S01]  /*1ccb0*/  LDL.LU R11, [R1+0x2bc] ;  /* 0x0002bc00010b7983 */ /* 0x000ea20000300800 */
[----:B------:R-:W3:Y:S11]  /*1ccc0*/  LDL.LU R24, [R1+0x2e0] ;  /* 0x0002e00001187983 */ /* 0x000ef60000300800 */
[----:B------:R-:W-:Y:S01]  /*1ccd0*/  @!UPT UIADD3 URZ, URZ, URZ, URZ ;  /* 0x0000003f3f3ff290 */ /* 0x000fe2000fffe03f */
[----:B------:R-:W-:Y:S02]  /*1cce0*/  STL.64 [R1+0xe0], R12 ;  /* 0x0000e00c01007387 */ /* 0x000fe40000100a00 */
[----:B------:R-:W-:Y:S02]  /*1ccf0*/  STL.64 [R1+0xe8], R14 ;  /* 0x0000e80e01007387 */ /* 0x000fe40000100a00 */
[----:B------:R-:W3:Y:S01]  /*1cd00*/  LDL.LU R25, [R1+0x2e4] ;  /* 0x0002e40001197983 */ /* 0x000ee20000300800 */
[----:B------:R-:W3:Y:S01]  /*1cd10*/  LDL.LU R26, [R1+0x2e8] ;  /* 0x0002e800011a7983 */ /* 0x000ee20000300800 */
[----:B------:R-:W3:Y:S02]  /*1cd20*/  LDL.LU R27, [R1+0x2ec] ;  /* 0x0002ec00011b7983 */ /* 0x000ee40000300800 */
[----:B------:R-:W-:Y:S02]  /*1cd30*/  STL.64 [R1+0x1768], R6 ;  /* 0x0017680601007387 */ /* 0x000fe40000100a00 */
[----:B------:R-:W-:Y:S01]  /*1cd40*/  STL [R1+0x1760], R4 ;  /* 0x0017600401007387 */ /* 0x000fe20000100800 */
[C---:B--2---:R-:W-:Y:S01]  /*1cd50*/  HMMA.16816.F32 R16, R20.reuse, R18, R8 ;  /* 0x000000121410723c */ /* 0x044fe20000001808 */
[----:B------:R-:W2:Y:S01]  /*1cd60*/  LDL.LU.64 R10, [R1+0x17d0] ;  /* 0x0017d000010a7983 */ /* 0x000ea20000300a00 */
[----:B------:R-:W2:Y:S11]  /*1cd70*/  LDL.LU.64 R8, [R1+0x17c8] ;  /* 0x0017c80001087983 */ /* 0x000eb60000300a00 */
[----:B------:R-:W-:Y:S10]  /*1cd80*/  @!UPT UIADD3 URZ, URZ, URZ, URZ ;  /* 0x0000003f3f3ff290 */ /* 0x000ff4000fffe03f */
[----:B------:R-:W-:Y:S01]  /*1cd90*/  STL.64 [R1+0x150], R16 ;  /* 0x0001501001007387 */ /* 0x000fe20000100a00 */
[----:B------:R0:W-:Y:S03]  /*1cda0*/  STL.64 [R1+0x158], R18 ;  /* 0x0001581201007387 */ /* 0x0001e60000100a00 */
[----:B0-----:R-:W2:Y:S01]  /*1cdb0*/  LDL.LU.64 R18, [R1+0x17c0] ;  /* 0x0017c00001127983 */ /* 0x001ea20000300a00 */
[----:B------:R-:W-:Y:S02]  /*1cdc0*/  IMAD.MOV.U32 R14, RZ, RZ, R3 ;  /* 0x000000ffff0e7224 */ /* 0x000fe400078e0003 */
[----:B------:R-:W-:Y:S01]  /*1cdd0*/  IMAD.MOV.U32 R15, RZ, RZ, R0 ;  /* 0x000000ffff0f7224 */ /* 0x000fe200078e0000 */
[C---:B--2---:R-:W-:Y:S01]  /*1cde0*/  HMMA.16816.F32 R8, R20.reuse, R18, R8 ;  /* 0x000000121408723c */ /* 0x044fe20000001808 */
        /* <DEDUP_REMOVED lines=13> */
[----:B------:R-:W-:Y:S02]  /*1cec0*/  STL.64 [R1+0x138], R10 ;  /* 0x0001380a01007387 */ /* 0x000fe40000100a00 */
[----:B------:R-:W2:Y:S02]  /*1ced0*/  LDL.LU R16, [R1+0x340] ;  /* 0x0003400001107983 */ /* 0x000ea40000300800 */
[----:B------:R-:W2:Y:S01]  /*1cee0*/  LDL.LU R17, [R1+0x344] ;  /* 0x0003440001117983 */ /* 0x000ea20000300800 */
[----:B------:R-:W4:Y:S01]  /*1cef0*/  LDL.LU R18, [R1+0x348] ;  /* 0x0003480001127983 */ /* 0x000f220000300800 */
[----:B------:R-:W4:Y:S03]  /*1cf00*/  LDL.LU R19, [R1+0x34c] ;  /* 0x00034c0001137983 */ /* 0x000f260000300800 */
        /* <DEDUP_REMOVED lines=10> */
[----:B------:R-:W4:Y:S02]  /*1cfb0*/  LDL.LU R18, [R1+0x368] ;  /* 0x0003680001127983 */ /* 0x000f240000300800 */
[----:B------:R-:W4:Y:S02]  /*1cfc0*/  LDL.LU R19, [R1+0x36c] ;  /* 0x00036c0001137983 */ /* 0x000f240000300800 */
[----:B----4-:R0:W-:Y:S02]  /*1cfd0*/  STL.64 [R1+0x1708], R18 ;  /* 0x0017081201007387 */ /* 0x0101e40000100a00 */
[----:B0-----:R-:W-:-:S02]  /*1cfe0*/  IMAD.MOV.U32 R18, RZ, RZ, R29 ;  /* 0x000000ffff127224 */ /* 0x001fc400078e001d */
[----:B------:R-:W-:-:S07]  /*1cff0*/  IMAD.MOV.U32 R19, RZ, RZ, R2 ;  /* 0x000000ffff137224 */ /* 0x000fce00078e0002 */
[----:B---3--:R-:W-:Y:S01]  /*1d000*/  HMMA.16816.F32 R8, R20, R18, R24 ;  /* 0x000000121408723c */ /* 0x008fe20000001818 */
[----:B--2---:R-:W-:Y:S01]  /*1d010*/  STL.64 [R1+0x1700], R16 ;  /* 0x0017001001007387 */ /* 0x004fe20000100a00 */
[----:B------:R-:W2:Y:S02]  /*1d020*/  LDL.LU R29, [R1+0x17a0] ;  /* 0x0017a000011d7983 */ /* 0x000ea40000300800 */
[----:B------:R-:W3:Y:S02]  /*1d030*/  LDL.LU R2, [R1+0x179c] ;  /* 0x00179c0001027983 */ /* 0x000ee40000300800 */
[----:B------:R-:W4:Y:S11]  /*1d040*/  LDL.LU R24, [R1+0x320] ;  /* 0x0003200001187983 */ /* 0x000f360000300800 */
[----:B------:R-:W-:Y:S06]  /*1d050*/  @!UPT UIADD3 URZ, URZ, URZ, URZ ;  /* 0x0000003f3f3ff290 */ /* 0x000fec000fffe03f */
[----:B------:R-:W-:Y:S01]  /*1d060*/  STL.64 [R1+0x120], R8 ;  /* 0x0001200801007387 */ /* 0x000fe20000100a00 */
[----:B------:R0:W-:Y:S02]  /*1d070*/  STL.64 [R1+0x128], R10 ;  /* 0x0001280a01007387 */ /* 0x0001e40000100a00 */
[----:B------:R-:W4:Y:S02]  /*1d080*/  LDL.LU R25, [R1+0x324] ;  /* 0x0003240001197983 */ /* 0x000f240000300800 */
[----:B------:R-:W2:Y:S01]  /*1d090*/  LDL.LU R26, [R1+0x328] ;  /* 0x00032800011a7983 */ /* 0x000ea20000300800 */
[----:B------:R-:W2:Y:S01]  /*1d0a0*/  LDL.LU R27, [R1+0x32c] ;  /* 0x00032c00011b7983 */ /* 0x000ea20000300800 */
[----:B0-----:R-:W-:Y:S02]  /*1d0b0*/  IMAD.MOV.U32 R10, RZ, RZ, R28 ;  /* 0x000000ffff0a7224 */ /* 0x001fe400078e001c */
[----:B------:R-:W-:Y:S01]  /*1d0c0*/  IMAD.MOV.U32 R11, RZ, RZ, R5 ;  /* 0x000000ffff0b7224 */ /* 0x000fe200078e0005 */
[----:B--2---:R-:W-:Y:S01]  /*1d0d0*/  STL.64 [R1+0x1788], R26 ;  /* 0x0017881a01007387 */ /* 0x004fe20000100a00 */
[----:B----4-:R-:W-:Y:S02]  /*1d0e0*/  STL.64 [R1+0x1780], R24 ;  /* 0x0017801801007387 */ /* 0x010fe40000100a00 */
[----:B------:R-:W2:Y:S02]  /*1d0f0*/  LDL.LU R28, [R1+0x1798] ;  /* 0x00179800011c7983 */ /* 0x000ea40000300800 */
[----:B------:R0:W-:Y:S01]  /*1d100*/  STL.64 [R1+0x1790], R10 ;  /* 0x0017900a01007387 */ /* 0x0001e20000100a00 */
[----:B------:R-:W4:Y:S01]  /*1d110*/  LDL.LU R8, [R1+0x2f0] ;  /* 0x0002f00001087983 */ /* 0x000f220000300800 */
[----:B------:R-:W4:Y:S03]  /*1d120*/  LDL.LU R9, [R1+0x2f4] ;  /* 0x0002f40001097983 */ /* 0x000f260000300800 */
[----:B0-----:R-:W4:Y:S01]  /*1d130*/  LDL.LU R10, [R1+0x2f8] ;  /* 0x0002f800010a7983 */ /* 0x001f220000300800 */
[----:B------:R-:W4:Y:S02]  /*1d140*/  LDL.LU R11, [R1+0x2fc] ;  /* 0x0002fc00010b7983 */ /* 0x000f240000300800 */
[----:B------:R-:W2:Y:S02]  /*1d150*/  LDL.LU R24, [R1+0x300] ;  /* 0x0003000001187983 */ /* 0x000ea40000300800 */
[----:B------:R-:W2:Y:S01]  /*1d160*/  LDL.LU R25, [R1+0x304] ;  /* 0x0003040001197983 */ /* 0x000ea20000300800 */
[----:B------:R-:W2:Y:S01]  /*1d170*/  LDL.LU R26, [R1+0x308] ;  /* 0x00030800011a7983 */ /* 0x000ea20000300800 */
[----:B------:R-:W2:Y:S02]  /*1d180*/  LDL.LU R27, [R1+0x30c] ;  /* 0x00030c00011b7983 */ /* 0x000ea40000300800 */
[----:B------:R-:W2:Y:S02]  /*1d190*/  LDL.LU R4, [R1+0x330] ;  /* 0x0003300001047983 */ /* 0x000ea40000300800 */
[----:B------:R-:W2:Y:S01]  /*1d1a0*/  LDL.LU R5, [R1+0x334] ;  /* 0x0003340001057983 */ /* 0x000ea20000300800 */
[----:B------:R-:W2:Y:S01]  /*1d1b0*/  LDL.LU R6, [R1+0x338] ;  /* 0x0003380001067983 */ /* 0x000ea20000300800 */
[----:B------:R-:W2:Y:S02]  /*1d1c0*/  LDL.LU R7, [R1+0x33c] ;  /* 0x00033c0001077983 */ /* 0x000ea40000300800 */
[----:B------:R0:W-:Y:S02]  /*1d1d0*/  STL.64 [R1+0x1718], R18 ;  /* 0x0017181201007387 */ /* 0x0001e40000100a00 */
[----:B0-----:R-:W-:-:S02]  /*1d1e0*/  IMAD.MOV.U32 R18, RZ, RZ, R13 ;  /* 0x000000ffff127224 */ /* 0x001fc400078e000d */
[----:B------:R-:W-:-:S05]  /*1d1f0*/  IMAD.MOV.U32 R19, RZ, RZ, R12 ;  /* 0x000000ffff137224 */ /* 0x000fca00078e000c */
[----:B------:R0:W-:Y:S02]  /*1d200*/  STL.64 [R1+0x1730], R18 ;  /* 0x0017301201007387 */ /* 0x0001e40000100a00 */
[----:B0-----:R-:W-:Y:S02]  /*1d210*/  IMAD.MOV.U32 R18, RZ, RZ, R3 ;  /* 0x000000ffff127224 */ /* 0x001fe400078e0003 */
[----:B------:R-:W-:-:S05]  /*1d220*/  IMAD.MOV.U32 R19, RZ, RZ, R0 ;  /* 0x000000ffff137224 */ /* 0x000fca00078e0000 */
[----:B------:R0:W-:Y:S01]  /*1d230*/  STL.64 [R1+0x1748], R18 ;  /* 0x0017481201007387 */ /* 0x0001e20000100a00 */
[----:B------:R-:W2:Y:S02]  /*1d240*/  LDL.LU R16, [R1+0x3a0] ;  /* 0x0003a00001107983 */ /* 0x000ea40000300800 */
[----:B------:R-:W2:Y:S01]  /*1d250*/  LDL.LU R17, [R1+0x3a4] ;  /* 0x0003a40001117983 */ /* 0x000ea20000300800 */
[----:B0-----:R-:W2:Y:S01]  /*1d260*/  LDL.LU R18, [R1+0x3a8] ;  /* 0x0003a80001127983 */ /* 0x001ea20000300800 */
[----:B------:R-:W2:Y:S01]  /*1d270*/  LDL.LU R19, [R1+0x3ac] ;  /* 0x0003ac0001137983 */ /* 0x000ea20000300800 */
[C---:B----4-:R-:W-:Y:S11]  /*1d280*/  HMMA.16816.F32 R8, R20.reuse, R14, R8 ;  /* 0x0000000e1408723c */ /* 0x050ff60000001808 */
[----:B------:R-:W-:Y:S11]  /*1d290*/  @!UPT UIADD3 URZ, URZ, URZ, URZ ;  /* 0x0000003f3f3ff290 */ /* 0x000ff6000fffe03f */
[----:B------:R-:W-:Y:S01]  /*1d2a0*/  @!UPT UIADD3 URZ, URZ, URZ, URZ ;  /* 0x0000003f3f3ff290 */ /* 0x000fe2000fffe03f */
[----:B------:R-:W-:Y:S01]  /*1d2b0*/  STL.64 [R1+0x110], R8 ;  /* 0x0001100801007387 */ /* 0x000fe20000100a00 */
[----:B------:R0:W-:Y:S03]  /*1d2c0*/  STL.64 [R1+0x118], R10 ;  /* 0x0001180a01007387 */ /* 0x0001e60000100a00 */
[----:B0-----:R-:W2:Y:S01]  /*1d2d0*/  LDL.LU.64 R10, [R1+0x1790] ;  /* 0x00179000010a7983 */ /* 0x001ea20000300a00 */
        /* <DEDUP_REMOVED lines=10> */
[----:B------:R-:W4:Y:S01]  /*1d380*/  LDL.LU R15, [R1+0x38c] ;  /* 0x00038c00010f7983 */ /* 0x000f220000300800 */
[C---:B------:R-:W-:Y:S01]  /*1d390*/  HMMA.16816.F32 R8, R20.reuse, R10, R24 ;  /* 0x0000000a1408723c */ /* 0x040fe20000001818 */
[----:B----4-:R-:W-:Y:S01]  /*1d3a0*/  STL.64 [R1+0x1740], R14 ;  /* 0x0017400e01007387 */ /* 0x010fe20000100a00 */
[----:B--2---:R0:W-:Y:S03]  /*1d3b0*/  STL.64 [R1+0x1738], R12 ;  /* 0x0017380c01007387 */ /* 0x0041e60000100a00 */
[----:B0-----:R-:W2:Y:S01]  /*1d3c0*/  LDL.LU R12, [R1+0x390] ;  /* 0x00039000010c7983 */ /* 0x001ea20000300800 */
[----:B------:R-:W2:Y:S02]  /*1d3d0*/  LDL.LU R13, [R1+0x394] ;  /* 0x00039400010d7983 */ /* 0x000ea40000300800 */
[----:B------:R-:W2:Y:S02]  /*1d3e0*/  LDL.LU R14, [R1+0x398] ;  /* 0x00039800010e7983 */ /* 0x000ea40000300800 */
[----:B------:R-:W2:Y:S01]  /*1d3f0*/  LDL.LU R15, [R1+0x39c] ;  /* 0x00039c00010f7983 */ /* 0x000ea20000300800 */
[----:B------:R-:W4:Y:S01]  /*1d400*/  LDL.LU.64 R26, [R1+0x1788] ;  /* 0x00178800011a7983 */ /* 0x000f220000300a00 */
[----:B------:R-:W4:Y:S11]  /*1d410*/  LDL.LU.64 R24, [R1+0x1780] ;  /* 0x0017800001187983 */ /* 0x000f360000300a00 */
[----:B------:R-:W-:Y:S02]  /*1d420*/  STL.64 [R1+0x100], R8 ;  /* 0x0001000801007387 */ /* 0x000fe40000100a00 */
[----:B------:R0:W-:Y:S02]  /*1d430*/  STL.64 [R1+0x108], R10 ;  /* 0x0001080a01007387 */ /* 0x0001e40000100a00 */
[----:B0-----:R-:W2:Y:S01]  /*1d440*/  LDL.LU.64 R10, [R1+0x1778] ;  /* 0x00177800010a7983 */ /* 0x001ea20000300a00 */
[----:B------:R-:W3:Y:S01]  /*1d450*/  LDL.LU.64 R8, [R1+0x1770] ;  /* 0x0017700001087983 */ /* 0x000ee20000300a00 */
[C---:B--2---:R-:W-:Y:S11]  /*1d460*/  HMMA.16816.F32 R4, R20.reuse, R10, R4 ;  /* 0x0000000a1404723c */ /* 0x044ff60000001804 */
[----:B------:R-:W-:Y:S11]  /*1d470*/  @!UPT UIADD3 URZ, URZ, URZ, URZ ;  /* 0x0000003f3f3ff290 */ /* 0x000ff6000fffe03f */
[----:B------:R-:W-:Y:S01]  /*1d480*/  @!UPT UIADD3 URZ, URZ, URZ, URZ ;  /* 0x0000003f3f3ff290 */ /* 0x000fe2000fffe03f */
[----:B------:R-:W-:Y:S01]  /*1d490*/  STL.64 [R1+0xf0], R4 ;  /* 0x0000f00401007387 */ /* 0x000fe20000100a00 */
[----:B------:R0:W-:Y:S03]  /*1d4a0*/  STL.64 [R1+0xf8], R6 ;  /* 0x0000f80601007387 */ /* 0x0001e60000100a00 */
[----:B0-----:R-:W4:Y:S01]  /*1d4b0*/  LDL.LU.64 R6, [R1+0x1768] ;  /* 0x0017680001067983 */ /* 0x001f220000300a00 */
[----:B------:R-:W2:Y:S01]  /*1d4c0*/  LDL.LU R4, [R1+0x1760] ;  /* 0x0017600001047983 */ /* 0x000ea20000300800 */
[----:B----4-:R-:W-:Y:S02]  /*1d4d0*/  HMMA.16816.F32 R20, R20, R6, R24 ;  /* 0x000000061414723c */ /* 0x010fe40000001818 */
[----:B------:R-:W4:Y:S01]  /*1d4e0*/  LDL.LU.64 R26, [R1+0x1758] ;  /* 0x00175800011a7983 */ /* 0x000f220000300a00 */
[----:B------:R-:W4:Y:S11]  /*1d4f0*/  LDL.LU.64 R24, [R1+0x1750] ;  /* 0x0017500001187983 */ /* 0x000f360000300a00 */
[----:B------:R-:W-:Y:S09]  /*1d500*/  @!UPT UIADD3 URZ, URZ, URZ, URZ ;  /* 0x0000003f3f3ff290 */ /* 0x000ff2000fffe03f */
[----:B------:R-:W-:Y:S01]  /*1d510*/  STL.64 [R1+0xd0], R20 ;  /* 0x0000d01401007387 */ /* 0x000fe20000100a00 */
[----:B------:R0:W-:Y:S03]  /*1d520*/  STL.64 [R1+0xd8], R22 ;  /* 0x0000d81601007387 */ /* 0x0001e60000100a00 */
[----:B0-----:R-:W4:Y:S02]  /*1d530*/  LDL.LU.64 R22, [R1+0xc8] ;  /* 0x0000c80001167983 */ /* 0x001f240000300a00 */
[C---:B----4-:R-:W-:Y:S11]  /*1d540*/  HMMA.16816.F32 R16, R24.reuse, R22, R16 ;  /* 0x000000161810723c */ /* 0x050ff60000001810 */
[----:B------:R-:W-:Y:S11]  /*1d550*/  @!UPT UIADD3 URZ, URZ, URZ, URZ ;  /* 0x0000003f3f3ff290 */ /* 0x000ff6000fffe03f */
[----:B------:R-:W-:Y:S01]  /*1d560*/  @!UPT UIADD3 URZ, URZ, URZ, URZ ;  /* 0x0000003f3f3ff290 */ /* 0x000fe2000fffe03f */
[----:B------:R-:W-:Y:S01]  /*1d570*/  STL.64 [R1+0x5e0], R16 ;  /* 0x0005e01001007387 */ /* 0x000fe20000100a00 */
[----:B------:R0:W-:Y:S03]  /*1d580*/  STL.64 [R1+0x5e8], R18 ;  /* 0x0005e81201007387 */ /* 0x0001e60000100a00 */
[----:B0-----:R-:W4:Y:S02]  /*1d590*/  LDL.LU.64 R18, [R1+0x1748] ;  /* 0x0017480001127983 */ /* 0x001f240000300a00 */
[C---:B----4-:R-:W-:Y:S02]  /*1d5a0*/  HMMA.16816.F32 R16, R24.reuse, R18, R12 ;  /* 0x000000121810723c */ /* 0x050fe4000000180c */
[----:B------:R-:W4:Y:S01]  /*1d5b0*/  LDL.LU.64 R14, [R1+0x1740] ;  /* 0x00174000010e7983 */ /* 0x000f220000300a00 */
[----:B------:R-:W4:Y:S11]  /*1d5c0*/  LDL.LU.64 R12, [R1+0x1738] ;  /* 0x00173800010c7983 */ /* 0x000f360000300a00 */
[----:B------:R-:W-:Y:S09]  /*1d5d0*/  @!UPT UIADD3 URZ, URZ, URZ, URZ ;  /* 0x0000003f3f3ff290 */ /* 0x000ff2000fffe03f */
        /* <DEDUP_REMOVED lines=11> */
[----:B------:R-:W4:Y:S11]  /*1d690*/  LDL.LU.64 R14, [R1+0x1710] ;  /* 0x00171000010e7983 */ /* 0x000f360000300a00 */
[----:B------:R-:W-:Y:S10]  /*1d6a0*/  @!UPT UIADD3 URZ, URZ, URZ, URZ ;  /* 0x0000003f3f3ff290 */ /* 0x000ff4000fffe03f */
[----:B------:R-:W-:Y:S01]  /*1d6b0*/  STL.64 [R1+0x5b0], R16 ;  /* 0x0005b01001007387 */ /* 0x000fe20000100a00 */
[----:B------:R0:W-:Y:S03]  /*1d6c0*/  STL.64 [R1+0x5b8], R18 ;  /* 0x0005b81201007387 */ /* 0x0001e60000100a00 */
[----:B0-----:R-:W4:Y:S01]  /*1d6d0*/  LDL.LU.64 R18, [R1+0x1708] ;  /* 0x0017080001127983 */ /* 0x001f220000300a00 */
[----:B------:R-:W4:Y:S02]  /*1d6e0*/  LDL.LU.64 R16, [R1+0x1700] ;  /* 0x0017000001107983 */ /* 0x000f240000300a00 */
[----:B----4-:R-:W-:Y:S01]  /*1d6f0*/  HMMA.16816.F32 R12, R24, R14, R16 ;  /* 0x0000000e180c723c */ /* 0x010fe20000001810 */
[----:B------:R-:W4:Y:S01]  /*1d700*/  LDL.LU.64 R18, [R1+0x16f8] ;  /* 0x0016f80001127983 */ /* 0x000f220000300a00 */
[----:B------:R-:W4:Y:S11]  /*1d710*/  LDL.LU.64 R16, [R1+0x16f0] ;  /* 0x0016f00001107983 */ /* 0x000f360000300a00 */
[----:B------:R-:W-:Y:S10]  /*1d720*/  @!UPT UIADD3 URZ, URZ, URZ, URZ ;  /* 0x0000003f3f3ff290 */ /* 0x000ff4000fffe03f */
[----:B------:R0:W-:Y:S01]  /*1d730*/  STL.64 [R1+0x5a0], R12 ;  /* 0x0005a00c01007387 */ /* 0x0001e20000100a00 */
[----:B------:R1:W-:Y:S03]  /*1d740*/  STL.64 [R1+0x5a8], R14 ;  /* 0x0005a80e01007387 */ /* 0x0003e60000100a00 */
[----:B0-----:R-:W2:Y:S01]  /*1d750*/  LDL.LU R12, [R1+0x3c0] ;  /* 0x0003c000010c7983 */ /* 0x001ea20000300800 */
[----:B------:R-:W2:Y:S02]  /*1d760*/  LDL.LU R13, [R1+0x3c4] ;  /* 0x0003c400010d7983 */ /* 0x000ea40000300800 */
[----:B-1----:R-:W-:Y:S02]  /*1d770*/  IMAD.MOV.U32 R14, RZ, RZ, R28 ;  /* 0x000000ffff0e7224 */ /* 0x002fe400078e001c */
[----:B---3--:R-:W-:-:S05]  /*1d780*/  IMAD.MOV.U32 R15, RZ, RZ, R2 ;  /* 0x000000ffff0f7224 */ /* 0x008fca00078e0002 */
[----:B------:R0:W-:Y:S04]  /*1d790*/  STL.64 [R1+0x1660], R14 ;  /* 0x0016600e01007387 */ /* 0x0001e80000100a00 */
[----:B--2---:R-:W-:Y:S01]  /*1d7a0*/  STL.64 [R1+0x1658], R12 ;  /* 0x0016580c01007387 */ /* 0x004fe20000100a00 */
[----:B0-----:R-:W4:Y:S02]  /*1d7b0*/  LDL.LU.64 R14, [R1+0x28] ;  /* 0x00002800010e7983 */ /* 0x001f240000300a00 */
[C---:B----4-:R-:W-:Y:S11]  /*1d7c0*/  HMMA.16816.F32 R16, R24.reuse, R14, R16 ;  /* 0x0000000e1810723c */ /* 0x050ff60000001810 */
[----:B------:R-:W-:Y:S11]  /*1d7d0*/  @!UPT UIADD3 URZ, URZ, URZ, URZ ;  /* 0x0000003f3f3ff290 */ /* 0x000ff6000fffe03f */
[----:B------:R-:W-:Y:S01]  /*1d7e0*/  @!UPT UIADD3 URZ, URZ, URZ, URZ ;  /* 0x0000003f3f3ff290 */ /* 0x000fe2000fffe03f */
[----:B------:R0:W-:Y:S01]  /*1d7f0*/  STL.64 [R1+0x590], R16 ;  /* 0x0005901001007387 */ /* 0x0001e20000100a00 */
[----:B------:R-:W-:Y:S02]  /*1d800*/  IMAD.MOV.U32 R28, RZ, RZ, R18 ;  /* 0x000000ffff1c7224 */ /* 0x000fe400078e0012 */
[----:B------:R-:W-:Y:S02]  /*1d810*/  IMAD.MOV.U32 R2, RZ, RZ, R19 ;  /* 0x000000ffff027224 */ /* 0x000fe400078e0013 */
[----:B------:R-:W2:Y:S04]  /*1d820*/  LDL.LU.64 R18, [R1+0x16e8] ;  /* 0x0016e80001127983 */ /* 0x000ea80000300a00 */
[----:B0-----:R-:W2:Y:S01]  /*1d830*/  LDL.LU.64 R16, [R1+0x16e0] ;  /* 0x0016e00001107983 */ /* 0x001ea20000300a00 */
[----:B------:R0:W-:Y:S03]  /*1d840*/  STL.64 [R1+0x1678], R14 ;  /* 0x0016780e01007387 */ /* 0x0001e60000100a00 */
[----:B0-----:R-:W3:Y:S04]  /*1d850*/  LDL.LU.64 R14, [R1+0x38] ;  /* 0x00003800010e7983 */ /* 0x001ee80000300a00 */
[----:B---3--:R0:W-:Y:S04]  /*1d860*/  STL.64 [R1+0x1690], R14 ;  /* 0x0016900e01007387 */ /* 0x0081e80000100a00 */
[----:B0-----:R-:W3:Y:S01]  /*1d870*/  LDL.LU.64 R14, [R1+0x98] ;  /* 0x00009800010e7983 */ /* 0x001ee20000300a00 */
[----:B--2---:R-:W-:Y:S03]  /*1d880*/  HMMA.16816.F32 R16, R24, R10, R16 ;  /* 0x0000000a1810723c */ /* 0x004fe60000001810 */
[----:B---3--:R0:W-:Y:S04]  /*1d890*/  STL.64 [R1+0x16a8], R14 ;  /* 0x0016a80e01007387 */ /* 0x0081e80000100a00 */
[----:B0-----:R-:W2:Y:S04]  /*1d8a0*/  LDL.LU.64 R14, [R1+0xa8] ;  /* 0x0000a800010e7983 */ /* 0x001ea80000300a00 */
[----:B--2---:R-:W-:Y:S01]  /*1d8b0*/  STL.64 [R1+0x16b0], R14 ;  /* 0x0016b00e01007387 */ /* 0x004fe20000100a00 */
[----:B------:R0:W-:Y:S02]  /*1d8c0*/  STL [R1+0x1308], R2 ;  /* 0x0013080201007387 */ /* 0x0001e40000100800 */
[----:B------:R1:W-:Y:S09]  /*1d8d0*/  STL [R1+0x1304], R28 ;  /* 0x0013041c01007387 */ /* 0x0003f20000100800 */
[----:B------:R2:W-:Y:S02]  /*1d8e0*/  STL.64 [R1+0x580], R16 ;  /* 0x0005801001007387 */ /* 0x0005e40000100a00 */
[----:B0-----:R-:W-:-:S02]  /*1d8f0*/  IMAD.MOV.U32 R2, RZ, RZ, R19 ;  /* 0x000000ffff027224 */ /* 0x001fc400078e0013 */
[----:B-1----:R-:W-:Y:S01]  /*1d900*/  IMAD.MOV.U32 R28, RZ, RZ, R18 ;  /* 0x000000ffff1c7224 */ /* 0x002fe200078e0012 */
[----:B--2---:R-:W2:Y:S01]  /*1d910*/  LDL.LU R16, [R1+0x310] ;  /* 0x0003100001107983 */ /* 0x004ea20000300800 */
[----:B------:R-:W2:Y:S02]  /*1d920*/  LDL.LU R17, [R1+0x314] ;  /* 0x0003140001117983 */ /* 0x000ea40000300800 */
[----:B------:R-:W2:Y:S02]  /*1d930*/  LDL.LU R18, [R1+0x318] ;  /* 0x0003180001127983 */ /* 0x000ea40000300800 */
[----:B------:R-:W2:Y:S01]  /*1d940*/  LDL.LU R19, [R1+0x31c] ;  /* 0x00031c0001137983 */ /* 0x000ea20000300800 */
[----:B------:R-:W3:Y:S04]  /*1d950*/  LDL.LU.64 R14, [R1+0xb8] ;  /* 0x0000b800010e7983 */ /* 0x000ee80000300a00 */
[----:B---3--:R0:W-:Y:S01]  /*1d960*/  STL.64 [R1+0x16c8], R14 ;  /* 0x0016c80e01007387 */ /* 0x0081e20000100a00 */
[----:B------:R-:W3:Y:S02]  /*1d970*/  LDL.LU R12, [R1+0x420] ;  /* 0x00042000010c7983 */ /* 0x000ee40000300800 */
[----:B------:R-:W3:Y:S01]  /*1d980*/  LDL.LU R13, [R1+0x424] ;  /* 0x00042400010d7983 */ /* 0x000ee20000300800 */
[----:B0-----:R-:W3:Y:S01]  /*1d990*/  LDL.LU R14, [R1+0x428] ;  /* 0x00042800010e7983 */ /* 0x001ee20000300800 */
[----:B------:R-:W3:Y:S02]  /*1d9a0*/  LDL.LU R15, [R1+0x42c] ;  /* 0x00042c00010f7983 */ /* 0x000ee40000300800 */
[----:B------:R-:W-:Y:S02]  /*1d9b0*/  STL.64 [R1+0x1670], R10 ;  /* 0x0016700a01007387 */ /* 0x000fe40000100a00 */
[----:B------:R0:W-:Y:S02]  /*1d9c0*/  STL.64 [R1+0x1668], R8 ;  /* 0x0016680801007387 */ /* 0x0001e40000100a00 */
        /* <DEDUP_REMOVED lines=15> */
[----:B------:R-:W4:Y:S01]  /*1dac0*/  LDL.LU R11, [R1+0x3fc] ;  /* 0x0003fc00010b7983 */ /* 0x000f220000300800 */
[----:B------:R-:W-:Y:S01]  /*1dad0*/  HMMA.16816.F32 R24, R24, R6, R16 ;  /* 0x000000061818723c */ /* 0x000fe20000001810 */
[----:B----4-:R-:W-:Y:S01]  /*1dae0*/  STL.64 [R1+0x16c0], R10 ;  /* 0x0016c00a01007387 */ /* 0x010fe20000100a00 */
[----:B--2---:R0:W-:Y:S03]  /*1daf0*/  STL.64 [R1+0x16b8], R8 ;  /* 0x0016b80801007387 */ /* 0x0041e60000100a00 */
[----:B0-----:R-:W2:Y:S01]  /*1db00*/  LDL.LU R8, [R1+0x410] ;  /* 0x0004100001087983 */ /* 0x001ea20000300800 */
[----:B------:R-:W2:Y:S02]  /*1db10*/  LDL.LU R9, [R1+0x414] ;  /* 0x0004140001097983 */ /* 0x000ea40000300800 */
[----:B------:R-:W2:Y:S02]  /*1db20*/  LDL.LU R10, [R1+0x418] ;  /* 0x00041800010a7983 */ /* 0x000ea40000300800 */
[----:B------:R-:W2:Y:S01]  /*1db30*/  LDL.LU R11, [R1+0x41c] ;  /* 0x00041c00010b7983 */ /* 0x000ea20000300800 */
[----:B------:R-:W-:Y:S01]  /*1db40*/  STL [R1+0x144c], R2 ;  /* 0x00144c0201007387 */ /* 0x000fe20000100800 */
[----:B------:R-:W-:Y:S02]  /*1db50*/  STL [R1+0x1448], R28 ;  /* 0x0014481c01007387 */ /* 0x000fe40000100800 */
[----:B------:R-:W3:Y:S02]  /*1db60*/  LDL.LU.64 R18, [R1+0x16d8] ;  /* 0x0016d80001127983 */ /* 0x000ee40000300a00 */
[----:B------:R-:W3:Y:S07]  /*1db70*/  LDL.LU.64 R16, [R1+0x16d0] ;  /* 0x0016d00001107983 */ /* 0x000eee0000300a00 */
[----:B------:R0:W-:Y:S01]  /*1db80*/  STL.64 [R1+0x2c0], R24 ;  /* 0x0002c01801007387 */ /* 0x0001e20000100a00 */
[----:B------:R1:W-:Y:S03]  /*1db90*/  STL.64 [R1+0x2c8], R26 ;  /* 0x0002c81a01007387 */ /* 0x0003e60000100a00 */
[----:B0-----:R-:W4:Y:S01]  /*1dba0*/  LDL.LU R24, [R1+0x400] ;  /* 0x0004000001187983 */ /* 0x001f220000300800 */
[----:B------:R-:W4:Y:S02]  /*1dbb0*/  LDL.LU R25, [R1+0x404] ;  /* 0x0004040001197983 */ /* 0x000f240000300800 */
[----:B-1----:R-:W4:Y:S02]  /*1dbc0*/  LDL.LU R26, [R1+0x408] ;  /* 0x00040800011a7983 */ /* 0x002f240000300800 */
[----:B------:R-:W4:Y:S01]  /*1dbd0*/  LDL.LU R27, [R1+0x40c] ;  /* 0x00040c00011b7983 */ /* 0x000f220000300800 */
[----:B---3--:R-:W-:Y:S11]  /*1dbe0*/  HMMA.16816.F32 R12, R16, R22, R12 ;  /* 0x00000016100c723c */ /* 0x008ff6000000180c */
[----:B------:R-:W-:Y:S11]  /*1dbf0*/  @!UPT UIADD3 URZ, URZ, URZ, URZ ;  /* 0x0000003f3f3ff290 */ /* 0x000ff6000fffe03f */
[----:B------:R-:W-:Y:S01]  /*1dc00*/  @!UPT UIADD3 URZ, URZ, URZ, URZ ;  /* 0x0000003f3f3ff290 */ /* 0x000fe2000fffe03f */
[----:B------:R-:W-:Y:S01]  /*1dc10*/  STL.64 [R1+0x490], R12 ;  /* 0x0004900c01007387 */ /* 0x000fe20000100a00 */
[----:B------:R0:W-:Y:S03]  /*1dc20*/  STL.64 [R1+0x498], R14 ;  /* 0x0004980e01007387 */ /* 0x0001e60000100a00 */
[----:B0-----:R-:W2:Y:S01]  /*1dc30*/  LDL.LU.64 R14, [R1+0x16c8] ;  /* 0x0016c800010e7983 */ /* 0x001ea20000300a00 */
[----:B------:R-:W-:-:S05]  /*1dc40*/  IMAD.MOV.U32 R3, RZ, RZ, R22 ;  /* 0x000000ffff037224 */ /* 0x000fca00078e0016 */
[----:B------:R-:W-:Y:S01]  /*1dc50*/  STL [R1+0x1654], R3 ;  /* 0x0016540301007387 */ /* 0x000fe20000100800 */
[----:B------:R-:W3:Y:S01]  /*1dc60*/  LDL R20, [R1+0x694] ;  /* 0x0006940001147983 */ /* 0x000ee20000100800 */
        /* <DEDUP_REMOVED lines=8> */
[----:B------:R-:W4:Y:S02]  /*1dcf0*/  LDL.LU.64 R14, [R1+0x16b0] ;  /* 0x0016b000010e7983 */ /* 0x000f240000300a00 */
[----:B------:R-:W-:Y:S01]  /*1dd00*/  IMAD.MOV.U32 R2, RZ, RZ, R23 ;  /* 0x000000ffff027224 */ /* 0x000fe200078e0017 */
[C---:B----4-:R-:W-:Y:S01]  /*1dd10*/  HMMA.16816.F32 R24, R16.reuse, R14, R24 ;  /* 0x0000000e1018723c */ /* 0x050fe20000001818 */
[----:B------:R-:W-:Y:S11]  /*1dd20*/  IMAD.MOV.U32 R23, RZ, RZ, R15 ;  /* 0x000000ffff177224 */ /* 0x000ff600078e000f */
[----:B------:R-:W-:Y:S11]  /*1dd30*/  @!UPT UIADD3 URZ, URZ, URZ, URZ ;  /* 0x0000003f3f3ff290 */ /* 0x000ff6000fffe03f */
[----:B------:R0:W-:Y:S01]  /*1dd40*/  STL.64 [R1+0x470], R24 ;  /* 0x0004701801007387 */ /* 0x0001e20000100a00 */
[----:B------:R1:W-:Y:S02]  /*1dd50*/  STL.64 [R1+0x478], R26 ;  /* 0x0004781a01007387 */ /* 0x0003e40000100a00 */
[----:B0-----:R-:W-:Y:S02]  /*1dd60*/  IMAD.MOV.U32 R24, RZ, RZ, R14 ;  /* 0x000000ffff187224 */ /* 0x001fe400078e000e */
[----:B------:R-:W2:Y:S02]  /*1dd70*/  LDL.LU.64 R14, [R1+0x16a8] ;  /* 0x0016a800010e7983 */ /* 0x000ea40000300a00 */
[C---:B--2---:R-:W-:Y:S01]  /*1dd80*/  HMMA.16816.F32 R8, R16.reuse, R14, R8 ;  /* 0x0000000e1008723c */ /* 0x044fe20000001808 */
[----:B-1----:R-:W-:Y:S02]  /*1dd90*/  IMAD.MOV.U32 R26, RZ, RZ, R14 ;  /* 0x000000ffff1a7224 */ /* 0x002fe400078e000e */
        /* <DEDUP_REMOVED lines=23> */
[----:B------:R-:W4:Y:S02]  /*1df10*/  LDL.LU.64 R8, [R1+0x1668] ;  /* 0x0016680001087983 */ /* 0x000f240000300a00 */
[----:B------:R-:W2:Y:S02]  /*1df20*/  LDL.LU.64 R14, [R1+0x1660] ;  /* 0x00166000010e7983 */ /* 0x000ea40000300a00 */
[----:B------:R-:W2:Y:S02]  /*1df30*/  LDL.LU.64 R12, [R1+0x1658] ;  /* 0x00165800010c7983 */ /* 0x000ea40000300a00 */
[C---:B--2---:R-:W-:Y:S01]  /*1df40*/  HMMA.16816.F32 R12, R16.reuse, R10, R12 ;  /* 0x0000000a100c723c */ /* 0x044fe2000000180c */
[----:B------:R-:W-:Y:S01]  /*1df50*/  STL.64 [R1+0x15c0], R10 ;  /* 0x0015c00a01007387 */ /* 0x000fe20000100a00 */
[----:B----4-:R0:W-:Y:S11]  /*1df60*/  STL.64 [R1+0x15b8], R8 ;  /* 0x0015b80801007387 */ /* 0x0101f60000100a00 */
[----:B------:R-:W-:Y:S10]  /*1df70*/  @!UPT UIADD3 URZ, URZ, URZ, URZ ;  /* 0x0000003f3f3ff290 */ /* 0x000ff4000fffe03f */
[----:B------:R-:W-:Y:S01]  /*1df80*/  STL.64 [R1+0x410], R12 ;  /* 0x0004100c01007387 */ /* 0x000fe20000100a00 */
[----:B------:R-:W-:Y:S02]  /*1df90*/  STL.64 [R1+0x418], R14 ;  /* 0x0004180e01007387 */ /* 0x000fe40000100a00 */
[----:B0-----:R-:W2:Y:S02]  /*1dfa0*/  LDL.LU R8, [R1+0x3b0] ;  /* 0x0003b00001087983 */ /* 0x001ea40000300800 */
[----:B------:R-:W2:Y:S01]  /*1dfb0*/  LDL.LU R9, [R1+0x3b4] ;  /* 0x0003b40001097983 */ /* 0x000ea20000300800 */
[----:B------:R-:W2:Y:S01]  /*1dfc0*/  LDL.LU R10, [R1+0x3b8] ;  /* 0x0003b800010a7983 */ /* 0x000ea20000300800 */
[----:B------:R-:W2:Y:S03]  /*1dfd0*/  LDL.LU R11, [R1+0x3bc] ;  /* 0x0003bc00010b7983 */ /* 0x000ea60000300800 */
[----:B------:R-:W-:Y:S01]  /*1dfe0*/  LDSM.16.MT88.4 R12, [R4+0x9080] ;  /* 0x00908000040c783b */ /* 0x000fe20000004200 */
[----:B--2---:R-:W-:Y:S03]  /*1dff0*/  HMMA.16816.F32 R16, R16, R6, R8 ;  /* 0x000000061010723c */ /* 0x004fe60000001808 */
[----:B------:R-:W0:Y:S11]  /*1e000*/  LDSM.16.MT88.4 R8, [R29+0xa000] ;  /* 0x00a000001d08783b */ /* 0x000e360000004200 */
[----:B------:R-:W-:Y:S09]  /*1e010*/  @!UPT UIADD3 URZ, URZ, URZ, URZ ;  /* 0x0000003f3f3ff290 */ /* 0x000ff2000fffe03f */
[----:B------:R-:W-:Y:S01]  /*1e020*/  STL.64 [R1+0x3a0], R16 ;  /* 0x0003a01001007387 */ /* 0x000fe20000100a00 */
[----:B------:R-:W-:Y:S02]  /*1e030*/  STL.64 [R1+0x3a8], R18 ;  /* 0x0003a81201007387 */ /* 0x000fe40000100a00 */
[----:B---3--:R-:W-:Y:S04]  /*1e040*/  LDSM.16.M88.4 R16, [R20+0x1000] ;  /* 0x001000001410783b */ /* 0x008fe80000000200 */
[----:B0-----:R-:W-:Y:S01]  /*1e050*/  IMAD.MOV.U32 R4, RZ, RZ, R10 ;  /* 0x000000ffff047224 */ /* 0x001fe200078e000a */
[----:B------:R-:W-:Y:S01]  /*1e060*/  STL.64 [R1], R8 ;  /* 0x0000000801007387 */ /* 0x000fe20000100a00 */
[----:B------:R-:W-:Y:S02]  /*1e070*/  IMAD.MOV.U32 R5, RZ, RZ, R11 ;  /* 0x000000ffff057224 */ /* 0x000fe400078e000b */
[----:B------:R-:W0:Y:S04]  /*1e080*/  LDSM.16.M88.4 R8, [R20] ;  /* 0x000000001408783b */ /* 0x000e280000000200 */
[----:B------:R-:W-:Y:S01]  /*1e090*/  STL.64 [R1+0x15d0], R6 ;  /* 0x0015d00601007387 */ /* 0x000fe20000100a00 */
[----:B------:R-:W-:Y:S02]  /*1e0a0*/  STL.64 [R1+0x15c8], R4 ;  /* 0x0015c80401007387 */ /* 0x000fe40000100a00 */
[----:B------:R-:W1:Y:S02]  /*1e0b0*/  LDSM.16.M88.4 R4, [R20+0x2000] ;  /* 0x002000001404783b */ /* 0x000e640000000200 */
[----:B0-----:R-:W-:Y:S02]  /*1e0c0*/  STL.64 [R1+0x80], R8 ;  /* 0x0000800801007387 */ /* 0x001fe40000100a00 */
[----:B------:R0:W-:Y:S02]  /*1e0d0*/  STL.64 [R1+0x88], R10 ;  /* 0x0000880a01007387 */ /* 0x0001e40000100a00 */
[----:B------:R-:W-:Y:S02]  /*1e0e0*/  STL.64 [R1+0x70], R16 ;  /* 0x0000701001007387 */ /* 0x000fe40000100a00 */
[----:B------:R-:W-:Y:S02]  /*1e0f0*/  STL.64 [R1+0x78], R18 ;  /* 0x0000781201007387 */ /* 0x000fe40000100a00 */
[----:B------:R-:W2:Y:S01]  /*1e100*/  LDSM.16.M88.4 R16, [R20+0x3000] ;  /* 0x003000001410783b */ /* 0x000ea20000000200 */
[----:B0-----:R-:W-:-:S02]  /*1e110*/  IMAD.MOV.U32 R10, RZ, RZ, R3 ;  /* 0x000000ffff0a7224 */ /* 0x001fc400078e0003 */
[----:B------:R-:W-:Y:S01]  /*1e120*/  IMAD.MOV.U32 R11, RZ, RZ, R0 ;  /* 0x000000ffff0b7224 */ /* 0x000fe200078e0000 */
[----:B------:R-:W3:Y:S01]  /*1e130*/  LDL.LU R3, [R1+0x1654] ;  /* 0x0016540001037983 */ /* 0x000ee20000300800 */
[----:B-1----:R-:W-:Y:S02]  /*1e140*/  STL.64 [R1+0x60], R4 ;  /* 0x0000600401007387 */ /* 0x002fe40000100a00 */
[----:B------:R-:W-:Y:S02]  /*1e150*/  STL.64 [R1+0x68], R6 ;  /* 0x0000680601007387 */ /* 0x000fe40000100a00 */
[----:B------:R-:W4:Y:S01]  /*1e160*/  LDL.LU R0, [R1+0x1650] ;  /* 0x0016500001007983 */ /* 0x000f220000300800 */
[----:B------:R0:W-:Y:S02]  /*1e170*/  STL.64 [R1+0x15d8], R10 ;  /* 0x0015d80a01007387 */ /* 0x0001e40000100a00 */
[----:B0-----:R-:W-:Y:S02]  /*1e180*/  IMAD.MOV.U32 R10, RZ, RZ, R28 ;  /* 0x000000ffff0a7224 */ /* 0x001fe400078e001c */
[----:B------:R-:W-:-:S05]  /*1e190*/  IMAD.MOV.U32 R11, RZ, RZ, R27 ;  /* 0x000000ffff0b7224 */ /* 0x000fca00078e001b */
[----:B------:R0:W-:Y:S01]  /*1e1a0*/  STL.64 [R1+0x15f0], R10 ;  /* 0x0015f00a01007387 */ /* 0x0001e20000100a00 */
[----:B------:R-:W2:Y:S02]  /*1e1b0*/  LDL.LU R4, [R1+0x670] ;  /* 0x0006700001047983 */ /* 0x000ea40000300800 */
[----:B------:R-:W2:Y:S02]  /*1e1c0*/  LDL.LU R5, [R1+0x674] ;  /* 0x0006740001057983 */ /* 0x000ea40000300800 */
[----:B------:R-:W2:Y:S01]  /*1e1d0*/  LDL.LU R6, [R1+0x678] ;  /* 0x0006780001067983 */ /* 0x000ea20000300800 */
[----:B------:R-:W2:Y:S01]  /*1e1e0*/  LDL.LU R7, [R1+0x67c] ;  /* 0x00067c0001077983 */ /* 0x000ea20000300800 */
[----:B0-----:R-:W-:Y:S02]  /*1e1f0*/  IMAD.MOV.U32 R10, RZ, RZ, R26 ;  /* 0x000000ffff0a7224 */ /* 0x001fe400078e001a */
[----:B------:R-:W-:-:S05]  /*1e200*/  IMAD.MOV.U32 R11, RZ, RZ, R25 ;  /* 0x000000ffff0b7224 */ /* 0x000fca00078e0019 */
[----:B------:R-:W-:Y:S04]  /*1e210*/  STL.64 [R1+0x1608], R10 ;  /* 0x0016080a01007387 */ /* 0x000fe80000100a00 */
[----:B--2---:R-:W-:Y:S01]  /*1e220*/  STL.64 [R1+0x15e8], R6 ;  /* 0x0015e80601007387 */ /* 0x004fe20000100a00 */
[----:B------:R0:W-:Y:S03]  /*1e230*/  STL.64 [R1+0x15e0], R4 ;  /* 0x0015e00401007387 */ /* 0x0001e60000100a00 */
[----:B0-----:R-:W2:Y:S01]  /*1e240*/  LDL.LU R4, [R1+0x680] ;  /* 0x0006800001047983 */ /* 0x001ea20000300800 */
[----:B------:R-:W2:Y:S02]  /*1e250*/  LDL.LU R5, [R1+0x684] ;  /* 0x0006840001057983 */ /* 0x000ea40000300800 */
[----:B------:R-:W2:Y:S02]  /*1e260*/  LDL.LU R6, [R1+0x688] ;  /* 0x0006880001067983 */ /* 0x000ea40000300800 */
[----:B------:R-:W2:Y:S02]  /*1e270*/  LDL.LU R7, [R1+0x68c] ;  /* 0x00068c0001077983 */ /* 0x000ea40000300800 */
[----:B------:R-:W-:-:S02]  /*1e280*/  IMAD.MOV.U32 R10, RZ, RZ, R24 ;  /* 0x000000ffff0a7224 */ /* 0x000fc400078e0018 */
[----:B------:R-:W-:Y:S02]  /*1e290*/  IMAD.MOV.U32 R11, RZ, RZ, R23 ;  /* 0x000000ffff0b7224 */ /* 0x000fe400078e0017 */
[----:B------:R-:W-:Y:S01]  /*1e2a0*/  IMAD.MOV.U32 R28, RZ, RZ, R16 ;  /* 0x000000ffff1c7224 */ /* 0x000fe200078e0010 */
[----:B------:R-:W-:Y:S04]  /*1e2b0*/  LDSM.16.M88.4 R24, [R20+0x5000] ;  /* 0x005000001418783b */ /* 0x000fe80000000200 */
        /* <DEDUP_REMOVED lines=24> */
[----:B---3--:R-:W-:Y:S01]  /*1e440*/  IMAD.MOV.U32 R10, RZ, RZ, R3 ;  /* 0x000000ffff0a7224 */ /* 0x008fe200078e0003 */
[----:B--2---:R-:W-:Y:S01]  /*1e450*/  STL.64 [R1+0x1648], R6 ;  /* 0x0016480601007387 */ /* 0x004fe20000100a00 */
[----:B------:R0:W-:Y:S03]  /*1e460*/  STL.64 [R1+0x1640], R4 ;  /* 0x0016400401007387 */ /* 0x0001e60000100a00 */
[----:B0-----:R-:W2:Y:S01]  /*1e470*/  LDL.LU R4, [R1+0x520] ;  /* 0x0005200001047983 */ /* 0x001ea20000300800 */
[----:B------:R-:W2:Y:S02]  /*1e480*/  LDL.LU R5, [R1+0x524] ;  /* 0x0005240001057983 */ /* 0x000ea40000300800 */
[----:B------:R-:W2:Y:S02]  /*1e490*/  LDL.LU R6, [R1+0x528] ;  /* 0x0005280001067983 */ /* 0x000ea40000300800 */
[----:B------:R-:W2:Y:S01]  /*1e4a0*/  LDL.LU R7, [R1+0x52c] ;  /* 0x00052c0001077983 */ /* 0x000ea20000300800 */
[----:B------:R-:W-:Y:S01]  /*1e4b0*/  STL.64 [R1+0x50], R16 ;  /* 0x0000501001007387 */ /* 0x000fe20000100a00 */
[----:B------:R-:W-:Y:S02]  /*1e4c0*/  STL.64 [R1+0x58], R18 ;  /* 0x0000581201007387 */ /* 0x000fe40000100a00 */
[----:B------:R-:W0:Y:S02]  /*1e4d0*/  LDSM.16.M88.4 R16, [R20+0x4000] ;  /* 0x004000001410783b */ /* 0x000e240000000200 */
[----:B0-----:R-:W-:Y:S02]  /*1e4e0*/  STL.64 [R1+0x40], R16 ;  /* 0x0000401001007387 */ /* 0x001fe40000100a00 */
[----:B------:R-:W-:Y:S02]  /*1e4f0*/  STL.64 [R1+0x48], R18 ;  /* 0x0000481201007387 */ /* 0x000fe40000100a00 */
[----:B------:R-:W-:-:S02]  /*1e500*/  IMAD.MOV.U32 R3, RZ, RZ, R17 ;  /* 0x000000ffff037224 */ /* 0x000fc400078e0011 */
[----:B------:R-:W0:Y:S02]  /*1e510*/  LDSM.16.M88.4 R16, [R20+0x6000] ;  /* 0x006000001410783b */ /* 0x000e240000000200 */
[----:B------:R-:W1:Y:S02]  /*1e520*/  LDSM.16.M88.4 R20, [R20+0x7000] ;  /* 0x007000001414783b */ /* 0x000e640000000200 */
[----:B0-----:R-:W-:Y:S02]  /*1e530*/  STL [R1+0x11cc], R18 ;  /* 0x0011cc1201007387 */ /* 0x001fe40000100800 */
[----:B------:R-:W-:Y:S02]  /*1e540*/  STL.64 [R1+0x10], R24 ;  /* 0x0000101801007387 */ /* 0x000fe40000100a00 */
[----:B------:R-:W-:Y:S02]  /*1e550*/  STL.64 [R1+0x18], R26 ;  /* 0x0000181a01007387 */ /* 0x000fe40000100a00 */
[----:B------:R-:W0:Y:S04]  /*1e560*/  LDSM.16.MT88.4 R24, [R29+0xa080] ;  /* 0x00a080001d18783b */ /* 0x000e280000004200 */
[----:B------:R-:W-:Y:S01]  /*1e570*/  STL [R1+0x11c8], R19 ;  /* 0x0011c81301007387 */ /* 0x000fe20000100800 */
[----:B-1----:R-:W-:Y:S02]  /*1e580*/  STL [R1+0x10f4], R22 ;  /* 0x0010f41601007387 */ /* 0x002fe40000100800 */
[----:B------:R-:W-:Y:S02]  /*1e590*/  STL [R1+0x10f0], R23 ;  /* 0x0010f01701007387 */ /* 0x000fe40000100800 */
[----:B------:R1:W-:Y:S02]  /*1e5a0*/  STL.64 [R1+0x1548], R20 ;  /* 0x0015481401007387 */ /* 0x0003e40000100a00 */
[----:B-1----:R-:W3:Y:S01]  /*1e5b0*/  LDL.LU R20, [R1+0x540] ;  /* 0x0005400001147983 */ /* 0x002ee20000300800 */
[----:B------:R-:W3:Y:S02]  /*1e5c0*/  LDL.LU R21, [R1+0x544] ;  /* 0x0005440001157983 */ /* 0x000ee40000300800 */
[----:B------:R-:W3:Y:S02]  /*1e5d0*/  LDL.LU R22, [R1+0x548] ;  /* 0x0005480001167983 */ /* 0x000ee40000300800 */
[----:B------:R-:W3:Y:S01]  /*1e5e0*/  LDL.LU R23, [R1+0x54c] ;  /* 0x00054c0001177983 */ /* 0x000ee20000300800 */
[----:B0-----:R-:W-:Y:S01]  /*1e5f0*/  STL.64 [R1+0x1538], R26 ;  /* 0x0015381a01007387 */ /* 0x001fe20000100a00 */
[----:B------:R0:W-:Y:S03]  /*1e600*/  STL.64 [R1+0x1530], R24 ;  /* 0x0015301801007387 */ /* 0x0001e60000100a00 */
[----:B0-----:R-:W3:Y:S01]  /*1e610*/  LDL.LU R24, [R1+0x660] ;  /* 0x0006600001187983 */ /* 0x001ee20000300800 */
[----:B------:R-:W3:Y:S02]  /*1e620*/  LDL.LU R25, [R1+0x664] ;  /* 0x0006640001197983 */ /* 0x000ee40000300800 */
[----:B------:R-:W3:Y:S02]  /*1e630*/  LDL.LU R26, [R1+0x668] ;  /* 0x00066800011a7983 */ /* 0x000ee40000300800 */
        /* <DEDUP_REMOVED lines=36> */
[----:B--2---:R-:W-:Y:S02]  /*1e880*/  HMMA.16816.F32 R8, R12, R10, R4 ;  /* 0x0000000a0c08723c */ /* 0x004fe40000001804 */
[----:B------:R-:W2:Y:S01]  /*1e890*/  LDL.LU.64 R6, [R1+0x15d0] ;  /* 0x0015d00001067983 */ /* 0x000ea20000300a00 */
[----:B------:R-:W2:Y:S11]  /*1e8a0*/  LDL.LU.64 R4, [R1+0x15c8] ;  /* 0x0015c80001047983 */ /* 0x000eb60000300a00 */
[----:B------:R-:W-:Y:S09]  /*1e8b0*/  @!UPT UIADD3 URZ, URZ, URZ, URZ ;  /* 0x0000003f3f3ff290 */ /* 0x000ff2000fffe03f */
[----:B------:R-:W-:Y:S01]  /*1e8c0*/  STL.64 [R1+0x20], R8 ;  /* 0x0000200801007387 */ /* 0x000fe20000100a00 */
[----:B------:R0:W-:Y:S03]  /*1e8d0*/  STL.64 [R1+0x28], R10 ;  /* 0x0000280a01007387 */ /* 0x0001e60000100a00 */
[----:B0-----:R-:W3:Y:S01]  /*1e8e0*/  LDL.LU.64 R10, [R1+0x15c0] ;  /* 0x0015c000010a7983 */ /* 0x001ee20000300a00 */
[----:B------:R-:W2:Y:S02]  /*1e8f0*/  LDL.LU.64 R8, [R1+0x15b8] ;  /* 0x0015b80001087983 */ /* 0x000ea40000300a00 */
[----:B----4-:R-:W-:-:S07]  /*1e900*/  IMAD.MOV.U32 R27, RZ, RZ, R0 ;  /* 0x000000ffff1b7224 */ /* 0x010fce00078e0000 */
[----:B---3--:R-:W-:Y:S11]  /*1e910*/  HMMA.16816.F32 R24, R12, R10, R24 ;  /* 0x0000000a0c18723c */ /* 0x008ff60000001818 */
[----:B------:R-:W-:Y:S11]  /*1e920*/  @!UPT UIADD3 URZ, URZ, URZ, URZ ;  /* 0x0000003f3f3ff290 */ /* 0x000ff6000fffe03f */
[----:B------:R-:W-:Y:S02]  /*1e930*/  @!UPT UIADD3 URZ, URZ, URZ, URZ ;  /* 0x0000003f3f3ff290 */ /* 0x000fe4000fffe03f */
[----:B------:R-:W-:Y:S02]  /*1e940*/  IMAD.MOV.U32 R18, RZ, RZ, R25 ;  /* 0x000000ffff127224 */ /* 0x000fe400078e0019 */
[----:B------:R-:W-:-:S05]  /*1e950*/  IMAD.MOV.U32 R19, RZ, RZ, R26 ;  /* 0x000000ffff137224 */ /* 0x000fca00078e001a */
[----:B------:R-:W-:Y:S01]  /*1e960*/  STL.64 [R1+0x1558], R18 ;  /* 0x0015581201007387 */ /* 0x000fe20000100a00 */
[----:B------:R-:W-:Y:S02]  /*1e970*/  STL.64 [R1+0x1550], R16 ;  /* 0x0015501001007387 */ /* 0x000fe40000100a00 */
[----:B--2---:R0:W-:Y:S02]  /*1e980*/  STL.64 [R1+0x1498], R8 ;  /* 0x0014980801007387 */ /* 0x0041e40000100a00 */
[----:B0-----:R-:W2:Y:S01]  /*1e990*/  LDL.LU R8, [R1+0x1e0] ;  /* 0x0001e00001087983 */ /* 0x001ea20000300800 */
[----:B------:R-:W2:Y:S02]  /*1e9a0*/  LDL.LU R9, [R1+0x1e4] ;  /* 0x0001e40001097983 */ /* 0x000ea40000300800 */
[----:B------:R-:W3:Y:S02]  /*1e9b0*/  LDL.LU R10, [R1+0x1e8] ;  /* 0x0001e800010a7983 */ /* 0x000ee40000300800 */
[----:B------:R-:W3:Y:S02]  /*1e9c0*/  LDL.LU R11, [R1+0x1ec] ;  /* 0x0001ec00010b7983 */ /* 0x000ee40000300800 */
[----:B------:R-:W-:-:S02]  /*1e9d0*/  IMAD.MOV.U32 R29, RZ, RZ, R24 ;  /* 0x000000ffff1d7224 */ /* 0x000fc400078e0018 */
[----:B------:R-:W-:Y:S01]  /*1e9e0*/  IMAD.MOV.U32 R0, RZ, RZ, R27 ;  /* 0x000000ffff007224 */ /* 0x000fe200078e001b */
[----:B------:R-:W4:Y:S01]  /*1e9f0*/  LDL.LU R24, [R1] ;  /* 0x0000000001187983 */ /* 0x000f220000300800 */
[----:B------:R-:W4:Y:S02]  /*1ea00*/  LDL.LU R25, [R1+0x4] ;  /* 0x0000040001197983 */ /* 0x000f240000300800 */
[----:B------:R-:W-:Y:S02]  /*1ea10*/  IMAD.MOV.U32 R26, RZ, RZ, R4 ;  /* 0x000000ffff1a7224 */ /* 0x000fe400078e0004 */
[----:B------:R-:W-:Y:S01]  /*1ea20*/  IMAD.MOV.U32 R27, RZ, RZ, R5 ;  /* 0x000000ffff1b7224 */ /* 0x000fe200078e0005 */
[----:B------:R-:W4:Y:S01]  /*1ea30*/  LDL.LU R4, [R1+0x15b0] ;  /* 0x0015b00001047983 */ /* 0x000f220000300800 */
[----:B------:R-:W4:Y:S03]  /*1ea40*/  LDL.LU R5, [R1+0x15ac] ;  /* 0x0015ac0001057983 */ /* 0x000f260000300800 */
[----:B---3--:R-:W-:Y:S01]  /*1ea50*/  STL.64 [R1+0x14a8], R10 ;  /* 0x0014a80a01007387 */ /* 0x008fe20000100a00 */
[----:B--2---:R0:W-:Y:S03]  /*1ea60*/  STL.64 [R1+0x14a0], R8 ;  /* 0x0014a00801007387 */ /* 0x0041e60000100a00 */
[----:B0-----:R-:W2:Y:S04]  /*1ea70*/  LDL.64 R8, [R1+0x10] ;  /* 0x0000100001087983 */ /* 0x001ea80000100a00 */
[----:B--2---:R0:W-:Y:S02]  /*1ea80*/  STL.64 [R1+0x1588], R8 ;  /* 0x0015880801007387 */ /* 0x0041e40000100a00 */
[----:B0-----:R-:W-:Y:S02]  /*1ea90*/  HMMA.16816.F32 R8, R12, R6, R20 ;  /* 0x000000060c08723c */ /* 0x001fe40000001814 */
[----:B------:R0:W-:Y:S05]  /*1eaa0*/  STL [R1+0x1300], R29 ;  /* 0x0013001d01007387 */ /* 0x0001ea0000100800 */
[----:B----4-:R-:W-:Y:S01]  /*1eab0*/  IMAD.MOV.U32 R14, RZ, RZ, R5 ;  /* 0x000000ffff0e7224 */ /* 0x010fe200078e0005 */
[----:B0-----:R-:W2:Y:S01]  /*1eac0*/  LDL R29, [R1+0xcb8] ;  /* 0x000cb800011d7983 */ /* 0x001ea20000100800 */
[----:B------:R-:W3:Y:S02]  /*1ead0*/  LDL.LU R12, [R1+0x1d0] ;  /* 0x0001d000010c7983 */ /* 0x000ee40000300800 */
[----:B------:R-:W-:Y:S11]  /*1eae0*/  IMAD.MOV.U32 R15, RZ, RZ, R4 ;  /* 0x000000ffff0f7224 */ /* 0x000ff600078e0004 */
[----:B------:R-:W-:Y:S01]  /*1eaf0*/  @!UPT UIADD3 URZ, URZ, URZ, URZ ;  /* 0x0000003f3f3ff290 */ /* 0x000fe2000fffe03f */
[----:B------:R0:W-:Y:S01]  /*1eb00*/  STL.64 [R1+0x3c0], R8 ;  /* 0x0003c00801007387 */ /* 0x0001e20000100a00 */
[----:B------:R-:W-:Y:S02]  /*1eb10*/  STL.64 [R1+0x3c8], R10 ;  /* 0x0003c80a01007387 */ /* 0x000fe40000100a00 */
[----:B------:R-:W3:Y:S02]  /*1eb20*/  LDL.LU R13, [R1+0x1d4] ;  /* 0x0001d400010d7983 */ /* 0x000ee40000300800 */
[----:B------:R-:W4:Y:S01]  /*1eb30*/  LDL.LU R5, [R1+0x15a8] ;  /* 0x0015a80001057983 */ /* 0x000f220000300800 */
[----:B------:R-:W4:Y:S04]  /*1eb40*/  LDL.LU R4, [R1+0x15a4] ;  /* 0x0015a40001047983 */ /* 0x000f280000300800 */
[----:B0-----:R-:W2:Y:S01]  /*1eb50*/  LDL.64 R8, [R1+0x80] ;  /* 0x0000800001087983 */ /* 0x001ea20000100a00 */
[----:B------:R-:W2:Y:S02]  /*1eb60*/  LDL.LU R16, [R1+0x510] ;  /* 0x0005100001107983 */ /* 0x000ea40000300800 */
[----:B------:R-:W2:Y:S02]  /*1eb70*/  LDL.LU R17, [R1+0x514] ;  /* 0x0005140001117983 */ /* 0x000ea40000300800 */
[----:B------:R-:W2:Y:S01]  /*1eb80*/  LDL.LU R18, [R1+0x518] ;  /* 0x0005180001127983 */ /* 0x000ea20000300800 */
[----:B------:R-:W2:Y:S04]  /*1eb90*/  LDL.LU R19, [R1+0x51c] ;  /* 0x00051c0001137983 */ /* 0x000ea80000300800 */
[----:B--2---:R-:W-:Y:S01]  /*1eba0*/  STL.64 [R1+0x1598], R18 ;  /* 0x0015981201007387 */ /* 0x004fe20000100a00 */
[----:B------:R0:W-:Y:S03]  /*1ebb0*/  STL.64 [R1+0x1590], R16 ;  /* 0x0015901001007387 */ /* 0x0001e60000100a00 */
[----:B0-----:R-:W2:Y:S01]  /*1ebc0*/  LDL.LU R16, [R1+0x530] ;  /* 0x0005300001107983 */ /* 0x001ea20000300800 */
[----:B------:R-:W2:Y:S02]  /*1ebd0*/  LDL.LU R17, [R1+0x534] ;  /* 0x0005340001117983 */ /* 0x000ea40000300800 */
[----:B------:R-:W2:Y:S02]  /*1ebe0*/  LDL.LU R18, [R1+0x538] ;  /* 0x0005380001127983 */ /* 0x000ea40000300800 */
[----:B------:R-:W2:Y:S01]  /*1ebf0*/  LDL.LU R19, [R1+0x53c] ;  /* 0x00053c0001137983 */ /* 0x000ea20000300800 */
[----:B------:R-:W-:Y:S01]  /*1ec00*/  STL.64 [R1+0x14b8], R14 ;  /* 0x0014b80e01007387 */ /* 0x000fe20000100a00 */
[----:B---3--:R0:W-:Y:S03]  /*1ec10*/  STL.64 [R1+0x14b0], R12 ;  /* 0x0014b00c01007387 */ /* 0x0081e60000100a00 */
[----:B0-----:R-:W3:Y:S01]  /*1ec20*/  LDL.LU R12, [R1+0x1f0] ;  /* 0x0001f000010c7983 */ /* 0x001ee20000300800 */
[----:B------:R-:W3:Y:S02]  /*1ec30*/  LDL.LU R13, [R1+0x1f4] ;  /* 0x0001f400010d7983 */ /* 0x000ee40000300800 */
[----:B------:R-:W2:Y:S02]  /*1ec40*/  LDL.LU R14, [R1+0x1f8] ;  /* 0x0001f800010e7983 */ /* 0x000ea40000300800 */
[----:B------:R-:W2:Y:S01]  /*1ec50*/  LDL.LU R15, [R1+0x1fc] ;  /* 0x0001fc00010f7983 */ /* 0x000ea20000300800 */
[----:B------:R-:W2:Y:S01]  /*1ec60*/  LDL.LU R6, [R1+0x228] ;  /* 0x0002280001067983 */ /* 0x000ea20000300800 */
[----:B------:R-:W2:Y:S03]  /*1ec70*/  LDL.LU R7, [R1+0x22c] ;  /* 0x00022c0001077983 */ /* 0x000ea60000300800 */
[----:B--2---:R-:W-:Y:S01]  /*1ec80*/  STL.64 [R1+0x14f8], R6 ;  /* 0x0014f80601007387 */ /* 0x004fe20000100a00 */
[----:B----4-:R0:W-:Y:S03]  /*1ec90*/  STL.64 [R1+0x14f0], R4 ;  /* 0x0014f00401007387 */ /* 0x0101e60000100a00 */
[----:B0-----:R-:W2:Y:S01]  /*1eca0*/  LDL.LU R4, [R1+0x240] ;  /* 0x0002400001047983 */ /* 0x001ea20000300800 */
[----:B------:R-:W2:Y:S02]  /*1ecb0*/  LDL.LU R5, [R1+0x244] ;  /* 0x0002440001057983 */ /* 0x000ea40000300800 */
[----:B------:R-:W4:Y:S02]  /*1ecc0*/  LDL.LU R6, [R1+0x248] ;  /* 0x0002480001067983 */ /* 0x000f240000300800 */
[----:B------:R-:W4:Y:S01]  /*1ecd0*/  LDL.LU R7, [R1+0x24c] ;  /* 0x00024c0001077983 */ /* 0x000f220000300800 */
[----:B------:R-:W2:Y:S01]  /*1ece0*/  LDL.64 R20, [R1+0x60] ;  /* 0x0000600001147983 */ /* 0x000ea20000100a00 */
[----:B------:R-:W-:Y:S03]  /*1ecf0*/  HMMA.16816.F32 R16, R24, R8, R16 ;  /* 0x000000081810723c */ /* 0x000fe60000001810 */
[----:B----4-:R-:W-:Y:S01]  /*1ed00*/  STL.64 [R1+0x1508], R6 ;  /* 0x0015080601007387 */ /* 0x010fe20000100a00 */
[----:B--2---:R0:W-:Y:S03]  /*1ed10*/  STL.64 [R1+0x1500], R4 ;  /* 0x0015000401007387 */ /* 0x0041e60000100a00 */
[----:B0-----:R-:W2:Y:S04]  /*1ed20*/  LDL R4, [R1+0x70] ;  /* 0x0000700001047983 */ /* 0x001ea80000100800 */
[----:B------:R-:W2:Y:S01]  /*1ed30*/  LDL R5, [R1+0x74] ;  /* 0x0000740001057983 */ /* 0x000ea20000100800 */
[----:B------:R-:W-:Y:S02]  /*1ed40*/  STL.64 [R1+0x14c8], R14 ;  /* 0x0014c80e01007387 */ /* 0x000fe40000100a00 */
[----:B---3--:R0:W-:Y:S02]  /*1ed50*/  STL.64 [R1+0x14c0], R12 ;  /* 0x0014c00c01007387 */ /* 0x0081e40000100a00 */
[----:B0-----:R-:W3:Y:S01]  /*1ed60*/  LDL R12, [R1+0x40] ;  /* 0x00004000010c7983 */ /* 0x001ee20000100800 */
[----:B------:R-:W-:-:S02]  /*1ed70*/  IMAD.MOV.U32 R13, RZ, RZ, R3 ;  /* 0x000000ffff0d7224 */ /* 0x000fc400078e0003 */
[----:B------:R-:W4:Y:S03]  /*1ed80*/  LDL.LU R3, [R1+0x15a0] ;  /* 0x0015a00001037983 */ /* 0x000f260000300800 */
[----:B---3--:R-:W-:Y:S01]  /*1ed90*/  STL.64 [R1+0x1570], R12 ;  /* 0x0015700c01007387 */ /* 0x008fe20000100a00 */
[----:B------:R-:W-:Y:S02]  /*1eda0*/  STL.64 [R1+0x520], R16 ;  /* 0x0005201001007387 */ /* 0x000fe40000100a00 */
[----:B------:R0:W-:Y:S02]  /*1edb0*/  STL.64 [R1+0x528], R18 ;  /* 0x0005281201007387 */ /* 0x0001e40000100a00 */
[----:B0-----:R-:W2:Y:S01]  /*1edc0*/  LDL.LU.64 R18, [R1+0x1598] ;  /* 0x0015980001127983 */ /* 0x001ea20000300a00 */
[----:B------:R-:W2:Y:S02]  /*1edd0*/  LDL.LU.64 R16, [R1+0x1590] ;  /* 0x0015900001107983 */ /* 0x000ea40000300a00 */
[----:B------:R-:W-:-:S02]  /*1ede0*/  IMAD.MOV.U32 R13, RZ, RZ, R2 ;  /* 0x000000ffff0d7224 */ /* 0x000fc400078e0002 */
[----:B------:R-:W-:Y:S02]  /*1edf0*/  IMAD.MOV.U32 R6, RZ, RZ, R8 ;  /* 0x000000ffff067224 */ /* 0x000fe400078e0008 */
[----:B------:R-:W-:Y:S02]  /*1ee00*/  IMAD.MOV.U32 R2, RZ, RZ, R9 ;  /* 0x000000ffff027224 */ /* 0x000fe400078e0009 */
[----:B------:R-:W3:Y:S01]  /*1ee10*/  LDL.LU.64 R8, [R1+0x1588] ;  /* 0x0015880001087983 */ /* 0x000ee20000300a00 */
[----:B--2---:R-:W-:Y:S11]  /*1ee20*/  HMMA.16816.F32 R16, R24, R4, R16 ;  /* 0x000000041810723c */ /* 0x004ff60000001810 */
[----:B------:R-:W-:Y:S11]  /*1ee30*/  @!UPT UIADD3 URZ, URZ, URZ, URZ ;  /* 0x0000003f3f3ff290 */ /* 0x000ff6000fffe03f */
[----:B------:R-:W-:Y:S01]  /*1ee40*/  @!UPT UIADD3 URZ, URZ, URZ, URZ ;  /* 0x0000003f3f3ff290 */ /* 0x000fe2000fffe03f */
[----:B------:R0:W-:Y:S01]  /*1ee50*/  STL.64 [R1+0x510], R16 ;  /* 0x0005101001007387 */ /* 0x0001e20000100a00 */
[----:B------:R1:W-:Y:S03]  /*1ee60*/  STL.64 [R1+0x518], R18 ;  /* 0x0005181201007387 */ /* 0x0003e60000100a00 */
[----:B0-----:R-:W2:Y:S01]  /*1ee70*/  LDL.LU R16, [R1+0x4d0] ;  /* 0x0004d00001107983 */ /* 0x001ea20000300800 */
[----:B------:R-:W2:Y:S02]  /*1ee80*/  LDL.LU R17, [R1+0x4d4] ;  /* 0x0004d40001117983 */ /* 0x000ea40000300800 */
[----:B-1----:R-:W2:Y:S02]  /*1ee90*/  LDL.LU R18, [R1+0x4d8] ;  /* 0x0004d80001127983 */ /* 0x002ea40000300800 */
[----:B------:R-:W2:Y:S02]  /*1eea0*/  LDL.LU R19, [R1+0x4dc] ;  /* 0x0004dc0001137983 */ /* 0x000ea40000300800 */
        /* <DEDUP_REMOVED lines=11> */
[----:B------:R-:W2:Y:S01]  /*1ef60*/  LDL.LU R19, [R1+0x4fc] ;  /* 0x0004fc0001137983 */ /* 0x000ea20000300800 */
[----:B------:R0:W-:Y:S02]  /*1ef70*/  STL.64 [R1+0x1518], R4 ;  /* 0x0015180401007387 */ /* 0x0001e40000100a00 */
[----:B0-----:R-:W-:-:S02]  /*1ef80*/  IMAD.MOV.U32 R4, RZ, RZ, R6 ;  /* 0x000000ffff047224 */ /* 0x001fc400078e0006 */
[----:B------:R-:W-:-:S05]  /*1ef90*/  IMAD.MOV.U32 R5, RZ, RZ, R2 ;  /* 0x000000ffff057224 */ /* 0x000fca00078e0002 */
[----:B------:R0:W-:Y:S04]  /*1efa0*/  STL.64 [R1+0x1540], R4 ;  /* 0x0015400401007387 */ /* 0x0001e80000100a00 */
[----:B0-----:R-:W3:Y:S01]  /*1efb0*/  LDL.LU R4, [R1+0x500] ;  /* 0x0005000001047983 */ /* 0x001ee20000300800 */
[----:B------:R-:W3:Y:S02]  /*1efc0*/  LDL.LU R5, [R1+0x504] ;  /* 0x0005040001057983 */ /* 0x000ee40000300800 */
[----:B------:R-:W3:Y:S02]  /*1efd0*/  LDL.LU R6, [R1+0x508] ;  /* 0x0005080001067983 */ /* 0x000ee40000300800 */
[----:B------:R-:W3:Y:S02]  /*1efe0*/  LDL.LU R7, [R1+0x50c] ;  /* 0x00050c0001077983 */ /* 0x000ee40000300800 */
[----:B------:R-:W-:-:S02]  /*1eff0*/  IMAD.MOV.U32 R12, RZ, RZ, R28 ;  /* 0x000000ffff0c7224 */ /* 0x000fc400078e001c */
[----:B------:R-:W-:Y:S02]  /*1f000*/  IMAD.MOV.U32 R10, RZ, RZ, R20 ;  /* 0x000000ffff0a7224 */ /* 0x000fe400078e0014 */
[----:B------:R-:W-:-:S03]  /*1f010*/  IMAD.MOV.U32 R2, RZ, RZ, R21 ;  /* 0x000000ffff027224 */ /* 0x000fc600078e0015 */
[C---:B--2---:R-:W-:Y:S08]  /*1f020*/  HMMA.16816.F32 R12, R24.reuse, R12, R16 ;  /* 0x0000000c180c723c */ /* 0x044ff00000001810 */
[C---:B---3--:R-:W-:Y:S11]  /*1f030*/  HMMA.16816.F32 R4, R24.reuse, R20, R4 ;  /* 0x000000141804723c */ /* 0x048ff60000001804 */
[----:B------:R-:W-:Y:S11]  /*1f040*/  @!UPT UIADD3 URZ, URZ, URZ, URZ ;  /* 0x0000003f3f3ff290 */ /* 0x000ff6000fffe03f */
[----:B------:R-:W-:Y:S01]  /*1f050*/  @!UPT UIADD3 URZ, URZ, URZ, URZ ;  /* 0x0000003f3f3ff290 */ /* 0x000fe2000fffe03f */
[----:B------:R0:W-:Y:S01]  /*1f060*/  STL.64 [R1+0x500], R4 ;  /* 0x0005000401007387 */ /* 0x0001e20000100a00 */
[----:B------:R1:W-:Y:S02]  /*1f070*/  STL.64 [R1+0x508], R6 ;  /* 0x0005080601007387 */ /* 0x0003e40000100a00 */
[----:B------:R-:W2:Y:S02]  /*1f080*/  LDL.LU R20, [R1+0x4c0] ;  /* 0x0004c00001147983 */ /* 0x000ea40000300800 */
[----:B------:R-:W2:Y:S01]  /*1f090*/  LDL.LU R21, [R1+0x4c4] ;  /* 0x0004c40001157983 */ /* 0x000ea20000300800 */
[----:B------:R-:W2:Y:S01]  /*1f0a0*/  LDL.LU R22, [R1+0x4c8] ;  /* 0x0004c80001167983 */ /* 0x000ea20000300800 */
[----:B------:R-:W2:Y:S03]  /*1f0b0*/  LDL.LU R23, [R1+0x4cc] ;  /* 0x0004cc0001177983 */ /* 0x000ea60000300800 */
[----:B0-----:R-:W3:Y:S01]  /*1f0c0*/  LDL.LU R4, [R1+0x4b0] ;  /* 0x0004b00001047983 */ /* 0x001ee20000300800 */
[----:B------:R-:W3:Y:S02]  /*1f0d0*/  LDL.LU R5, [R1+0x4b4] ;  /* 0x0004b40001057983 */ /* 0x000ee40000300800 */
[----:B-1----:R-:W3:Y:S02]  /*1f0e0*/  LDL.LU R6, [R1+0x4b8] ;  /* 0x0004b80001067983 */ /* 0x002ee40000300800 */
[----:B------:R-:W2:Y:S01]  /*1f0f0*/  LDL.LU.64 R18, [R1+0x1580] ;  /* 0x0015800001127983 */ /* 0x000ea20000300a00 */
[----:B------:R-:W2:Y:S01]  /*1f100*/  LDL.LU.64 R16, [R1+0x1578] ;  /* 0x0015780001107983 */ /* 0x000ea20000300a00 */
[----:B------:R0:W-:Y:S02]  /*1f110*/  STL.64 [R1+0x4f0], R12 ;  /* 0x0004f00c01007387 */ /* 0x0001e40000100a00 */
[----:B------:R-:W-:Y:S01]  /*1f120*/  STL.64 [R1+0x4f8], R14 ;  /* 0x0004f80e01007387 */ /* 0x000fe20000100a00 */
[----:B0-----:R-:W2:Y:S01]  /*1f130*/  LDL.LU.64 R12, [R1+0x1570] ;  /* 0x00157000010c7983 */ /* 0x001ea20000300a00 */
[----:B----4-:R-:W-:Y:S01]  /*1f140*/  IMAD.MOV.U32 R7, RZ, RZ, R3 ;  /* 0x000000ffff077224 */ /* 0x010fe200078e0003 */
[----:B--2---:R-:W-:Y:S11]  /*1f150*/  HMMA.16816.F32 R16, R24, R12, R16 ;  /* 0x0000000c1810723c */ /* 0x004ff60000001810 */
[----:B------:R-:W-:Y:S11]  /*1f160*/  @!UPT UIADD3 URZ, URZ, URZ, URZ ;  /* 0x0000003f3f3ff290 */ /* 0x000ff6000fffe03f */
[----:B------:R-:W-:Y:S01]  /*1f170*/  @!UPT UIADD3 URZ, URZ, URZ, URZ ;  /* 0x0000003f3f3ff290 */ /* 0x000fe2000fffe03f */
[----:B------:R-:W-:Y:S01]  /*1f180*/  STL.64 [R1+0x4e0], R16 ;  /* 0x0004e01001007387 */ /* 0x000fe20000100a00 */
[----:B------:R0:W-:Y:S02]  /*1f190*/  STL [R1+0x4e8], R18 ;  /* 0x0004e81201007387 */ /* 0x0001e40000100800 */
[----:B------:R-:W-:Y:S02]  /*1f1a0*/  IMAD.MOV.U32 R3, RZ, RZ, R19 ;  /* 0x000000ffff037224 */ /* 0x000fe400078e0013 */
[----:B0-----:R-:W2:Y:S01]  /*1f1b0*/  LDL.LU.64 R18, [R1+0x1568] ;  /* 0x0015680001127983 */ /* 0x001ea20000300a00 */
[----:B------:R-:W2:Y:S02]  /*1f1c0*/  LDL.LU.64 R16, [R1+0x1560] ;  /* 0x0015600001107983 */ /* 0x000ea40000300a00 */
[----:B------:R0:W-:Y:S02]  /*1f1d0*/  STL.64 [R1+0x14d8], R12 ;  /* 0x0014d80c01007387 */ /* 0x0001e40000100a00 */
[----:B0-----:R-:W-:-:S02]  /*1f1e0*/  IMAD.MOV.U32 R12, RZ, RZ, R10 ;  /* 0x000000ffff0c7224 */ /* 0x001fc400078e000a */
[----:B------:R-:W-:-:S05]  /*1f1f0*/  IMAD.MOV.U32 R13, RZ, RZ, R2 ;  /* 0x000000ffff0d7224 */ /* 0x000fca00078e0002 */
[----:B------:R0:W-:Y:S04]  /*1f200*/  STL.64 [R1+0x1510], R12 ;  /* 0x0015100c01007387 */ /* 0x0001e80000100a00 */
[----:B0-----:R-:W4:Y:S01]  /*1f210*/  LDL.LU R12, [R1+0x430] ;  /* 0x00043000010c7983 */ /* 0x001f220000300800 */
[----:B------:R-:W4:Y:S02]  /*1f220*/  LDL.LU R13, [R1+0x434] ;  /* 0x00043400010d7983 */ /* 0x000f240000300800 */
[----:B------:R-:W3:Y:S02]  /*1f230*/  LDL.LU R14, [R1+0x438] ;  /* 0x00043800010e7983 */ /* 0x000ee40000300800 */
[----:B------:R-:W3:Y:S01]  /*1f240*/  LDL.LU R15, [R1+0x43c] ;  /* 0x00043c00010f7983 */ /* 0x000ee20000300800 */
[C---:B--2---:R-:W-:Y:S01]  /*1f250*/  HMMA.16816.F32 R16, R24.reuse, R8, R16 ;  /* 0x000000081810723c */ /* 0x044fe20000001810 */
[----:B---3--:R-:W-:Y:S01]  /*1f260*/  STL.64 [R1+0x1528], R14 ;  /* 0x0015280e01007387 */ /* 0x008fe20000100a00 */
[----:B----4-:R0:W-:Y:S03]  /*1f270*/  STL.64 [R1+0x1520], R12 ;  /* 0x0015200c01007387 */ /* 0x0101e60000100a00 */
[----:B0-----:R-:W2:Y:S01]  /*1f280*/  LDL.LU R12, [R1+0x440] ;  /* 0x00044000010c7983 */ /* 0x001ea20000300800 */
[----:B------:R-:W2:Y:S02]  /*1f290*/  LDL.LU R13, [R1+0x444] ;  /* 0x00044400010d7983 */ /* 0x000ea40000300800 */
[----:B------:R-:W2:Y:S02]  /*1f2a0*/  LDL.LU R14, [R1+0x448] ;  /* 0x00044800010e7983 */ /* 0x000ea40000300800 */
[----:B------:R-:W2:Y:S01]  /*1f2b0*/  LDL.LU R15, [R1+0x44c] ;  /* 0x00044c00010f7983 */ /* 0x000ea20000300800 */
[----:B------:R-:W-:Y:S11]  /*1f2c0*/  STL [R1+0x1138], R3 ;  /* 0x0011380301007387 */ /* 0x000ff60000100800 */
[----:B------:R-:W-:Y:S01]  /*1f2d0*/  @!UPT UIADD3 URZ, URZ, URZ, URZ ;  /* 0x0000003f3f3ff290 */ /* 0x000fe2000fffe03f */
[----:B------:R-:W-:Y:S02]  /*1f2e0*/  STL.64 [R1+0x4d0], R16 ;  /* 0x0004d01001007387 */ /* 0x000fe40000100a00 */
[----:B------:R0:W-:Y:S02]  /*1f2f0*/  STL.64 [R1+0x4d8], R18 ;  /* 0x0004d81201007387 */ /* 0x0001e40000100a00 */
[----:B0-----:R-:W3:Y:S01]  /*1f300*/  LDL.LU.64 R18, [R1+0x1558] ;  /* 0x0015580001127983 */ /* 0x001ee20000300a00 */
[----:B------:R-:W4:Y:S02]  /*1f310*/  LDL.LU.64 R16, [R1+0x1550] ;  /* 0x0015500001107983 */ /* 0x000f240000300a00 */
[----:B------:R0:W-:Y:S02]  /*1f320*/  STL.64 [R1+0x14d0], R8 ;  /* 0x0014d00801007387 */ /* 0x0001e40000100a00 */
[----:B0-----:R-:W2:Y:S01]  /*1f330*/  LDL.LU R8, [R1+0x210] ;  /* 0x0002100001087983 */ /* 0x001ea20000300800 */
[----:B------:R-:W2:Y:S02]  /*1f340*/  LDL.LU R9, [R1+0x214] ;  /* 0x0002140001097983 */ /* 0x000ea40000300800 */
[----:B------:R-:W2:Y:S02]  /*1f350*/  LDL.LU R10, [R1+0x218] ;  /* 0x00021800010a7983 */ /* 0x000ea40000300800 */
[----:B------:R-:W2:Y:S01]  /*1f360*/  LDL.LU R11, [R1+0x21c] ;  /* 0x00021c00010b7983 */ /* 0x000ea20000300800 */
[----:B----4-:R-:W-:Y:S01]  /*1f370*/  HMMA.16816.F32 R20, R24, R16, R20 ;  /* 0x000000101814723c */ /* 0x010fe20000001814 */
[----:B--2---:R-:W-:Y:S01]  /*1f380*/  STL.64 [R1+0x14e8], R10 ;  /* 0x0014e80a01007387 */ /* 0x004fe20000100a00 */
[----:B------:R0:W-:Y:S03]  /*1f390*/  STL.64 [R1+0x14e0], R8 ;  /* 0x0014e00801007387 */ /* 0x0001e60000100a00 */
[----:B0-----:R-:W2:Y:S11]  /*1f3a0*/  LDL.64 R8, [R1+0x50] ;  /* 0x0000500001087983 */ /* 0x001eb60000100a00 */
[----:B------:R-:W-:Y:S07]  /*1f3b0*/  @!UPT UIADD3 URZ, URZ, URZ, URZ ;  /* 0x0000003f3f3ff290 */ /* 0x000fee000fffe03f */
[----:B------:R0:W-:Y:S02]  /*1f3c0*/  STL.64 [R1+0x4c0], R20 ;  /* 0x0004c01401007387 */ /* 0x0001e40000100a00 */
[----:B------:R-:W-:Y:S01]  /*1f3d0*/  STL [R1+0x4c8], R22 ;  /* 0x0004c81601007387 */ /* 0x000fe20000100800 */
[----:B0-----:R-:W4:Y:S01]  /*1f3e0*/  LDL.LU.64 R20, [R1+0x1548] ;  /* 0x0015480001147983 */ /* 0x001f220000300a00 */
[----:B------:R-:W-:-:S05]  /*1f3f0*/  IMAD.MOV.U32 R3, RZ, RZ, R23 ;  /* 0x000000ffff037224 */ /* 0x000fca00078e0017 */
[----:B------:R-:W-:Y:S01]  /*1f400*/  STL [R1+0x113c], R3 ;  /* 0x00113c0301007387 */ /* 0x000fe20000100800 */
[----:B----4-:R-:W-:Y:S03]  /*1f410*/  HMMA.16816.F32 R24, R24, R20, R4 ;  /* 0x000000141818723c */ /* 0x010fe60000001804 */
[----:B------:R-:W4:Y:S11]  /*1f420*/  LDL.LU.64 R4, [R1+0x1540] ;  /* 0x0015400001047983 */ /* 0x000f360000300a00 */
[----:B------:R-:W-:Y:S09]  /*1f430*/  @!UPT UIADD3 URZ, URZ, URZ, URZ ;  /* 0x0000003f3f3ff290 */ /* 0x000ff2000fffe03f */
[----:B------:R-:W-:Y:S01]  /*1f440*/  STL.64 [R1+0x4b0], R24 ;  /* 0x0004b01801007387 */ /* 0x000fe20000100a00 */
[----:B------:R0:W-:Y:S03]  /*1f450*/  STL.64 [R1+0x4b8], R26 ;  /* 0x0004b81a01007387 */ /* 0x0001e60000100a00 */
[----:B0-----:R-:W4:Y:S01]  /*1f460*/  LDL.LU.64 R26, [R1+0x1538] ;  /* 0x00153800011a7983 */ /* 0x001f220000300a00 */
[----:B------:R-:W4:Y:S02]  /*1f470*/  LDL.LU.64 R24, [R1+0x1530] ;  /* 0x0015300001187983 */ /* 0x000f240000300a00 */
[C---:B----4-:R-:W-:Y:S01]  /*1f480*/  HMMA.16816.F32 R4, R24.reuse, R4, R12 ;  /* 0x000000041804723c */ /* 0x050fe2000000180c */
[----:B------:R-:W4:Y:S01]  /*1f490*/  LDL.LU.64 R14, [R1+0x1528] ;  /* 0x00152800010e7983 */ /* 0x000f220000300a00 */
[----:B------:R-:W4:Y:S11]  /*1f4a0*/  LDL.LU.64 R12, [R1+0x1520] ;  /* 0x00152000010c7983 */ /* 0x000f360000300a00 */
[----:B------:R-:W-:Y:S10]  /*1f4b0*/  @!UPT UIADD3 URZ, URZ, URZ, URZ ;  /* 0x0000003f3f3ff290 */ /* 0x000ff4000fffe03f */
[----:B------:R0:W-:Y:S04]  /*1f4c0*/  STL.64 [R1+0x440], R4 ;  /* 0x0004400401007387 */ /* 0x0001e80000100a00 */
[----:B0-----:R-:W4:Y:S01]  /*1f4d0*/  LDL.LU.64 R4, [R1+0x1518] ;  /* 0x0015180001047983 */ /* 0x001f220000300a00 */
[----:B------:R-:W-:Y:S02]  /*1f4e0*/  IMAD.MOV.U32 R22, RZ, RZ, R6 ;  /* 0x000000ffff167224 */ /* 0x000fe400078e0006 */
[----:B------:R-:W-:Y:S02]  /*1f4f0*/  IMAD.MOV.U32 R23, RZ, RZ, R7 ;  /* 0x000000ffff177224 */ /* 0x000fe400078e0007 */
[C---:B----4-:R-:W-:Y:S01]  /*1f500*/  HMMA.16816.F32 R4, R24.reuse, R4, R12 ;  /* 0x000000041804723c */ /* 0x050fe2000000180c */
[----:B------:R-:W4:Y:S11]  /*1f510*/  LDL.LU.64 R12, [R1+0x1510] ;  /* 0x00151000010c7983 */ /* 0x000f360000300a00 */
[----:B------:R-:W-:Y:S11]  /*1f520*/  @!UPT UIADD3 URZ, URZ, URZ, URZ ;  /* 0x0000003f3f3ff290 */ /* 0x000ff6000fffe03f */
[----:B------:R-:W-:Y:S01]  /*1f530*/  STL.64 [R1+0x400], R4 ;  /* 0x0004000401007387 */ /* 0x000fe20000100a00 */
[----:B------:R0:W-:Y:S03]  /*1f540*/  STL.64 [R1+0x408], R6 ;  /* 0x0004080601007387 */ /* 0x0001e60000100a00 */
[----:B0-----:R-:W4:Y:S01]  /*1f550*/  LDL.LU.64 R6, [R1+0x1508] ;  /* 0x0015080001067983 */ /* 0x001f220000300a00 */
[----:B------:R-:W4:Y:S02]  /*1f560*/  LDL.LU.64 R4, [R1+0x1500] ;  /* 0x0015000001047983 */ /* 0x000f240000300a00 */
[C---:B----4-:R-:W-:Y:S01]  /*1f570*/  HMMA.16816.F32 R12, R24.reuse, R12, R4 ;  /* 0x0000000c180c723c */ /* 0x050fe20000001804 */
[----:B------:R-:W2:Y:S01]  /*1f580*/  LDL.LU.64 R6, [R1+0x14f8] ;  /* 0x0014f80001067983 */ /* 0x000ea20000300a00 */
[----:B------:R-:W2:Y:S11]  /*1f590*/  LDL.LU.64 R4, [R1+0x14f0] ;  /* 0x0014f00001047983 */ /* 0x000eb60000300a00 */
[----:B------:R-:W-:Y:S10]  /*1f5a0*/  @!UPT UIADD3 URZ, URZ, URZ, URZ ;  /* 0x0000003f3f3ff290 */ /* 0x000ff4000fffe03f */
[----:B------:R-:W-:Y:S01]  /*1f5b0*/  STL.64 [R1+0x3f0], R12 ;  /* 0x0003f00c01007387 */ /* 0x000fe20000100a00 */
[----:B------:R2:W-:Y:S02]  /*1f5c0*/  STL.64 [R1+0x3f8], R14 ;  /* 0x0003f80e01007387 */ /* 0x0005e40000100a00 */
[----:B------:R-:W4:Y:S01]  /*1f5d0*/  LDL.LU.64 R10, [R1+0x14e8] ;  /* 0x0014e800010a7983 */ /* 0x000f220000300a00 */
[----:B--2---:R-:W-:Y:S07]  /*1f5e0*/  HMMA.16816.F32 R12, R24, R8, R4 ;  /* 0x00000008180c723c */ /* 0x004fee0000001804 */
[----:B------:R-:W-:-:S02]  /*1f5f0*/  IMAD.MOV.U32 R5, RZ, RZ, R8 ;  /* 0x000000ffff057224 */ /* 0x000fc400078e0008 */
[----:B------:R-:W-:Y:S02]  /*1f600*/  IMAD.MOV.U32 R4, RZ, RZ, R9 ;  /* 0x000000ffff047224 */ /* 0x000fe400078e0009 */
[----:B------:R-:W4:Y:S11]  /*1f610*/  LDL.LU.64 R8, [R1+0x14e0] ;  /* 0x0014e00001087983 */ /* 0x000f360000300a00 */
[----:B------:R-:W-:Y:S01]  /*1f620*/  @!UPT UIADD3 URZ, URZ, URZ, URZ ;  /* 0x0000003f3f3ff290 */ /* 0x000fe2000fffe03f */
[----:B------:R0:W-:Y:S01]  /*1f630*/  STL.64 [R1+0x3e0], R12 ;  /* 0x0003e00c01007387 */ /* 0x0001e20000100a00 */
[----:B------:R4:W-:Y:S03]  /*1f640*/  STL [R1+0x3e8], R14 ;  /* 0x0003e80e01007387 */ /* 0x0009e60000100800 */
[----:B0-----:R-:W4:Y:S01]  /*1f650*/  LDL.LU.64 R12, [R1+0x14d8] ;  /* 0x0014d800010c7983 */ /* 0x001f220000300a00 */
[----:B------:R-:W-:Y:S02]  /*1f660*/  IMAD.MOV.U32 R3, RZ, RZ, R15 ;  /* 0x000000ffff037224 */ /* 0x000fe400078e000f */
[C---:B----4-:R-:W-:Y:S01]  /*1f670*/  HMMA.16816.F32 R12, R24.reuse, R12, R8 ;  /* 0x0000000c180c723c */ /* 0x050fe20000001808 */
[----:B------:R-:W2:Y:S11]  /*1f680*/  LDL.LU.64 R8, [R1+0x14d0] ;  /* 0x0014d00001087983 */ /* 0x000eb60000300a00 */
[----:B------:R-:W-:Y:S11]  /*1f690*/  @!UPT UIADD3 URZ, URZ, URZ, URZ ;  /* 0x0000003f3f3ff290 */ /* 0x000ff6000fffe03f */
[----:B------:R-:W-:Y:S01]  /*1f6a0*/  STL.64 [R1+0x3b0], R12 ;  /* 0x0003b00c01007387 */ /* 0x000fe20000100a00 */
[----:B------:R0:W-:Y:S03]  /*1f6b0*/  STL.64 [R1+0x3b8], R14 ;  /* 0x0003b80e01007387 */ /* 0x0001e60000100a00 */
[----:B0-----:R-:W4:Y:S01]  /*1f6c0*/  LDL.LU.64 R14, [R1+0x14c8] ;  /* 0x0014c800010e7983 */ /* 0x001f220000300a00 */
[----:B------:R-:W4:Y:S02]  /*1f6d0*/  LDL.LU.64 R12, [R1+0x14c0] ;  /* 0x0014c000010c7983 */ /* 0x000f240000300a00 */
[----:B--2---:R-:W-:Y:S02]  /*1f6e0*/  IMAD.MOV.U32 R2, RZ, RZ, R8 ;  /* 0x000000ffff027224 */ /* 0x004fe400078e0008 */
[----:B------:R-:W-:Y:S01]  /*1f6f0*/  IMAD.MOV.U32 R28, RZ, RZ, R9 ;  /* 0x000000ffff1c7224 */ /* 0x000fe200078e0009 */
[C---:B----4-:R-:W-:Y:S11]  /*1f700*/  HMMA.16816.F32 R12, R24.reuse, R8, R12 ;  /* 0x00000008180c723c */ /* 0x050ff6000000180c */
        /* <DEDUP_REMOVED lines=8> */
[C---:B----4-:R-:W-:Y:S08]  /*1f790*/  HMMA.16816.F32 R8, R24.reuse, R16, R8 ;  /* 0x000000101808723c */ /* 0x050ff00000001808 */
[----:B--2---:R-:W-:Y:S11]  /*1f7a0*/  HMMA.16816.F32 R12, R24, R20, R12 ;  /* 0x00000014180c723c */ /* 0x004ff6000000180c */
[----:B------:R-:W-:Y:S04]  /*1f7b0*/  @!UPT UIADD3 URZ, URZ, URZ, URZ ;  /* 0x0000003f3f3ff290 */ /* 0x000fe8000fffe03f */
[----:B------:R0:W-:Y:S01]  /*1f7c0*/  STL.64 [R1+0x380], R8 ;  /* 0x0003800801007387 */ /* 0x0001e20000100a00 */
[----:B------:R-:W-:Y:S03]  /*1f7d0*/  STL.64 [R1+0x388], R10 ;  /* 0x0003880a01007387 */ /* 0x000fe60000100a00 */
[----:B0-----:R-:W2:Y:S01]  /*1f7e0*/  LDL.LU.64 R8, [R1+0x1498] ;  /* 0x0014980001087983 */ /* 0x001ea20000300a00 */
[----:B---3--:R-:W-:Y:S02]  /*1f7f0*/  STL.64 [R1+0x1430], R18 ;  /* 0x0014301201007387 */ /* 0x008fe40000100a00 */
[----:B------:R0:W-:Y:S02]  /*1f800*/  STL.64 [R1+0x1428], R16 ;  /* 0x0014281001007387 */ /* 0x0001e40000100a00 */
[----:B0-----:R-:W3:Y:S01]  /*1f810*/  LDL.LU R16, [R1+0x610] ;  /* 0x0006100001107983 */ /* 0x001ee20000300800 */
[----:B------:R-:W-:Y:S02]  /*1f820*/  STL.64 [R1+0x300], R12 ;  /* 0x0003000c01007387 */ /* 0x000fe40000100a00 */
[----:B------:R-:W-:Y:S02]  /*1f830*/  STL.64 [R1+0x308], R14 ;  /* 0x0003080e01007387 */ /* 0x000fe40000100a00 */
[----:B------:R-:W3:Y:S01]  /*1f840*/  LDL.LU R17, [R1+0x614] ;  /* 0x0006140001117983 */ /* 0x000ee20000300800 */
[----:B------:R-:W4:Y:S01]  /*1f850*/  LDL.LU R18, [R1+0x618] ;  /* 0x0006180001127983 */ /* 0x000f220000300800 */
[----:B------:R-:W4:Y:S02]  /*1f860*/  LDL.LU R19, [R1+0x61c] ;  /* 0x00061c0001137983 */ /* 0x000f240000300800 */
[----:B------:R-:W-:-:S02]  /*1f870*/  IMAD.MOV.U32 R24, RZ, RZ, R5 ;  /* 0x000000ffff187224 */ /* 0x000fc400078e0005 */
[----:B------:R-:W-:Y:S01]  /*1f880*/  IMAD.MOV.U32 R25, RZ, RZ, R4 ;  /* 0x000000ffff197224 */ /* 0x000fe200078e0004 */
[----:B------:R-:W-:Y:S04]  /*1f890*/  LDSM.16.MT88.4 R12, [R29+0xa000] ;  /* 0x00a000001d0c783b */ /* 0x000fe80000004200 */
[----:B--2---:R-:W-:Y:S04]  /*1f8a0*/  LDSM.16.MT88.4 R4, [R9+0xa000] ;  /* 0x00a000000904783b */ /* 0x004fe80000004200 */
[----:B----4-:R-:W-:Y:S01]  /*1f8b0*/  STL.64 [R1+0x1458], R18 ;  /* 0x0014581201007387 */ /* 0x010fe20000100a00 */
[----:B---3--:R0:W-:Y:S03]  /*1f8c0*/  STL.64 [R1+0x1450], R16 ;  /* 0x0014501001007387 */ /* 0x0081e60000100a00 */
[----:B0-----:R-:W2:Y:S04]  /*1f8d0*/  LDL.64 R16, [R1+0x60] ;  /* 0x0000600001107983 */ /* 0x001ea80000100a00 */
[----:B--2---:R0:W-:Y:S04]  /*1f8e0*/  STL.64 [R1+0x1470], R16 ;  /* 0x0014701001007387 */ /* 0x0041e80000100a00 */
[----:B0-----:R-:W2:Y:S04]  /*1f8f0*/  LDL.64 R16, [R1+0x70] ;  /* 0x0000700001107983 */ /* 0x001ea80000100a00 */
[----:B--2---:R0:W-:Y:S04]  /*1f900*/  STL.64 [R1+0x1488], R16 ;  /* 0x0014881001007387 */ /* 0x0041e80000100a00 */
[----:B0-----:R-:W2:Y:S01]  /*1f910*/  LDL.64 R16, [R1+0x80] ;  /* 0x0000800001107983 */ /* 0x001ea20000100a00 */
[----:B------:R-:W-:Y:S02]  /*1f920*/  STL.64 [R1+0x1420], R22 ;  /* 0x0014201601007387 */ /* 0x000fe40000100a00 */
[----:B------:R0:W-:Y:S02]  /*1f930*/  STL.64 [R1+0x1418], R20 ;  /* 0x0014181401007387 */ /* 0x0001e40000100a00 */
[----:B0-----:R-:W3:Y:S01]  /*1f940*/  LDL.LU R20, [R1+0x620] ;  /* 0x0006200001147983 */ /* 0x001ee20000300800 */
[----:B------:R-:W3:Y:S02]  /*1f950*/  LDL.LU R21, [R1+0x624] ;  /* 0x0006240001157983 */ /* 0x000ee40000300800 */
[----:B------:R-:W4:Y:S02]  /*1f960*/  LDL.LU R22, [R1+0x628] ;  /* 0x0006280001167983 */ /* 0x000f240000300800 */
[----:B------:R-:W-:-:S02]  /*1f970*/  IMAD.MOV.U32 R23, RZ, RZ, R8 ;  /* 0x000000ffff177224 */ /* 0x000fc400078e0008 */
[----:B------:R-:W2:Y:S04]  /*1f980*/  LDL.LU R8, [R1+0x1490] ;  /* 0x0014900001087983 */ /* 0x000ea80000300800 */
[----:B----4-:R-:W-:Y:S01]  /*1f990*/  STL.64 [R1+0x1468], R22 ;  /* 0x0014681601007387 */ /* 0x010fe20000100a00 */
[----:B---3--:R0:W-:Y:S03]  /*1f9a0*/  STL.64 [R1+0x1460], R20 ;  /* 0x0014601401007387 */ /* 0x0081e60000100a00 */
[----:B0-----:R-:W3:Y:S01]  /*1f9b0*/  LDL.LU R20, [R1+0x630] ;  /* 0x0006300001147983 */ /* 0x001ee20000300800 */
[----:B------:R-:W3:Y:S02]  /*1f9c0*/  LDL.LU R21, [R1+0x634] ;  /* 0x0006340001157983 */ /* 0x000ee40000300800 */
[----:B------:R-:W4:Y:S02]  /*1f9d0*/  LDL.LU R22, [R1+0x638] ;  /* 0x0006380001167983 */ /* 0x000f240000300800 */
[----:B------:R-:W4:Y:S02]  /*1f9e0*/  LDL.LU R23, [R1+0x63c] ;  /* 0x00063c0001177983 */ /* 0x000f240000300800 */
[----:B----4-:R2:W-:Y:S02]  /*1f9f0*/  STL.64 [R1+0x1480], R22 ;  /* 0x0014801601007387 */ /* 0x0105e40000100a00 */
[----:B--2---:R-:W-:-:S02]  /*1fa00*/  IMAD.MOV.U32 R23, RZ, RZ, R8 ;  /* 0x000000ffff177224 */ /* 0x004fc400078e0008 */
[----:B------:R-:W0:Y:S04]  /*1fa10*/  LDSM.16.MT88.4 R8, [R9+0xa080] ;  /* 0x00a080000908783b */ /* 0x000e280000004200 */
[----:B---3--:R1:W-:Y:S04]  /*1fa20*/  STL.64 [R1+0x1478], R20 ;  /* 0x0014781401007387 */ /* 0x0083e80000100a00 */
[----:B-1----:R-:W2:Y:S01]  /*1fa30*/  LDL.LU R20, [R1+0x640] ;  /* 0x0006400001147983 */ /* 0x002ea20000300800 */
[----:B------:R-:W2:Y:S02]  /*1fa40*/  LDL.LU R21, [R1+0x644] ;  /* 0x0006440001157983 */ /* 0x000ea40000300800 */
[----:B------:R-:W2:Y:S01]  /*1fa50*/  LDL.LU R22, [R1+0x648] ;  /* 0x0006480001167983 */ /* 0x000ea20000300800 */
[----:B0-----:R-:W-:Y:S01]  /*1fa60*/  STL.64 [R1+0x1410], R10 ;  /* 0x0014100a01007387 */ /* 0x001fe20000100a00 */
[----:B------:R0:W-:Y:S03]  /*1fa70*/  STL.64 [R1+0x1408], R8 ;  /* 0x0014080801007387 */ /* 0x0001e60000100a00 */
[----:B0-----:R-:W3:Y:S01]  /*1fa80*/  LDL.LU R8, [R1+0x650] ;  /* 0x0006500001087983 */ /* 0x001ee20000300800 */
[----:B------:R-:W3:Y:S02]  /*1fa90*/  LDL.LU R9, [R1+0x654] ;  /* 0x0006540001097983 */ /* 0x000ee40000300800 */
[----:B------:R-:W3:Y:S02]  /*1faa0*/  LDL.LU R10, [R1+0x658] ;  /* 0x00065800010a7983 */ /* 0x000ee40000300800 */
[----:B------:R-:W3:Y:S01]  /*1fab0*/  LDL.LU R11, [R1+0x65c] ;  /* 0x00065c00010b7983 */ /* 0x000ee20000300800 */
[----:B------:R-:W-:Y:S01]  /*1fac0*/  STL.64 [R1+0x1390], R14 ;  /* 0x0013900e01007387 */ /* 0x000fe20000100a00 */
[----:B------:R0:W-:Y:S03]  /*1fad0*/  STL.64 [R1+0x1388], R12 ;  /* 0x0013880c01007387 */ /* 0x0001e60000100a00 */
[----:B0-----:R-:W4:Y:S01]  /*1fae0*/  LDL.LU R12, [R1+0x160] ;  /* 0x00016000010c7983 */ /* 0x001f220000300800 */
[----:B------:R-:W4:Y:S02]  /*1faf0*/  LDL.LU R13, [R1+0x164] ;  /* 0x00016400010d7983 */ /* 0x000f240000300800 */
[----:B------:R-:W2:Y:S02]  /*1fb00*/  LDL.LU R14, [R1+0x168] ;  /* 0x00016800010e7983 */ /* 0x000ea40000300800 */
[----:B------:R-:W2:Y:S01]  /*1fb10*/  LDL.LU R15, [R1+0x16c] ;  /* 0x00016c00010f7983 */ /* 0x000ea20000300800 */
[C---:B---3--:R-:W-:Y:S01]  /*1fb20*/  HMMA.16816.F32 R8, R4.reuse, R16, R8 ;  /* 0x000000100408723c */ /* 0x048fe20000001808 */
[----:B--2---:R-:W-:Y:S01]  /*1fb30*/  STL.64 [R1+0x13a0], R14 ;  /* 0x0013a00e01007387 */ /* 0x004fe20000100a00 */
[----:B----4-:R0:W-:Y:S03]  /*1fb40*/  STL.64 [R1+0x1398], R12 ;  /* 0x0013980c01007387 */ /* 0x0101e60000100a00 */
[----:B0-----:R-:W2:Y:S11]  /*1fb50*/  LDL.64 R12, [R1+0x40] ;  /* 0x00004000010c7983 */ /* 0x001eb60000100a00 */
[----:B------:R-:W-:Y:S07]  /*1fb60*/  @!UPT UIADD3 URZ, URZ, URZ, URZ ;  /* 0x0000003f3f3ff290 */ /* 0x000fee000fffe03f */
[----:B------:R0:W-:Y:S02]  /*1fb70*/  STL.64 [R1+0x370], R8 ;  /* 0x0003700801007387 */ /* 0x0001e40000100a00 */
[----:B------:R1:W-:Y:S02]  /*1fb80*/  STL.64 [R1+0x378], R10 ;  /* 0x0003780a01007387 */ /* 0x0003e40000100a00 */
[----:B0-----:R-:W-:Y:S02]  /*1fb90*/  IMAD.MOV.U32 R9, RZ, RZ, R16 ;  /* 0x000000ffff097224 */ /* 0x001fe400078e0010 */
[----:B------:R-:W-:Y:S02]  /*1fba0*/  IMAD.MOV.U32 R8, RZ, RZ, R17 ;  /* 0x000000ffff087224 */ /* 0x000fe400078e0011 */
[----:B------:R-:W3:Y:S02]  /*1fbb0*/  LDL.LU.64 R16, [R1+0x1488] ;  /* 0x0014880001107983 */ /* 0x000ee40000300a00 */
[----:B---3--:R-:W-:Y:S01]  /*1fbc0*/  HMMA.16816.F32 R20, R4, R16, R20 ;  /* 0x000000100414723c */ /* 0x008fe20000001814 */
[----:B-1----:R-:W-:-:S02]  /*1fbd0*/  IMAD.MOV.U32 R11, RZ, RZ, R16 ;  /* 0x000000ffff0b7224 */ /* 0x002fc400078e0010 */
[----:B------:R-:W-:Y:S11]  /*1fbe0*/  IMAD.MOV.U32 R10, RZ, RZ, R17 ;  /* 0x000000ffff0a7224 */ /* 0x000ff600078e0011 */
[----:B------:R-:W-:Y:S09]  /*1fbf0*/  @!UPT UIADD3 URZ, URZ, URZ, URZ ;  /* 0x0000003f3f3ff290 */ /* 0x000ff2000fffe03f */
[----:B------:R-:W-:Y:S01]  /*1fc00*/  STL.64 [R1+0x360], R20 ;  /* 0x0003601401007387 */ /* 0x000fe20000100a00 */
[----:B------:R0:W-:Y:S03]  /*1fc10*/  STL.64 [R1+0x368], R22 ;  /* 0x0003681601007387 */ /* 0x0001e60000100a00 */
[----:B0-----:R-:W3:Y:S01]  /*1fc20*/  LDL.LU.64 R22, [R1+0x1480] ;  /* 0x0014800001167983 */ /* 0x001ee20000300a00 */
[----:B------:R-:W3:Y:S02]  /*1fc30*/  LDL.LU.64 R20, [R1+0x1478] ;  /* 0x0014780001147983 */ /* 0x000ee40000300a00 */
        /* <DEDUP_REMOVED lines=9> */
[----:B------:R-:W-:Y:S01]  /*1fcd0*/  IMAD.MOV.U32 R14, RZ, RZ, R17 ;  /* 0x000000ffff0e7224 */ /* 0x000fe200078e0011 */
[----:B------:R-:W2:Y:S01]  /*1fce0*/  LDL.LU.64 R18, [R1+0x1458] ;  /* 0x0014580001127983 */ /* 0x000ea20000300a00 */
[----:B------:R-:W2:Y:S02]  /*1fcf0*/  LDL.LU.64 R16, [R1+0x1450] ;  /* 0x0014500001107983 */ /* 0x000ea40000300a00 */
[----:B------:R0:W-:Y:S01]  /*1fd00*/  STL.64 [R1+0x13c0], R24 ;  /* 0x0013c01801007387 */ /* 0x0001e20000100a00 */
[----:B---3--:R-:W-:Y:S07]  /*1fd10*/  HMMA.16816.F32 R20, R4, R24, R20 ;  /* 0x000000180414723c */ /* 0x008fee0000001814 */
[----:B0-----:R-:W-:-:S02]  /*1fd20*/  IMAD.MOV.U32 R24, RZ, RZ, R15 ;  /* 0x000000ffff187224 */ /* 0x001fc400078e000f */
[----:B------:R-:W-:Y:S11]  /*1fd30*/  IMAD.MOV.U32 R25, RZ, RZ, R14 ;  /* 0x000000ffff197224 */ /* 0x000ff600078e000e */
[----:B------:R-:W-:Y:S03]  /*1fd40*/  @!UPT UIADD3 URZ, URZ, URZ, URZ ;  /* 0x0000003f3f3ff290 */ /* 0x000fe6000fffe03f */
[----:B------:R-:W-:Y:S01]  /*1fd50*/  STL.64 [R1+0x340], R20 ;  /* 0x0003401401007387 */ /* 0x000fe20000100a00 */
[----:B------:R2:W-:Y:S02]  /*1fd60*/  STL.64 [R1+0x348], R22 ;  /* 0x0003481601007387 */ /* 0x0005e40000100a00 */
[----:B--2---:R-:W-:Y:S01]  /*1fd70*/  HMMA.16816.F32 R20, R4, R12, R16 ;  /* 0x0000000c0414723c */ /* 0x004fe20000001810 */
[----:B------:R0:W-:Y:S06]  /*1fd80*/  STL.64 [R1+0x13d8], R24 ;  /* 0x0013d81801007387 */ /* 0x0001ec0000100a00 */
[----:B------:R-:W-:-:S02]  /*1fd90*/  IMAD.MOV.U32 R16, RZ, RZ, R2 ;  /* 0x000000ffff107224 */ /* 0x000fc400078e0002 */
[----:B0-----:R-:W-:Y:S02]  /*1fda0*/  IMAD.MOV.U32 R24, RZ, RZ, R11 ;  /* 0x000000ffff187224 */ /* 0x001fe400078e000b */
[----:B------:R-:W-:Y:S02]  /*1fdb0*/  IMAD.MOV.U32 R25, RZ, RZ, R10 ;  /* 0x000000ffff197224 */ /* 0x000fe400078e000a */
[----:B------:R-:W-:-:S03]  /*1fdc0*/  IMAD.MOV.U32 R17, RZ, RZ, R28 ;  /* 0x000000ffff117224 */ /* 0x000fc600078e001c */
[----:B------:R-:W-:Y:S01]  /*1fdd0*/  STL.64 [R1+0x13f0], R24 ;  /* 0x0013f01801007387 */ /* 0x000fe20000100a00 */
[----:B------:R-:W2:Y:S06]  /*1fde0*/  LDL.LU R2, [R1+0x144c] ;  /* 0x00144c0001027983 */ /* 0x000eac0000300800 */
[----:B------:R0:W-:Y:S01]  /*1fdf0*/  STL.64 [R1+0x330], R20 ;  /* 0x0003301401007387 */ /* 0x0001e20000100a00 */
[----:B------:R1:W-:Y:S02]  /*1fe00*/  STL.64 [R1+0x338], R22 ;  /* 0x0003381601007387 */ /* 0x0003e40000100a00 */
[----:B------:R-:W3:Y:S01]  /*1fe10*/  LDL.LU R28, [R1+0x1448] ;  /* 0x00144800011c7983 */ /* 0x000ee20000300800 */
[----:B0-----:R-:W4:Y:S01]  /*1fe20*/  LDL.LU R20, [R1+0x5f0] ;  /* 0x0005f00001147983 */ /* 0x001f220000300800 */
[----:B------:R-:W4:Y:S02]  /*1fe30*/  LDL.LU R21, [R1+0x5f4] ;  /* 0x0005f40001157983 */ /* 0x000f240000300800 */
[----:B-1----:R-:W2:Y:S02]  /*1fe40*/  LDL.LU R22, [R1+0x5f8] ;  /* 0x0005f80001167983 */ /* 0x002ea40000300800 */
[----:B------:R-:W2:Y:S02]  /*1fe50*/  LDL.LU R23, [R1+0x5fc] ;  /* 0x0005fc0001177983 */ /* 0x000ea40000300800 */
[----:B------:R-:W-:-:S02]  /*1fe60*/  IMAD.MOV.U32 R25, RZ, RZ, R8 ;  /* 0x000000ffff197224 */ /* 0x000fc400078e0008 */
[----:B------:R-:W-:Y:S01]  /*1fe70*/  IMAD.MOV.U32 R24, RZ, RZ, R9 ;  /* 0x000000ffff187224 */ /* 0x000fe200078e0009 */
[----:B--2---:R-:W-:Y:S01]  /*1fe80*/  STL.64 [R1+0x1440], R22 ;  /* 0x0014401601007387 */ /* 0x004fe20000100a00 */
[----:B----4-:R0:W-:Y:S03]  /*1fe90*/  STL.64 [R1+0x1438], R20 ;  /* 0x0014381401007387 */ /* 0x0101e60000100a00 */
[----:B0-----:R-:W2:Y:S01]  /*1fea0*/  LDL.LU R20, [R1+0x600] ;  /* 0x0006000001147983 */ /* 0x001ea20000300800 */
[----:B------:R-:W2:Y:S02]  /*1feb0*/  LDL.LU R21, [R1+0x604] ;  /* 0x0006040001157983 */ /* 0x000ea40000300800 */
[----:B------:R-:W2:Y:S02]  /*1fec0*/  LDL.LU R22, [R1+0x608] ;  /* 0x0006080001167983 */ /* 0x000ea40000300800 */
[----:B------:R-:W2:Y:S01]  /*1fed0*/  LDL.LU R23, [R1+0x60c] ;  /* 0x00060c0001177983 */ /* 0x000ea20000300800 */
[----:B------:R-:W4:Y:S01]  /*1fee0*/  LDL.LU R8, [R1+0x4a0] ;  /* 0x0004a00001087983 */ /* 0x000f220000300800 */
[----:B------:R-:W4:Y:S02]  /*1fef0*/  LDL.LU R9, [R1+0x4a4] ;  /* 0x0004a40001097983 */ /* 0x000f240000300800 */
[----:B------:R-:W4:Y:S02]  /*1ff00*/  LDL.LU R10, [R1+0x4a8] ;  /* 0x0004a800010a7983 */ /* 0x000f240000300800 */
[----:B------:R-:W4:Y:S01]  /*1ff10*/  LDL.LU R11, [R1+0x4ac] ;  /* 0x0004ac00010b7983 */ /* 0x000f220000300800 */
[----:B------:R0:W-:Y:S04]  /*1ff20*/  STL.64 [R1+0x13b8], R12 ;  /* 0x0013b80c01007387 */ /* 0x0001e80000100a00 */
        /* <DEDUP_REMOVED lines=10> */
[C---:B------:R-:W-:Y:S01]  /*1ffd0*/  HMMA.16816.F32 R16, R4.reuse, R16, R20 ;  /* 0x000000100410723c */ /* 0x040fe20000001814 */
        /* <DEDUP_REMOVED lines=12> */
[----:B------:R-:W2:Y:S01]  /*200a0*/  LDL.LU.64 R22, [R1+0x1440] ;  /* 0x0014400001167983 */ /* 0x000ea20000300a00 */
[----:B------:R-:W2:Y:S02]  /*200b0*/  LDL.LU.64 R20, [R1+0x1438] ;  /* 0x0014380001147983 */ /* 0x000ea40000300a00 */
[----:B------:R-:W-:Y:S02]  /*200c0*/  STL.64 [R1+0x320], R16 ;  /* 0x0003201001007387 */ /* 0x000fe40000100a00 */
[----:B------:R0:W-:Y:S02]  /*200d0*/  STL.64 [R1+0x328], R18 ;  /* 0x0003281201007387 */ /* 0x0001e40000100a00 */
[----:B0-----:R-:W2:Y:S01]  /*200e0*/  LDL.LU.64 R18, [R1+0x1430] ;  /* 0x0014300001127983 */ /* 0x001ea20000300a00 */
[----:B------:R-:W2:Y:S02]  /*200f0*/  LDL.LU.64 R16, [R1+0x1428] ;  /* 0x0014280001107983 */ /* 0x000ea40000300a00 */
[C---:B--2---:R-:W-:Y:S11]  /*20100*/  HMMA.16816.F32 R20, R4.reuse, R16, R20 ;  /* 0x000000100414723c */ /* 0x044ff60000001814 */
[----:B------:R-:W-:Y:S11]  /*20110*/  @!UPT UIADD3 URZ, URZ, URZ, URZ ;  /* 0x0000003f3f3ff290 */ /* 0x000ff6000fffe03f */
[----:B------:R-:W-:Y:S01]  /*20120*/  @!UPT UIADD3 URZ, URZ, URZ, URZ ;  /* 0x0000003f3f3ff290 */ /* 0x000fe2000fffe03f */
[----:B------:R-:W-:Y:S01]  /*20130*/  STL.64 [R1+0x310], R20 ;  /* 0x0003101401007387 */ /* 0x000fe20000100a00 */
[----:B------:R0:W-:Y:S03]  /*20140*/  STL.64 [R1+0x318], R22 ;  /* 0x0003181601007387 */ /* 0x0001e60000100a00 */
[----:B0-----:R-:W2:Y:S01]  /*20150*/  LDL.LU.64 R22, [R1+0x1420] ;  /* 0x0014200001167983 */ /* 0x001ea20000300a00 */
[----:B------:R-:W4:Y:S02]  /*20160*/  LDL.LU.64 R20, [R1+0x1418] ;  /* 0x0014180001147983 */ /* 0x000f240000300a00 */
[----:B------:R-:W-:Y:S02]  /*20170*/  STL.64 [R1+0x13b0], R18 ;  /* 0x0013b01201007387 */ /* 0x000fe40000100a00 */
[----:B------:R0:W-:Y:S02]  /*20180*/  STL.64 [R1+0x13a8], R16 ;  /* 0x0013a81001007387 */ /* 0x0001e40000100a00 */
[----:B0-----:R-:W2:Y:S01]  /*20190*/  LDL.LU R16, [R1+0x180] ;  /* 0x0001800001107983 */ /* 0x001ea20000300800 */
[----:B------:R-:W2:Y:S02]  /*201a0*/  LDL.LU R17, [R1+0x184] ;  /* 0x0001840001117983 */ /* 0x000ea40000300800 */
[----:B------:R-:W2:Y:S02]  /*201b0*/  LDL.LU R18, [R1+0x188] ;  /* 0x0001880001127983 */ /* 0x000ea40000300800 */
[----:B------:R-:W2:Y:S01]  /*201c0*/  LDL.LU R19, [R1+0x18c] ;  /* 0x00018c0001137983 */ /* 0x000ea20000300800 */
        /* <DEDUP_REMOVED lines=8> */
[----:B-1----:R-:W2:Y:S02]  /*20250*/  LDL.LU R6, [R1+0x178] ;  /* 0x0001780001067983 */ /* 0x002ea40000300800 */
[----:B------:R-:W2:Y:S01]  /*20260*/  LDL.LU R7, [R1+0x17c] ;  /* 0x00017c0001077983 */ /* 0x000ea20000300800 */
[C---:B----4-:R-:W-:Y:S01]  /*20270*/  HMMA.16816.F32 R24, R8.reuse, R24, R12 ;  /* 0x000000180818723c */ /* 0x050fe2000000180c */
[----:B------:R-:W4:Y:S01]  /*20280*/  LDL.LU.64 R14, [R1+0x1400] ;  /* 0x00140000010e7983 */ /* 0x000f220000300a00 */
[----:B------:R-:W4:Y:S11]  /*20290*/  LDL.LU.64 R12, [R1+0x13f8] ;  /* 0x0013f800010c7983 */ /* 0x000f360000300a00 */
[----:B------:R-:W-:Y:S10]  /*202a0*/  @!UPT UIADD3 URZ, URZ, URZ, URZ ;  /* 0x0000003f3f3ff290 */ /* 0x000ff4000fffe03f */
[----:B------:R0:W-:Y:S01]  /*202b0*/  STL.64 [R1+0x2e0], R24 ;  /* 0x0002e01801007387 */ /* 0x0001e20000100a00 */
[----:B------:R4:W-:Y:S03]  /*202c0*/  STL.64 [R1+0x2e8], R26 ;  /* 0x0002e81a01007387 */ /* 0x0009e60000100a00 */
[----:B0-----:R-:W4:Y:S02]  /*202d0*/  LDL.LU.64 R24, [R1+0x13f0] ;  /* 0x0013f00001187983 */ /* 0x001f240000300a00 */
[C---:B----4-:R-:W-:Y:S02]  /*202e0*/  HMMA.16816.F32 R24, R8.reuse, R24, R12 ;  /* 0x000000180818723c */ /* 0x050fe4000000180c */
[----:B------:R-:W4:Y:S01]  /*202f0*/  LDL.LU.64 R14, [R1+0x13e8] ;  /* 0x0013e800010e7983 */ /* 0x000f220000300a00 */
[----:B------:R-:W4:Y:S11]  /*20300*/  LDL.LU.64 R12, [R1+0x13e0] ;  /* 0x0013e000010c7983 */ /* 0x000f360000300a00 */
[----:B------:R-:W-:Y:S09]  /*20310*/  @!UPT UIADD3 URZ, URZ, URZ, URZ ;  /* 0x0000003f3f3ff290 */ /* 0x000ff2000fffe03f */
        /* <DEDUP_REMOVED lines=10> */
[----:B----4-:R-:W-:Y:S02]  /*203c0*/  HMMA.16816.F32 R24, R8, R24, R12 ;  /* 0x000000180818723c */ /* 0x010fe4000000180c */
[----:B------:R-:W2:Y:S11]  /*203d0*/  LDL.LU.64 R12, [R1+0x13b8] ;  /* 0x0013b800010c7983 */ /* 0x000eb60000300a00 */
[----:B------:R-:W-:Y:S10]  /*203e0*/  @!UPT UIADD3 URZ, URZ, URZ, URZ ;  /* 0x0000003f3f3ff290 */ /* 0x000ff4000fffe03f */
[----:B------:R0:W-:Y:S01]  /*203f0*/  STL.64 [R1+0x2a0], R24 ;  /* 0x0002a01801007387 */ /* 0x0001e20000100a00 */
[----:B------:R1:W-:Y:S03]  /*20400*/  STL.64 [R1+0x2a8], R26 ;  /* 0x0002a81a01007387 */ /* 0x0003e60000100a00 */
[----:B0-----:R-:W4:Y:S01]  /*20410*/  LDL.LU R24, [R1+0x2c0] ;  /* 0x0002c00001187983 */ /* 0x001f220000300800 */
[----:B------:R-:W4:Y:S02]  /*20420*/  LDL.LU R25, [R1+0x2c4] ;  /* 0x0002c40001197983 */ /* 0x000f240000300800 */
[----:B-1----:R-:W2:Y:S02]  /*20430*/  LDL.LU R26, [R1+0x2c8] ;  /* 0x0002c800011a7983 */ /* 0x002ea40000300800 */
[----:B------:R-:W2:Y:S02]  /*20440*/  LDL.LU R27, [R1+0x2cc] ;  /* 0x0002cc00011b7983 */ /* 0x000ea40000300800 */
[----:B--2---:R-:W-:Y:S01]  /*20450*/  STL.64 [R1+0x1270], R26 ;  /* 0x0012701a01007387 */ /* 0x004fe20000100a00 */
[----:B----4-:R0:W-:Y:S03]  /*20460*/  STL.64 [R1+0x1268], R24 ;  /* 0x0012681801007387 */ /* 0x0101e60000100a00 */
[----:B0-----:R-:W2:Y:S01]  /*20470*/  LDL.LU R24, [R1+0x580] ;  /* 0x0005800001187983 */ /* 0x001ea20000300800 */
[----:B------:R-:W2:Y:S02]  /*20480*/  LDL.LU R25, [R1+0x584] ;  /* 0x0005840001197983 */ /* 0x000ea40000300800 */
[----:B---3--:R-:W-:-:S02]  /*20490*/  IMAD.MOV.U32 R26, RZ, RZ, R28 ;  /* 0x000000ffff1a7224 */ /* 0x008fc400078e001c */
[----:B------:R-:W-:Y:S01]  /*204a0*/  IMAD.MOV.U32 R27, RZ, RZ, R2 ;  /* 0x000000ffff1b7224 */ /* 0x000fe200078e0002 */
[C---:B------:R-:W-:Y:S04]  /*204b0*/  HMMA.16816.F32 R16, R8.reuse, R12, R16 ;  /* 0x0000000c0810723c */ /* 0x040fe80000001810 */
[----:B------:R-:W-:Y:S01]  /*204c0*/  STL.64 [R1+0x1280], R26 ;  /* 0x0012801a01007387 */ /* 0x000fe20000100a00 */
[----:B------:R-:W-:Y:S02]  /*204d0*/  IMAD.MOV.U32 R28, RZ, RZ, R12 ;  /* 0x000000ffff1c7224 */ /* 0x000fe400078e000c */
[----:B------:R-:W-:Y:S01]  /*204e0*/  IMAD.MOV.U32 R2, RZ, RZ, R13 ;  /* 0x000000ffff027224 */ /* 0x000fe200078e000d */
[----:B--2---:R0:W-:Y:S04]  /*204f0*/  STL.64 [R1+0x1278], R24 ;  /* 0x0012781801007387 */ /* 0x0041e80000100a00 */
[----:B0-----:R-:W2:Y:S11]  /*20500*/  LDL.LU.64 R24, [R1+0x10] ;  /* 0x0000100001187983 */ /* 0x001eb60000300a00 */
[----:B------:R-:W-:Y:S02]  /*20510*/  STL.64 [R1+0x290], R16 ;  /* 0x0002901001007387 */ /* 0x000fe40000100a00 */
[----:B------:R0:W-:Y:S02]  /*20520*/  STL.64 [R1+0x298], R18 ;  /* 0x0002981201007387 */ /* 0x0001e40000100a00 */
[----:B0-----:R-:W3:Y:S01]  /*20530*/  LDL.LU.64 R18, [R1+0x13b0] ;  /* 0x0013b00001127983 */ /* 0x001ee20000300a00 */
[----:B------:R-:W4:Y:S02]  /*20540*/  LDL.LU.64 R16, [R1+0x13a8] ;  /* 0x0013a80001107983 */ /* 0x000f240000300a00 */
[----:B------:R-:W4:Y:S02]  /*20550*/  LDL.LU.64 R14, [R1+0x13a0] ;  /* 0x0013a000010e7983 */ /* 0x000f240000300a00 */
[----:B------:R-:W4:Y:S01]  /*20560*/  LDL.LU.64 R12, [R1+0x1398] ;  /* 0x00139800010c7983 */ /* 0x000f220000300a00 */
[C---:B--2---:R-:W-:Y:S01]  /*20570*/  HMMA.16816.F32 R4, R8.reuse, R24, R4 ;  /* 0x000000180804723c */ /* 0x044fe20000001804 */
[----:B------:R-:W-:Y:S11]  /*20580*/  STL.64 [R1+0x1360], R24 ;  /* 0x0013601801007387 */ /* 0x000ff60000100a00 */
[----:B------:R-:W-:Y:S11]  /*20590*/  @!UPT UIADD3 URZ, URZ, URZ, URZ ;  /* 0x0000003f3f3ff290 */ /* 0x000ff6000fffe03f */
[----:B------:R-:W-:Y:S01]  /*205a0*/  STL.64 [R1+0x270], R4 ;  /* 0x0002700401007387 */ /* 0x000fe20000100a00 */
[----:B------:R4:W-:Y:S02]  /*205b0*/  STL.64 [R1+0x278], R6 ;  /* 0x0002780601007387 */ /* 0x0009e40000100a00 */
[----:B----4-:R-:W-:Y:S01]  /*205c0*/  HMMA.16816.F32 R4, R8, R16, R12 ;  /* 0x000000100804723c */ /* 0x010fe2000000180c */
[----:B------:R-:W2:Y:S11]  /*205d0*/  LDL.LU R12, [R1+0xe0] ;  /* 0x0000e000010c7983 */ /* 0x000eb60000300800 */
[----:B------:R-:W-:Y:S11]  /*205e0*/  @!UPT UIADD3 URZ, URZ, URZ, URZ ;  /* 0x0000003f3f3ff290 */ /* 0x000ff6000fffe03f */
[----:B------:R-:W-:Y:S01]  /*205f0*/  STL.64 [R1+0x260], R4 ;  /* 0x0002600401007387 */ /* 0x000fe20000100a00 */
[----:B------:R-:W-:Y:S02]  /*20600*/  STL.64 [R1+0x268], R6 ;  /* 0x0002680601007387 */ /* 0x000fe40000100a00 */
[----:B------:R-:W2:Y:S02]  /*20610*/  LDL.LU R13, [R1+0xe4] ;  /* 0x0000e400010d7983 */ /* 0x000ea40000300800 */
[----:B------:R-:W2:Y:S01]  /*20620*/  LDL.LU R14, [R1+0xe8] ;  /* 0x0000e800010e7983 */ /* 0x000ea20000300800 */
[----:B------:R-:W2:Y:S01]  /*20630*/  LDL.LU R15, [R1+0xec] ;  /* 0x0000ec00010f7983 */ /* 0x000ea20000300800 */
[----:B---3--:R-:W-:Y:S02]  /*20640*/  STL.64 [R1+0x1318], R18 ;  /* 0x0013181201007387 */ /* 0x008fe40000100a00 */
[----:B------:R0:W-:Y:S02]  /*20650*/  STL.64 [R1+0x1310], R16 ;  /* 0x0013101001007387 */ /* 0x0001e40000100a00 */
[----:B0-----:R-:W3:Y:S01]  /*20660*/  LDL.LU R16, [R1+0x100] ;  /* 0x0001000001107983 */ /* 0x001ee20000300800 */
[----:B------:R-:W3:Y:S02]  /*20670*/  LDL.LU R17, [R1+0x104] ;  /* 0x0001040001117983 */ /* 0x000ee40000300800 */
[----:B------:R-:W4:Y:S02]  /*20680*/  LDL.LU R18, [R1+0x108] ;  /* 0x0001080001127983 */ /* 0x000f240000300800 */
[----:B------:R-:W4:Y:S01]  /*20690*/  LDL.LU R19, [R1+0x10c] ;  /* 0x00010c0001137983 */ /* 0x000f220000300800 */
[----:B------:R-:W2:Y:S01]  /*206a0*/  LDL.LU R24, [R1+0x130] ;  /* 0x0001300001187983 */ /* 0x000ea20000300800 */
[----:B------:R-:W2:Y:S02]  /*206b0*/  LDL.LU R25, [R1+0x134] ;  /* 0x0001340001197983 */ /* 0x000ea40000300800 */
[----:B------:R-:W2:Y:S02]  /*206c0*/  LDL.LU R26, [R1+0x138] ;  /* 0x00013800011a7983 */ /* 0x000ea40000300800 */
[----:B------:R-:W2:Y:S01]  /*206d0*/  LDL.LU R27, [R1+0x13c] ;  /* 0x00013c00011b7983 */ /* 0x000ea20000300800 */
[----:B------:R-:W3:Y:S01]  /*206e0*/  LDL.LU R4, [R1+0x150] ;  /* 0x0001500001047983 */ /* 0x000ee20000300800 */
[----:B------:R-:W3:Y:S02]  /*206f0*/  LDL.LU R5, [R1+0x154] ;  /* 0x0001540001057983 */ /* 0x000ee40000300800 */
[----:B------:R-:W3:Y:S02]  /*20700*/  LDL.LU R6, [R1+0x158] ;  /* 0x0001580001067983 */ /* 0x000ee40000300800 */
[----:B------:R-:W3:Y:S01]  /*20710*/  LDL.LU R7, [R1+0x15c] ;  /* 0x00015c0001077983 */ /* 0x000ee20000300800 */
[----:B--2---:R-:W-:Y:S01]  /*20720*/  STL.64 [R1+0x1370], R26 ;  /* 0x0013701a01007387 */ /* 0x004fe20000100a00 */
[----:B------:R0:W-:Y:S03]  /*20730*/  STL.64 [R1+0x1368], R24 ;  /* 0x0013681801007387 */ /* 0x0001e60000100a00 */
[----:B0-----:R-:W2:Y:S04]  /*20740*/  LDL.64 R24, [R1+0x70] ;  /* 0x0000700001187983 */ /* 0x001ea80000100a00 */
[----:B--2---:R0:W-:Y:S04]  /*20750*/  STL.64 [R1+0x1380], R24 ;  /* 0x0013801801007387 */ /* 0x0041e80000100a00 */
[----:B0-----:R-:W2:Y:S01]  /*20760*/  LDL.64 R24, [R1+0x80] ;  /* 0x0000800001187983 */ /* 0x001ea20000100a00 */
[----:B----4-:R-:W-:Y:S02]  /*20770*/  STL.64 [R1+0x1328], R18 ;  /* 0x0013281201007387 */ /* 0x010fe40000100a00 */
[----:B---3--:R0:W-:Y:S02]  /*20780*/  STL.64 [R1+0x1320], R16 ;  /* 0x0013201001007387 */ /* 0x0081e40000100a00 */
[----:B0-----:R-:W-:-:S02]  /*20790*/  IMAD.MOV.U32 R16, RZ, RZ, R28 ;  /* 0x000000ffff107224 */ /* 0x001fc400078e001c */
[----:B------:R-:W-:-:S05]  /*207a0*/  IMAD.MOV.U32 R17, RZ, RZ, R2 ;  /* 0x000000ffff117224 */ /* 0x000fca00078e0002 */
[----:B------:R0:W-:Y:S04]  /*207b0*/  STL.64 [R1+0x1340], R16 ;  /* 0x0013401001007387 */ /* 0x0001e80000100a00 */
[----:B0-----:R-:W3:Y:S01]  /*207c0*/  LDL.64 R16, [R1+0x50] ;  /* 0x0000500001107983 */ /* 0x001ee20000100a00 */
[----:B------:R-:W-:Y:S03]  /*207d0*/  HMMA.16816.F32 R8, R8, R20, R12 ;  /* 0x000000140808723c */ /* 0x000fe6000000180c */
[----:B---3--:R0:W-:Y:S04]  /*207e0*/  STL.64 [R1+0x1358], R16 ;  /* 0x0013581001007387 */ /* 0x0081e80000100a00 */
[----:B0-----:R-:W3:Y:S04]  /*207f0*/  LDL.64 R16, [R1+0x60] ;  /* 0x0000600001107983 */ /* 0x001ee80000100a00 */
[----:B---3--:R0:W-:Y:S04]  /*20800*/  STL.64 [R1+0x1378], R16 ;  /* 0x0013781001007387 */ /* 0x0081e80000100a00 */
[----:B0-----:R-:W3:Y:S01]  /*20810*/  LDL.LU R16, [R1+0x140] ;  /* 0x0001400001107983 */ /* 0x001ee20000300800 */
[----:B------:R-:W3:Y:S02]  /*20820*/  LDL.LU R17, [R1+0x144] ;  /* 0x0001440001117983 */ /* 0x000ee40000300800 */
[----:B------:R-:W3:Y:S02]  /*20830*/  LDL.LU R18, [R1+0x148] ;  /* 0x0001480001127983 */ /* 0x000ee40000300800 */
[----:B------:R-:W3:Y:S01]  /*20840*/  LDL.LU R19, [R1+0x14c] ;  /* 0x00014c0001137983 */ /* 0x000ee20000300800 */
[----:B------:R-:W2:Y:S01]  /*20850*/  LDL.LU.64 R14, [R1+0x1390] ;  /* 0x00139000010e7983 */ /* 0x000ea20000300a00 */
[----:B------:R-:W2:Y:S02]  /*20860*/  LDL.LU.64 R12, [R1+0x1388] ;  /* 0x00138800010c7983 */ /* 0x000ea40000300a00 */
[----:B------:R-:W-:Y:S02]  /*20870*/  STL.64 [R1+0x1338], R22 ;  /* 0x0013381601007387 */ /* 0x000fe40000100a00 */
[----:B------:R0:W-:Y:S01]  /*20880*/  STL.64 [R1+0x1330], R20 ;  /* 0x0013301401007387 */ /* 0x0001e20000100a00 */
[----:B------:R-:W-:Y:S01]  /*20890*/  STL.64 [R1+0x240], R8 ;  /* 0x0002400801007387 */ /* 0x000fe20000100a00 */
[----:B------:R-:W-:Y:S03]  /*208a0*/  STL.64 [R1+0x248], R10 ;  /* 0x0002480a01007387 */ /* 0x000fe60000100a00 */
[----:B0-----:R-:W4:Y:S01]  /*208b0*/  LDL.LU R20, [R1+0x110] ;  /* 0x0001100001147983 */ /* 0x001f220000300800 */
[----:B------:R-:W4:Y:S02]  /*208c0*/  LDL.LU R21, [R1+0x114] ;  /* 0x0001140001157983 */ /* 0x000f240000300800 */
[----:B------:R-:W3:Y:S02]  /*208d0*/  LDL.LU R22, [R1+0x118] ;  /* 0x0001180001167983 */ /* 0x000ee40000300800 */
[----:B------:R-:W3:Y:S01]  /*208e0*/  LDL.LU R23, [R1+0x11c] ;  /* 0x00011c0001177983 */ /* 0x000ee20000300800 */
[----:B--2---:R-:W-:Y:S01]  /*208f0*/  HMMA.16816.F32 R4, R12, R24, R4 ;  /* 0x000000180c04723c */ /* 0x004fe20000001804 */
[----:B---3--:R-:W-:Y:S01]  /*20900*/  STL.64 [R1+0x1350], R22 ;  /* 0x0013501601007387 */ /* 0x008fe20000100a00 */
[----:B----4-:R0:W-:Y:S03]  /*20910*/  STL.64 [R1+0x1348], R20 ;  /* 0x0013481401007387 */ /* 0x0101e60000100a00 */
[----:B0-----:R-:W2:Y:S01]  /*20920*/  LDL.LU R20, [R1+0x120] ;  /* 0x0001200001147983 */ /* 0x001ea20000300800 */
[----:B------:R-:W2:Y:S02]  /*20930*/  LDL.LU R21, [R1+0x124] ;  /* 0x0001240001157983 */ /* 0x000ea40000300800 */
[----:B------:R-:W2:Y:S02]  /*20940*/  LDL.LU R22, [R1+0x128] ;  /* 0x0001280001167983 */ /* 0x000ea40000300800 */
[----:B------:R-:W2:Y:S01]  /*20950*/  LDL.LU R23, [R1+0x12c] ;  /* 0x00012c0001177983 */ /* 0x000ea20000300800 */
[----:B------:R-:W3:Y:S01]  /*20960*/  LDL.LU R8, [R1+0xf0] ;  /* 0x0000f00001087983 */ /* 0x000ee20000300800 */
[----:B------:R-:W3:Y:S02]  /*20970*/  LDL.LU R9, [R1+0xf4] ;  /* 0x0000f40001097983 */ /* 0x000ee40000300800 */
[----:B------:R-:W3:Y:S02]  /*20980*/  LDL.LU R10, [R1+0xf8] ;  /* 0x0000f800010a7983 */ /* 0x000ee40000300800 */
[----:B------:R-:W3:Y:S07]  /*20990*/  LDL.LU R11, [R1+0xfc] ;  /* 0x0000fc00010b7983 */ /* 0x000eee0000300800 */
[----:B------:R0:W-:Y:S01]  /*209a0*/  STL.64 [R1+0x280], R4 ;  /* 0x0002800401007387 */ /* 0x0001e20000100a00 */
[----:B------:R1:W-:Y:S02]  /*209b0*/  STL.64 [R1+0x288], R6 ;  /* 0x0002880601007387 */ /* 0x0003e40000100a00 */
[----:B0-----:R-:W-:-:S02]  /*209c0*/  IMAD.MOV.U32 R5, RZ, RZ, R24 ;  /* 0x000000ffff057224 */ /* 0x001fc400078e0018 */
[----:B------:R-:W-:Y:S02]  /*209d0*/  IMAD.MOV.U32 R4, RZ, RZ, R25 ;  /* 0x000000ffff047224 */ /* 0x000fe400078e0019 */
[----:B------:R-:W4:Y:S02]  /*209e0*/  LDL.LU.64 R24, [R1+0x1380] ;  /* 0x0013800001187983 */ /* 0x000f240000300a00 */
[C---:B----4-:R-:W-:Y:S01]  /*209f0*/  HMMA.16816.F32 R16, R12.reuse, R24, R16 ;  /* 0x000000180c10723c */ /* 0x050fe20000001810 */
[----:B-1----:R-:W-:Y:S02]  /*20a00*/  IMAD.MOV.U32 R7, RZ, RZ, R24 ;  /* 0x000000ffff077224 */ /* 0x002fe400078e0018 */
[----:B------:R-:W-:Y:S11]  /*20a10*/  IMAD.MOV.U32 R6, RZ, RZ, R25 ;  /* 0x000000ffff067224 */ /* 0x000ff600078e0019 */
[----:B------:R-:W-:Y:S09]  /*20a20*/  @!UPT UIADD3 URZ, URZ, URZ, URZ ;  /* 0x0000003f3f3ff290 */ /* 0x000ff2000fffe03f */
[----:B------:R0:W-:Y:S01]  /*20a30*/  STL.64 [R1+0x250], R16 ;  /* 0x0002501001007387 */ /* 0x0001e20000100a00 */
[----:B------:R-:W-:Y:S03]  /*20a40*/  STL.64 [R1+0x258], R18 ;  /* 0x0002581201007387 */ /* 0x000fe60000100a00 */
[----:B0-----:R-:W4:Y:S01]  /*20a50*/  LDL.LU.64 R16, [R1+0x1378] ;  /* 0x0013780001107983 */ /* 0x001f220000300a00 */
[----:B------:R-:W4:Y:S02]  /*20a60*/  LDL.LU.64 R26, [R1+0x1370] ;  /* 0x00137000011a7983 */ /* 0x000f240000300a00 */
[----:B------:R-:W4:Y:S02]  /*20a70*/  LDL.LU.64 R24, [R1+0x1368] ;  /* 0x0013680001187983 */ /* 0x000f240000300a00 */
[C---:B----4-:R-:W-:Y:S11]  /*20a80*/  HMMA.16816.F32 R24, R12.reuse, R16, R24 ;  /* 0x000000100c18723c */ /* 0x050ff60000001818 */
[----:B------:R-:W-:Y:S11]  /*20a90*/  @!UPT UIADD3 URZ, URZ, URZ, URZ ;  /* 0x0000003f3f3ff290 */ /* 0x000ff6000fffe03f */
[----:B------:R-:W-:Y:S01]  /*20aa0*/  @!UPT UIADD3 URZ, URZ, URZ, URZ ;  /* 0x0000003f3f3ff290 */ /* 0x000fe2000fffe03f */
[----:B------:R0:W-:Y:S01]  /*20ab0*/  STL.64 [R1+0x230], R24 ;  /* 0x0002301801007387 */ /* 0x0001e20000100a00 */
[----:B------:R1:W-:Y:S03]  /*20ac0*/  STL.64 [R1+0x238], R26 ;  /* 0x0002381a01007387 */ /* 0x0003e60000100a00 */
[----:B0-----:R-:W4:Y:S01]  /*20ad0*/  LDL.LU.64 R24, [R1+0x1360] ;  /* 0x0013600001187983 */ /* 0x001f220000300a00 */
[----:B-1----:R-:W-:Y:S02]  /*20ae0*/  IMAD.MOV.U32 R27, RZ, RZ, R16 ;  /* 0x000000ffff1b7224 */ /* 0x002fe400078e0010 */
[----:B------:R-:W-:Y:S02]  /*20af0*/  IMAD.MOV.U32 R26, RZ, RZ, R17 ;  /* 0x000000ffff1a7224 */ /* 0x000fe400078e0011 */
        /* <DEDUP_REMOVED lines=16> */
[----:B0-----:R-:W4:Y:S01]  /*20c00*/  LDL.LU.64 R18, [R1+0x1328] ;  /* 0x0013280001127983 */ /* 0x001f220000300a00 */
[----:B------:R-:W4:Y:S02]  /*20c10*/  LDL.LU.64 R16, [R1+0x1320] ;  /* 0x0013200001107983 */ /* 0x000f240000300a00 */
[C---:B----4-:R-:W-:Y:S11]  /*20c20*/  HMMA.16816.F32 R16, R12.reuse, R24, R16 ;  /* 0x000000180c10723c */ /* 0x050ff60000001810 */
[----:B------:R-:W-:Y:S11]  /*20c30*/  @!UPT UIADD3 URZ, URZ, URZ, URZ ;  /* 0x0000003f3f3ff290 */ /* 0x000ff6000fffe03f */
[----:B------:R-:W-:Y:S01]  /*20c40*/  @!UPT UIADD3 URZ, URZ, URZ, URZ ;  /* 0x0000003f3f3ff290 */ /* 0x000fe2000fffe03f */
[----:B------:R-:W-:Y:S01]  /*20c50*/  STL.64 [R1+0x200], R16 ;  /* 0x0002001001007387 */ /* 0x000fe20000100a00 */
[----:B------:R0:W-:Y:S03]  /*20c60*/  STL.64 [R1+0x208], R18 ;  /* 0x0002081201007387 */ /* 0x0001e60000100a00 */
[----:B0-----:R-:W4:Y:S01]  /*20c70*/  LDL.LU.64 R18, [R1+0x1318] ;  /* 0x0013180001127983 */ /* 0x001f220000300a00 */
[----:B------:R-:W3:Y:S02]  /*20c80*/  LDL.LU.64 R16, [R1+0x1310] ;  /* 0x0013100001107983 */ /* 0x000ee40000300a00 */
[----:B------:R0:W-:Y:S02]  /*20c90*/  STL.64 [R1+0x1288], R24 ;  /* 0x0012881801007387 */ /* 0x0001e40000100a00 */
[----:B0-----:R-:W2:Y:S01]  /*20ca0*/  LDL.LU.64 R24, [R1+0x40] ;  /* 0x0000400001187983 */ /* 0x001ea20000300a00 */
[----:B---3--:R-:W-:Y:S03]  /*20cb0*/  HMMA.16816.F32 R8, R12, R16, R8 ;  /* 0x000000100c08723c */ /* 0x008fe60000001808 */
[----:B--2---:R0:W-:Y:S02]  /*20cc0*/  STL.64 [R1+0x12a0], R24 ;  /* 0x0012a01801007387 */ /* 0x0041e40000100a00 */
[----:B0-----:R-:W-:-:S02]  /*20cd0*/  IMAD.MOV.U32 R24, RZ, RZ, R2 ;  /* 0x000000ffff187224 */ /* 0x001fc400078e0002 */
[----:B------:R-:W-:Y:S01]  /*20ce0*/  IMAD.MOV.U32 R25, RZ, RZ, R28 ;  /* 0x000000ffff197224 */ /* 0x000fe200078e001c */
[----:B------:R-:W2:Y:S01]  /*20cf0*/  LDL.LU R2, [R1+0x1308] ;  /* 0x0013080001027983 */ /* 0x000ea20000300800 */
[----:B------:R-:W3:Y:S03]  /*20d00*/  LDL.LU R28, [R1+0x1304] ;  /* 0x00130400011c7983 */ /* 0x000ee60000300800 */
[----:B------:R0:W-:Y:S02]  /*20d10*/  STL.64 [R1+0x12b8], R24 ;  /* 0x0012b81801007387 */ /* 0x0001e40000100a00 */
[----:B0-----:R-:W-:Y:S02]  /*20d20*/  IMAD.MOV.U32 R24, RZ, RZ, R27 ;  /* 0x000000ffff187224 */ /* 0x001fe400078e001b */
[----:B------:R-:W-:-:S05]  /*20d30*/  IMAD.MOV.U32 R25, RZ, RZ, R26 ;  /* 0x000000ffff197224 */ /* 0x000fca00078e001a */
[----:B------:R0:W-:Y:S02]  /*20d40*/  STL.64 [R1+0x12d0], R24 ;  /* 0x0012d01801007387 */ /* 0x0001e40000100a00 */
[----:B0-----:R-:W-:Y:S02]  /*20d50*/  IMAD.MOV.U32 R24, RZ, RZ, R7 ;  /* 0x000000ffff187224 */ /* 0x001fe400078e0007 */
[----:B------:R-:W-:-:S05]  /*20d60*/  IMAD.MOV.U32 R25, RZ, RZ, R6 ;  /* 0x000000ffff197224 */ /* 0x000fca00078e0006 */
[----:B------:R-:W-:Y:S01]  /*20d70*/  STL.64 [R1+0x12e8], R24 ;  /* 0x0012e81801007387 */ /* 0x000fe20000100a00 */
[----:B------:R0:W-:Y:S02]  /*20d80*/  STL.64 [R1+0x1f0], R8 ;  /* 0x0001f00801007387 */ /* 0x0001e40000100a00 */
[----:B------:R1:W-:Y:S01]  /*20d90*/  STL.64 [R1+0x1f8], R10 ;  /* 0x0001f80a01007387 */ /* 0x0003e20000100a00 */
[----:B0-----:R-:W2:Y:S01]  /*20da0*/  LDL.LU R8, [R1+0xd0] ;  /* 0x0000d00001087983 */ /* 0x001ea20000300800 */
[----:B------:R-:W2:Y:S02]  /*20db0*/  LDL.LU R9, [R1+0xd4] ;  /* 0x0000d40001097983 */ /* 0x000ea40000300800 */
[----:B-1----:R-:W2:Y:S02]  /*20dc0*/  LDL.LU R10, [R1+0xd8] ;  /* 0x0000d800010a7983 */ /* 0x002ea40000300800 */
[----:B------:R-:W2:Y:S01]  /*20dd0*/  LDL.LU R11, [R1+0xdc] ;  /* 0x0000dc00010b7983 */ /* 0x000ea20000300800 */
[----:B------:R-:W2:Y:S01]  /*20de0*/  LDL R7, [R1+0xcb4] ;  /* 0x000cb40001077983 */ /* 0x000ea20000100800 */
[----:B----4-:R-:W-:Y:S02]  /*20df0*/  STL.64 [R1+0x1298], R18 ;  /* 0x0012981201007387 */ /* 0x010fe40000100a00 */
        /* <DEDUP_REMOVED lines=24> */
[----:B------:R-:W-:Y:S01]  /*20f80*/  LDSM.16.MT88.4 R8, [R29+0xa080] ;  /* 0x00a080001d08783b */ /* 0x000fe20000004200 */
[----:B------:R-:W-:-:S02]  /*20f90*/  IMAD.MOV.U32 R24, RZ, RZ, R5 ;  /* 0x000000ffff187224 */ /* 0x000fc400078e0005 */
[----:B------:R-:W-:Y:S01]  /*20fa0*/  IMAD.MOV.U32 R25, RZ, RZ, R4 ;  /* 0x000000ffff197224 */ /* 0x000fe200078e0004 */
[----:B----4-:R-:W-:Y:S01]  /*20fb0*/  STL.64 [R1+0x12f8], R18 ;  /* 0x0012f81201007387 */ /* 0x010fe20000100a00 */
[----:B--2---:R0:W-:Y:S03]  /*20fc0*/  STL.64 [R1+0x12f0], R16 ;  /* 0x0012f01001007387 */ /* 0x0041e60000100a00 */
[----:B0-----:R-:W2:Y:S01]  /*20fd0*/  LDL.LU R16, [R1+0x5e0] ;  /* 0x0005e00001107983 */ /* 0x001ea20000300800 */
[----:B------:R-:W2:Y:S02]  /*20fe0*/  LDL.LU R17, [R1+0x5e4] ;  /* 0x0005e40001117983 */ /* 0x000ea40000300800 */
[----:B------:R-:W2:Y:S02]  /*20ff0*/  LDL.LU R18, [R1+0x5e8] ;  /* 0x0005e80001127983 */ /* 0x000ea40000300800 */
[----:B------:R-:W2:Y:S01]  /*21000*/  LDL.LU R19, [R1+0x5ec] ;  /* 0x0005ec0001137983 */ /* 0x000ea20000300800 */
[----:B------:R-:W4:Y:S08]  /*21010*/  LDL.LU R29, [R1+0x1300] ;  /* 0x00130000011d7983 */ /* 0x000f300000300800 */
[----:B------:R-:W-:Y:S02]  /*21020*/  STL.64 [R1+0x1e0], R12 ;  /* 0x0001e00c01007387 */ /* 0x000fe40000100a00 */
[----:B------:R-:W-:Y:S02]  /*21030*/  STL.64 [R1+0x1e8], R14 ;  /* 0x0001e80e01007387 */ /* 0x000fe40000100a00 */
[----:B------:R-:W-:Y:S04]  /*21040*/  LDSM.16.MT88.4 R12, [R7+0xa000] ;  /* 0x00a00000070c783b */ /* 0x000fe80000004200 */
[----:B------:R-:W0:Y:S04]  /*21050*/  LDSM.16.MT88.4 R4, [R7+0xa080] ;  /* 0x00a080000704783b */ /* 0x000e280000004200 */
[----:B0-----:R-:W-:Y:S01]  /*21060*/  STL.64 [R1+0x11e0], R6 ;  /* 0x0011e00601007387 */ /* 0x001fe20000100a00 */
[----:B------:R0:W-:Y:S03]  /*21070*/  STL.64 [R1+0x11d8], R4 ;  /* 0x0011d80401007387 */ /* 0x0001e60000100a00 */
[----:B0-----:R-:W3:Y:S01]  /*21080*/  LDL.LU R4, [R1+0x590] ;  /* 0x0005900001047983 */ /* 0x001ee20000300800 */
[----:B------:R-:W3:Y:S01]  /*21090*/  LDL.LU R5, [R1+0x594] ;  /* 0x0005940001057983 */ /* 0x000ee20000300800 */
        /* <DEDUP_REMOVED lines=27> */
[----:B0-----:R-:W2:Y:S01]  /*21250*/  LDL.LU.64 R24, [R1+0x12a0] ;  /* 0x0012a00001187983 */ /* 0x001ea20000300a00 */
[----:B---3--:R-:W-:Y:S02]  /*21260*/  IMAD.MOV.U32 R6, RZ, RZ, R28 ;  /* 0x000000ffff067224 */ /* 0x008fe400078e001c */
        /* <DEDUP_REMOVED lines=8> */
[----:B------:R-:W3:Y:S02]  /*212f0*/  LDL.LU.64 R16, [R1+0x1290] ;  /* 0x0012900001107983 */ /* 0x000ee40000300a00 */
[----:B------:R-:W2:Y:S02]  /*21300*/  LDL.LU.64 R24, [R1+0x1288] ;  /* 0x0012880001187983 */ /* 0x000ea40000300a00 */
[C---:B--2---:R-:W-:Y:S11]  /*21310*/  HMMA.16816.F32 R4, R8.reuse, R24, R4 ;  /* 0x000000180804723c */ /* 0x044ff60000001804 */
[----:B------:R-:W-:Y:S11]  /*21320*/  @!UPT UIADD3 URZ, URZ, URZ, URZ ;  /* 0x0000003f3f3ff290 */ /* 0x000ff6000fffe03f */
[----:B------:R-:W-:Y:S01]  /*21330*/  @!UPT UIADD3 URZ, URZ, URZ, URZ ;  /* 0x0000003f3f3ff290 */ /* 0x000fe2000fffe03f */
[----:B------:R0:W-:Y:S01]  /*21340*/  STL.64 [R1+0x180], R4 ;  /* 0x0001800401007387 */ /* 0x0001e20000100a00 */
[----:B------:R-:W-:Y:S02]  /*21350*/  STL.64 [R1+0x188], R6 ;  /* 0x0001880601007387 */ /* 0x000fe40000100a00 */
[----:B------:R-:W3:Y:S02]  /*21360*/  LDL.LU.64 R26, [R1+0x1280] ;  /* 0x00128000011a7983 */ /* 0x000ee40000300a00 */
[----:B0-----:R-:W-:Y:S02]  /*21370*/  IMAD.MOV.U32 R5, RZ, RZ, R24 ;  /* 0x000000ffff057224 */ /* 0x001fe400078e0018 */
[----:B------:R-:W-:Y:S02]  /*21380*/  IMAD.MOV.U32 R4, RZ, RZ, R25 ;  /* 0x000000ffff047224 */ /* 0x000fe400078e0019 */
[----:B------:R-:W3:Y:S02]  /*21390*/  LDL.LU.64 R24, [R1+0x1278] ;  /* 0x0012780001187983 */ /* 0x000ee40000300a00 */
[C---:B---3--:R-:W-:Y:S11]  /*213a0*/  HMMA.16816.F32 R24, R8.reuse, R16, R24 ;  /* 0x000000100818723c */ /* 0x048ff60000001818 */
[----:B------:R-:W-:Y:S11]  /*213b0*/  @!UPT UIADD3 URZ, URZ, URZ, URZ ;  /* 0x0000003f3f3ff290 */ /* 0x000ff6000fffe03f */
[----:B------:R-:W-:Y:S01]  /*213c0*/  @!UPT UIADD3 URZ, URZ, URZ, URZ ;  /* 0x0000003f3f3ff290 */ /* 0x000fe2000fffe03f */
[----:B------:R-:W-:Y:S01]  /*213d0*/  STL.64 [R1+0x170], R24 ;  /* 0x0001701801007387 */ /* 0x000fe20000100a00 */
[----:B------:R0:W-:Y:S03]  /*213e0*/  STL.64 [R1+0x178], R26 ;  /* 0x0001781a01007387 */ /* 0x0001e60000100a00 */
[----:B0-----:R-:W2:Y:S01]  /*213f0*/  LDL.LU.64 R26, [R1+0x1270] ;  /* 0x00127000011a7983 */ /* 0x001ea20000300a00 */
[----:B------:R-:W2:Y:S02]  /*21400*/  LDL.LU.64 R24, [R1+0x1268] ;  /* 0x0012680001187983 */ /* 0x000ea40000300a00 */
[----:B------:R-:W-:Y:S02]  /*21410*/  STL.64 [R1+0x1200], R18 ;  /* 0x0012001201007387 */ /* 0x000fe40000100a00 */
[----:B------:R-:W-:Y:S01]  /*21420*/  STL.64 [R1+0x11f8], R16 ;  /* 0x0011f81001007387 */ /* 0x000fe20000100a00 */
[----:B------:R-:W-:Y:S01]  /*21430*/  STL.64 [R1+0x11f0], R22 ;  /* 0x0011f01601007387 */ /* 0x000fe20000100a00 */
[----:B------:R-:W-:Y:S01]  /*21440*/  STL.64 [R1+0x11e8], R20 ;  /* 0x0011e81401007387 */ /* 0x000fe20000100a00 */
[----:B--2---:R-:W-:Y:S11]  /*21450*/  HMMA.16816.F32 R8, R8, R20, R24 ;  /* 0x000000140808723c */ /* 0x004ff60000001818 */
[----:B------:R-:W-:Y:S11]  /*21460*/  @!UPT UIADD3 URZ, URZ, URZ, URZ ;  /* 0x0000003f3f3ff290 */ /* 0x000ff6000fffe03f */
[----:B------:R-:W-:Y:S01]  /*21470*/  @!UPT UIADD3 URZ, URZ, URZ, URZ ;  /* 0x0000003f3f3ff290 */ /* 0x000fe2000fffe03f */
[----:B------:R0:W-:Y:S01]  /*21480*/  STL.64 [R1+0xf0], R8 ;  /* 0x0000f00801007387 */ /* 0x0001e20000100a00 */
[----:B------:R-:W-:Y:S02]  /*21490*/  STL.64 [R1+0xf8], R10 ;  /* 0x0000f80a01007387 */ /* 0x000fe40000100a00 */
[----:B0-----:R-:W-:Y:S02]  /*214a0*/  IMAD.MOV.U32 R8, RZ, RZ, R5 ;  /* 0x000000ffff087224 */ /* 0x001fe400078e0005 */
[----:B------:R-:W-:-:S05]  /*214b0*/  IMAD.MOV.U32 R9, RZ, RZ, R4 ;  /* 0x000000ffff097224 */ /* 0x000fca00078e0004 */
[----:B------:R0:W-:Y:S01]  /*214c0*/  STL.64 [R1+0x1260], R8 ;  /* 0x0012600801007387 */ /* 0x0001e20000100a00 */
[----:B------:R-:W2:Y:S02]  /*214d0*/  LDL.LU R24, [R1+0x3c0] ;  /* 0x0003c00001187983 */ /* 0x000ea40000300800 */
[----:B------:R-:W2:Y:S02]  /*214e0*/  LDL.LU R25, [R1+0x3c4] ;  /* 0x0003c40001197983 */ /* 0x000ea40000300800 */
[----:B------:R-:W3:Y:S01]  /*214f0*/  LDL.LU R26, [R1+0x3c8] ;  /* 0x0003c800011a7983 */ /* 0x000ee20000300800 */
[----:B------:R-:W3:Y:S01]  /*21500*/  LDL.LU R27, [R1+0x3cc] ;  /* 0x0003cc00011b7983 */ /* 0x000ee20000300800 */
[----:B------:R-:W2:Y:S02]  /*21510*/  LDL.LU R16, [R1+0x450] ;  /* 0x0004500001107983 */ /* 0x000ea40000300800 */
[----:B------:R-:W2:Y:S02]  /*21520*/  LDL.LU R17, [R1+0x454] ;  /* 0x0004540001117983 */ /* 0x000ea40000300800 */
[----:B------:R-:W2:Y:S01]  /*21530*/  LDL.LU R18, [R1+0x458] ;  /* 0x0004580001127983 */ /* 0x000ea20000300800 */
[----:B------:R-:W2:Y:S01]  /*21540*/  LDL.LU R19, [R1+0x45c] ;  /* 0x00045c0001137983 */ /* 0x000ea20000300800 */
[----:B------:R-:W2:Y:S02]  /*21550*/  LDL.LU R20, [R1+0x480] ;  /* 0x0004800001147983 */ /* 0x000ea40000300800 */
[----:B------:R-:W2:Y:S02]  /*21560*/  LDL.LU R21, [R1+0x484] ;  /* 0x0004840001157983 */ /* 0x000ea40000300800 */
[----:B------:R-:W2:Y:S01]  /*21570*/  LDL.LU R22, [R1+0x488] ;  /* 0x0004880001167983 */ /* 0x000ea20000300800 */
[----:B------:R-:W2:Y:S01]  /*21580*/  LDL.LU R23, [R1+0x48c] ;  /* 0x00048c0001177983 */ /* 0x000ea20000300800 */
[----:B0-----:R-:W3:Y:S02]  /*21590*/  LDL.LU R8, [R1+0x490] ;  /* 0x0004900001087983 */ /* 0x001ee40000300800 */
[----:B------:R-:W3:Y:S02]  /*215a0*/  LDL.LU R9, [R1+0x494] ;  /* 0x0004940001097983 */ /* 0x000ee40000300800 */
[----:B------:R-:W3:Y:S01]  /*215b0*/  LDL.LU R10, [R1+0x498] ;  /* 0x00049800010a7983 */ /* 0x000ee20000300800 */
[----:B------:R-:W3:Y:S04]  /*215c0*/  LDL.LU R11, [R1+0x49c] ;  /* 0x00049c00010b7983 */ /* 0x000ee80000300800 */
[----:B--2---:R-:W-:Y:S01]  /*215d0*/  STL.64 [R1+0x1258], R22 ;  /* 0x0012581601007387 */ /* 0x004fe20000100a00 */
[----:B------:R0:W-:Y:S03]  /*215e0*/  STL.64 [R1+0x1250], R20 ;  /* 0x0012501401007387 */ /* 0x0001e60000100a00 */
[----:B0-----:R-:W3:Y:S01]  /*215f0*/  LDL.LU.64 R20, [R1+0x80] ;  /* 0x0000800001147983 */ /* 0x001ee20000300a00 */
[----:B------:R-:W-:Y:S02]  /*21600*/  STL.64 [R1+0x1210], R18 ;  /* 0x0012101201007387 */ /* 0x000fe40000100a00 */
[----:B------:R0:W-:Y:S02]  /*21610*/  STL.64 [R1+0x1208], R16 ;  /* 0x0012081001007387 */ /* 0x0001e40000100a00 */
[----:B0-----:R-:W2:Y:S04]  /*21620*/  LDL.LU.64 R16, [R1+0x50] ;  /* 0x0000500001107983 */ /* 0x001ea80000300a00 */
[----:B--2---:R0:W-:Y:S04]  /*21630*/  STL.64 [R1+0x1228], R16 ;  /* 0x0012281001007387 */ /* 0x0041e80000100a00 */
[----:B0-----:R-:W2:Y:S01]  /*21640*/  LDL.LU R16, [R1+0x470] ;  /* 0x0004700001107983 */ /* 0x001ea20000300800 */
[----:B------:R-:W2:Y:S02]  /*21650*/  LDL.LU R17, [R1+0x474] ;  /* 0x0004740001117983 */ /* 0x000ea40000300800 */
[----:B------:R-:W2:Y:S02]  /*21660*/  LDL.LU R18, [R1+0x478] ;  /* 0x0004780001127983 */ /* 0x000ea40000300800 */
[----:B------:R-:W2:Y:S02]  /*21670*/  LDL.LU R19, [R1+0x47c] ;  /* 0x00047c0001137983 */ /* 0x000ea40000300800 */
[----:B--2---:R-:W-:Y:S01]  /*21680*/  STL.64 [R1+0x1248], R18 ;  /* 0x0012481201007387 */ /* 0x004fe20000100a00 */
[----:B------:R0:W-:Y:S03]  /*21690*/  STL.64 [R1+0x1240], R16 ;  /* 0x0012401001007387 */ /* 0x0001e60000100a00 */
[----:B0-----:R-:W2:Y:S01]  /*216a0*/  LDL.LU.64 R16, [R1+0x70] ;  /* 0x0000700001107983 */ /* 0x001ea20000300a00 */
        /* <DEDUP_REMOVED lines=10> */
[----:B---3--:R-:W-:Y:S01]  /*21750*/  HMMA.16816.F32 R8, R12, R20, R8 ;  /* 0x000000140c08723c */ /* 0x008fe20000001808 */
[----:B--2---:R-:W-:Y:S01]  /*21760*/  STL.64 [R1+0x1238], R6 ;  /* 0x0012380601007387 */ /* 0x004fe20000100a00 */
[----:B------:R0:W-:Y:S03]  /*21770*/  STL.64 [R1+0x1230], R4 ;  /* 0x0012300401007387 */ /* 0x0001e60000100a00 */
[----:B0-----:R-:W2:Y:S01]  /*21780*/  LDL.LU.64 R4, [R1+0x60] ;  /* 0x0000600001047983 */ /* 0x001ea20000300a00 */
[----:B------:R-:W-:Y:S02]  /*21790*/  STL.64 [R1+0x1148], R26 ;  /* 0x0011481a01007387 */ /* 0x000fe40000100a00 */
[----:B------:R0:W-:Y:S02]  /*217a0*/  STL.64 [R1+0x1140], R24 ;  /* 0x0011401801007387 */ /* 0x0001e40000100a00 */
[----:B0-----:R-:W3:Y:S01]  /*217b0*/  LDL.LU R24, [R1+0x20] ;  /* 0x0000200001187983 */ /* 0x001ee20000300800 */
[----:B------:R-:W3:Y:S02]  /*217c0*/  LDL.LU R25, [R1+0x24] ;  /* 0x0000240001197983 */ /* 0x000ee40000300800 */
[----:B------:R-:W2:Y:S02]  /*217d0*/  LDL.LU R26, [R1+0x28] ;  /* 0x00002800011a7983 */ /* 0x000ea40000300800 */
[----:B------:R-:W2:Y:S02]  /*217e0*/  LDL.LU R27, [R1+0x2c] ;  /* 0x00002c00011b7983 */ /* 0x000ea40000300800 */
[----:B--2---:R-:W-:Y:S01]  /*217f0*/  STL.64 [R1+0x1158], R26 ;  /* 0x0011581a01007387 */ /* 0x004fe20000100a00 */
[----:B---3--:R-:W-:Y:S05]  /*21800*/  STL.64 [R1+0x1150], R24 ;  /* 0x0011501801007387 */ /* 0x008fea0000100a00 */
[----:B------:R0:W-:Y:S02]  /*21810*/  STL.64 [R1+0x160], R8 ;  /* 0x0001600801007387 */ /* 0x0001e40000100a00 */
[----:B------:R1:W-:Y:S01]  /*21820*/  STL.64 [R1+0x168], R10 ;  /* 0x0001680a01007387 */ /* 0x0003e20000100a00 */
[----:B0-----:R-:W2:Y:S01]  /*21830*/  LDL.LU.64 R8, [R1+0x1260] ;  /* 0x0012600001087983 */ /* 0x001ea20000300a00 */
[----:B-1----:R-:W-:-:S02]  /*21840*/  IMAD.MOV.U32 R11, RZ, RZ, R20 ;  /* 0x000000ffff0b7224 */ /* 0x002fc400078e0014 */
[----:B------:R-:W-:Y:S02]  /*21850*/  IMAD.MOV.U32 R10, RZ, RZ, R21 ;  /* 0x000000ffff0a7224 */ /* 0x000fe400078e0015 */
[----:B------:R-:W3:Y:S01]  /*21860*/  LDL.LU.64 R22, [R1+0x1258] ;  /* 0x0012580001167983 */ /* 0x000ee20000300a00 */
[----:B------:R-:W3:Y:S02]  /*21870*/  LDL.LU.64 R20, [R1+0x1250] ;  /* 0x0012500001147983 */ /* 0x000ee40000300a00 */
[----:B---3--:R-:W-:Y:S11]  /*21880*/  HMMA.16816.F32 R20, R12, R16, R20 ;  /* 0x000000100c14723c */ /* 0x008ff60000001814 */
[----:B------:R-:W-:Y:S11]  /*21890*/  @!UPT UIADD3 URZ, URZ, URZ, URZ ;  /* 0x0000003f3f3ff290 */ /* 0x000ff6000fffe03f */
[----:B------:R-:W-:Y:S01]  /*218a0*/  @!UPT UIADD3 URZ, URZ, URZ, URZ ;  /* 0x0000003f3f3ff290 */ /* 0x000fe2000fffe03f */
[----:B------:R0:W-:Y:S01]  /*218b0*/  STL.64 [R1+0x150], R20 ;  /* 0x0001501401007387 */ /* 0x0001e20000100a00 */
[----:B------:R1:W-:Y:S02]  /*218c0*/  STL.64 [R1+0x158], R22 ;  /* 0x0001581601007387 */ /* 0x0003e40000100a00 */
[----:B------:R-:W3:Y:S02]  /*218d0*/  LDL.LU.64 R18, [R1+0x1248] ;  /* 0x0012480001127983 */ /* 0x000ee40000300a00 */
[----:B0-----:R-:W-:Y:S02]  /*218e0*/  IMAD.MOV.U32 R21, RZ, RZ, R16 ;  /* 0x000000ffff157224 */ /* 0x001fe400078e0010 */
[----:B------:R-:W-:Y:S02]  /*218f0*/  IMAD.MOV.U32 R20, RZ, RZ, R17 ;  /* 0x000000ffff147224 */ /* 0x000fe400078e0011 */
[----:B------:R-:W3:Y:S01]  /*21900*/  LDL.LU.64 R16, [R1+0x1240] ;  /* 0x0012400001107983 */ /* 0x000ee20000300a00 */
[----:B-1----:R-:W-:-:S02]  /*21910*/  IMAD.MOV.U32 R23, RZ, RZ, R4 ;  /* 0x000000ffff177224 */ /* 0x002fc400078e0004 */
[----:B------:R-:W-:Y:S02]  /*21920*/  IMAD.MOV.U32 R22, RZ, RZ, R5 ;  /* 0x000000ffff167224 */ /* 0x000fe400078e0005 */
[----:B------:R-:W2:Y:S01]  /*21930*/  LDL.LU.64 R6, [R1+0x1238] ;  /* 0x0012380001067983 */ /* 0x000ea20000300a00 */
[----:B---3--:R-:W-:Y:S01]  /*21940*/  HMMA.16816.F32 R16, R12, R4, R16 ;  /* 0x000000040c10723c */ /* 0x008fe20000001810 */
[----:B------:R-:W2:Y:S11]  /*21950*/  LDL.LU.64 R4, [R1+0x1230] ;  /* 0x0012300001047983 */ /* 0x000eb60000300a00 */
[----:B------:R-:W-:Y:S11]  /*21960*/  @!UPT UIADD3 URZ, URZ, URZ, URZ ;  /* 0x0000003f3f3ff290 */ /* 0x000ff6000fffe03f */
[----:B------:R0:W-:Y:S04]  /*21970*/  STL.64 [R1+0x140], R16 ;  /* 0x0001401001007387 */ /* 0x0001e80000100a00 */
[----:B0-----:R-:W2:Y:S01]  /*21980*/  LDL.LU.64 R16, [R1+0x1228] ;  /* 0x0012280001107983 */ /* 0x001ea20000300a00 */
[----:B------:R-:W-:Y:S02]  /*21990*/  IMAD.MOV.U32 R25, RZ, RZ, R2 ;  /* 0x000000ffff197224 */ /* 0x000fe400078e0002 */
[----:B------:R-:W-:Y:S02]  /*219a0*/  IMAD.MOV.U32 R24, RZ, RZ, R28 ;  /* 0x000000ffff187224 */ /* 0x000fe400078e001c */
[----:B------:R-:W-:Y:S02]  /*219b0*/  IMAD.MOV.U32 R2, RZ, RZ, R19 ;  /* 0x000000ffff027224 */ /* 0x000fe400078e0013 */
[----:B------:R-:W-:-:S03]  /*219c0*/  IMAD.MOV.U32 R28, RZ, RZ, R18 ;  /* 0x000000ffff1c7224 */ /* 0x000fc600078e0012 */
[----:B------:R0:W-:Y:S02]  /*219d0*/  STL [R1+0xe44], R2 ;  /* 0x000e440201007387 */ /* 0x0001e40000100800 */
[----:B------:R-:W-:Y:S01]  /*219e0*/  STL [R1+0xe40], R28 ;  /* 0x000e401c01007387 */ /* 0x000fe20000100800 */
[C---:B--2---:R-:W-:Y:S01]  /*219f0*/  HMMA.16816.F32 R4, R12.reuse, R16, R4 ;  /* 0x000000100c04723c */ /* 0x044fe20000001804 */
[----:B------:R-:W-:Y:S02]  /*21a00*/  IMAD.MOV.U32 R26, RZ, RZ, R16 ;  /* 0x000000ffff1a7224 */ /* 0x000fe400078e0010 */
[----:B0-----:R-:W-:Y:S11]  /*21a10*/  IMAD.MOV.U32 R2, RZ, RZ, R17 ;  /* 0x000000ffff027224 */ /* 0x001ff600078e0011 */
[----:B------:R-:W-:Y:S09]  /*21a20*/  @!UPT UIADD3 URZ, URZ, URZ, URZ ;  /* 0x0000003f3f3ff290 */ /* 0x000ff2000fffe03f */
[----:B------:R-:W-:Y:S01]  /*21a30*/  STL.64 [R1+0x130], R4 ;  /* 0x0001300401007387 */ /* 0x000fe20000100a00 */
[----:B------:R0:W-:Y:S03]  /*21a40*/  STL.64 [R1+0x138], R6 ;  /* 0x0001380601007387 */ /* 0x0001e60000100a00 */
[----:B0-----:R-:W2:Y:S01]  /*21a50*/  LDL.LU.64 R6, [R1+0x1220] ;  /* 0x0012200001067983 */ /* 0x001ea20000300a00 */
[----:B------:R-:W2:Y:S02]  /*21a60*/  LDL.LU.64 R4, [R1+0x1218] ;  /* 0x0012180001047983 */ /* 0x000ea40000300a00 */
[----:B------:R-:W3:Y:S02]  /*21a70*/  LDL.LU.64 R18, [R1+0x1210] ;  /* 0x0012100001127983 */ /* 0x000ee40000300a00 */
[----:B------:R-:W3:Y:S02]  /*21a80*/  LDL.LU.64 R16, [R1+0x1208] ;  /* 0x0012080001107983 */ /* 0x000ee40000300a00 */
[C---:B---3--:R-:W-:Y:S08]  /*21a90*/  HMMA.16816.F32 R16, R12.reuse, R24, R16 ;  /* 0x000000180c10723c */ /* 0x048ff00000001810 */
[----:B--2---:R-:W-:Y:S11]  /*21aa0*/  HMMA.16816.F32 R4, R12, R8, R4 ;  /* 0x000000080c04723c */ /* 0x004ff60000001804 */
[----:B------:R-:W-:Y:S04]  /*21ab0*/  @!UPT UIADD3 URZ, URZ, URZ, URZ ;  /* 0x0000003f3f3ff290 */ /* 0x000fe8000fffe03f */
[----:B------:R-:W-:Y:S01]  /*21ac0*/  STL.64 [R1+0x120], R16 ;  /* 0x0001201001007387 */ /* 0x000fe20000100a00 */
[----:B------:R0:W-:Y:S03]  /*21ad0*/  STL.64 [R1+0x128], R18 ;  /* 0x0001281201007387 */ /* 0x0001e60000100a00 */
[----:B0-----:R-:W2:Y:S01]  /*21ae0*/  LDL.LU.64 R18, [R1+0x1200] ;  /* 0x0012000001127983 */ /* 0x001ea20000300a00 */
[----:B------:R-:W3:Y:S02]  /*21af0*/  LDL.LU.64 R16, [R1+0x11f8] ;  /* 0x0011f80001107983 */ /* 0x000ee40000300a00 */
        /* <DEDUP_REMOVED lines=8> */
[----:B------:R-:W-:-:S05]  /*21b80*/  IMAD.MOV.U32 R25, RZ, RZ, R20 ;  /* 0x000000ffff197224 */ /* 0x000fca00078e0014 */
[----:B------:R-:W-:Y:S01]  /*21b90*/  STL.64 [R1+0x11b0], R24 ;  /* 0x0011b01801007387 */ /* 0x000fe20000100a00 */
[----:B------:R-:W3:Y:S02]  /*21ba0*/  LDL.LU R20, [R1+0x410] ;  /* 0x0004100001147983 */ /* 0x000ee40000300800 */
[----:B------:R0:W-:Y:S02]  /*21bb0*/  STL.64 [R1+0x110], R4 ;  /* 0x0001100401007387 */ /* 0x0001e40000100a00 */
[----:B------:R1:W-:Y:S01]  /*21bc0*/  STL.64 [R1+0x118], R6 ;  /* 0x0001180601007387 */ /* 0x0003e20000100a00 */
[----:B------:R-:W3:Y:S01]  /*21bd0*/  LDL.LU R21, [R1+0x414] ;  /* 0x0004140001157983 */ /* 0x000ee20000300800 */
[----:B------:R-:W3:Y:S02]  /*21be0*/  LDL.LU R22, [R1+0x418] ;  /* 0x0004180001167983 */ /* 0x000ee40000300800 */
[----:B------:R-:W3:Y:S01]  /*21bf0*/  LDL.LU R23, [R1+0x41c] ;  /* 0x00041c0001177983 */ /* 0x000ee20000300800 */
[----:B0-----:R-:W2:Y:S01]  /*21c00*/  LDL.LU R4, [R1+0x3a0] ;  /* 0x0003a00001047983 */ /* 0x001ea20000300800 */
[----:B------:R-:W2:Y:S02]  /*21c10*/  LDL.LU R5, [R1+0x3a4] ;  /* 0x0003a40001057983 */ /* 0x000ea40000300800 */
[----:B-1----:R-:W2:Y:S02]  /*21c20*/  LDL.LU R6, [R1+0x3a8] ;  /* 0x0003a80001067983 */ /* 0x002ea40000300800 */
[----:B------:R-:W2:Y:S01]  /*21c30*/  LDL.LU R7, [R1+0x3ac] ;  /* 0x0003ac0001077983 */ /* 0x000ea20000300800 */
[----:B------:R0:W-:Y:S01]  /*21c40*/  STL.64 [R1+0x1160], R8 ;  /* 0x0011600801007387 */ /* 0x0001e20000100a00 */
[----:B------:R-:W-:-:S02]  /*21c50*/  IMAD.MOV.U32 R25, RZ, RZ, R10 ;  /* 0x000000ffff197224 */ /* 0x000fc400078e000a */
[----:B------:R-:W-:Y:S01]  /*21c60*/  IMAD.MOV.U32 R24, RZ, RZ, R11 ;  /* 0x000000ffff187224 */ /* 0x000fe200078e000b */
        /* <DEDUP_REMOVED lines=16> */
[C---:B---3--:R-:W-:Y:S01]  /*21d70*/  HMMA.16816.F32 R20, R12.reuse, R16, R20 ;  /* 0x000000100c14723c */ /* 0x048fe20000001814 */
[----:B--2---:R-:W-:Y:S01]  /*21d80*/  STL.64 [R1+0x11a8], R10 ;  /* 0x0011a80a01007387 */ /* 0x004fe20000100a00 */
[----:B------:R0:W-:Y:S03]  /*21d90*/  STL.64 [R1+0x11a0], R8 ;  /* 0x0011a00801007387 */ /* 0x0001e60000100a00 */
        /* <DEDUP_REMOVED lines=8> */
[----:B------:R-:W2:Y:S02]  /*21e20*/  LDL.LU R10, [R1+0xc8] ;  /* 0x0000c800010a7983 */ /* 0x000ea40000300800 */
[----:B------:R-:W2:Y:S02]  /*21e30*/  LDL.LU R11, [R1+0xcc] ;  /* 0x0000cc00010b7983 */ /* 0x000ea40000300800 */
[----:B------:R-:W-:Y:S01]  /*21e40*/  STL.64 [R1+0x100], R20 ;  /* 0x0001001401007387 */ /* 0x000fe20000100a00 */
[----:B------:R0:W-:Y:S03]  /*21e50*/  STL.64 [R1+0x108], R22 ;  /* 0x0001081601007387 */ /* 0x0001e60000100a00 */
[----:B0-----:R-:W3:Y:S01]  /*21e60*/  LDL.LU.64 R22, [R1+0x11f0] ;  /* 0x0011f00001167983 */ /* 0x001ee20000300a00 */
[----:B------:R-:W2:Y:S02]  /*21e70*/  LDL.LU.64 R20, [R1+0x11e8] ;  /* 0x0011e80001147983 */ /* 0x000ea40000300a00 */
[----:B--2---:R-:W-:Y:S01]  /*21e80*/  HMMA.16816.F32 R12, R12, R20, R4 ;  /* 0x000000140c0c723c */ /* 0x004fe20000001804 */
[----:B------:R-:W2:Y:S01]  /*21e90*/  LDL.LU.64 R6, [R1+0x11e0] ;  /* 0x0011e00001067983 */ /* 0x000ea20000300a00 */
[----:B------:R-:W2:Y:S11]  /*21ea0*/  LDL.LU.64 R4, [R1+0x11d8] ;  /* 0x0011d80001047983 */ /* 0x000eb60000300a00 */
[----:B------:R-:W-:Y:S10]  /*21eb0*/  @!UPT UIADD3 URZ, URZ, URZ, URZ ;  /* 0x0000003f3f3ff290 */ /* 0x000ff4000fffe03f */
[----:B------:R4:W-:Y:S01]  /*21ec0*/  STL.64 [R1+0xe0], R12 ;  /* 0x0000e00c01007387 */ /* 0x0009e20000100a00 */
[----:B------:R0:W-:Y:S02]  /*21ed0*/  STL.64 [R1+0xe8], R14 ;  /* 0x0000e80e01007387 */ /* 0x0001e40000100a00 */
[----:B----4-:R-:W-:Y:S02]  /*21ee0*/  IMAD.MOV.U32 R12, RZ, RZ, R29 ;  /* 0x000000ffff0c7224 */ /* 0x010fe400078e001d */
[----:B------:R-:W-:Y:S01]  /*21ef0*/  IMAD.MOV.U32 R13, RZ, RZ, R18 ;  /* 0x000000ffff0d7224 */ /* 0x000fe200078e0012 */
[----:B------:R-:W4:Y:S01]  /*21f00*/  LDL.LU R29, [R1+0x11d0] ;  /* 0x0011d000011d7983 */ /* 0x000f220000300800 */
[----:B------:R-:W3:Y:S02]  /*21f10*/  LDL.LU R18, [R1+0x11cc] ;  /* 0x0011cc0001127983 */ /* 0x000ee40000300800 */
[----:B0-----:R-:W-:Y:S02]  /*21f20*/  IMAD.MOV.U32 R14, RZ, RZ, R19 ;  /* 0x000000ffff0e7224 */ /* 0x001fe400078e0013 */
[----:B------:R-:W3:Y:S01]  /*21f30*/  LDL.LU R19, [R1+0x11c8] ;  /* 0x0011c80001137983 */ /* 0x000ee20000300800 */
        /* <DEDUP_REMOVED lines=28> */
[----:B--2---:R-:W-:Y:S02]  /*22100*/  HMMA.16816.F32 R24, R4, R24, R8 ;  /* 0x000000180418723c */ /* 0x004fe40000001808 */
[----:B------:R-:W2:Y:S11]  /*22110*/  LDL.LU.64 R8, [R1+0x1160] ;  /* 0x0011600001087983 */ /* 0x000eb60000300a00 */
[----:B------:R-:W-:Y:S10]  /*22120*/  @!UPT UIADD3 URZ, URZ, URZ, URZ ;  /* 0x0000003f3f3ff290 */ /* 0x000ff4000fffe03f */
[----:B------:R-:W-:Y:S01]  /*22130*/  STL.64 [R1+0x90], R24 ;  /* 0x0000901801007387 */ /* 0x000fe20000100a00 */
[----:B------:R0:W-:Y:S03]  /*22140*/  STL.64 [R1+0x98], R26 ;  /* 0x0000981a01007387 */ /* 0x0001e60000100a00 */
[----:B0-----:R-:W2:Y:S01]  /*22150*/  LDL.LU.64 R26, [R1+0x1158] ;  /* 0x00115800011a7983 */ /* 0x001ea20000300a00 */
[----:B------:R-:W2:Y:S02]  /*22160*/  LDL.LU.64 R24, [R1+0x1150] ;  /* 0x0011500001187983 */ /* 0x000ea40000300a00 */
[----:B------:R-:W-:-:S07]  /*22170*/  IMAD.MOV.U32 R15, RZ, RZ, R0 ;  /* 0x000000ffff0f7224 */ /* 0x000fce00078e0000 */
[C---:B------:R-:W-:Y:S08]  /*22180*/  HMMA.16816.F32 R12, R4.reuse, R16, R12 ;  /* 0x00000010040c723c */ /* 0x040ff0000000180c */
[----:B--2---:R-:W-:Y:S01]  /*22190*/  HMMA.16816.F32 R8, R4, R8, R24 ;  /* 0x000000080408723c */ /* 0x004fe20000001818 */
[----:B------:R-:W2:Y:S01]  /*221a0*/  LDL.LU.64 R26, [R1+0x1148] ;  /* 0x00114800011a7983 */ /* 0x000ea20000300a00 */
[----:B------:R-:W2:Y:S11]  /*221b0*/  LDL.LU.64 R24, [R1+0x1140] ;  /* 0x0011400001187983 */ /* 0x000eb60000300a00 */
[----:B------:R-:W-:Y:S11]  /*221c0*/  @!UPT UIADD3 URZ, URZ, URZ, URZ ;  /* 0x0000003f3f3ff290 */ /* 0x000ff6000fffe03f */
[----:B------:R-:W-:Y:S01]  /*221d0*/  IMAD.MOV.U32 R28, RZ, RZ, R11 ;  /* 0x000000ffff1c7224 */ /* 0x000fe200078e000b */
[----:B------:R-:W-:Y:S04]  /*221e0*/  STL.64 [R1+0x30], R8 ;  /* 0x0000300801007387 */ /* 0x000fe80000100a00 */
[----:B------:R0:W-:Y:S04]  /*221f0*/  STL [R1+0x106c], R28 ;  /* 0x00106c1c01007387 */ /* 0x0001e80000100800 */
[----:B0-----:R-:W2:Y:S01]  /*22200*/  LDL R28, [R1+0xcbc] ;  /* 0x000cbc00011c7983 */ /* 0x001ea20000100800 */
[----:B------:R-:W-:-:S02]  /*22210*/  IMAD.MOV.U32 R2, RZ, RZ, R10 ;  /* 0x000000ffff027224 */ /* 0x000fc400078e000a */
[----:B----4-:R-:W-:Y:S03]  /*22220*/  LDSM.16.MT88.4 R8, [R29+0xb000] ;  /* 0x00b000001d08783b */ /* 0x010fe60000004200 */
[----:B------:R-:W-:Y:S01]  /*22230*/  STL [R1+0x1068], R2 ;  /* 0x0010680201007387 */ /* 0x000fe20000100800 */
[----:B---3--:R-:W-:Y:S02]  /*22240*/  STL.64 [R1+0x10c0], R18 ;  /* 0x0010c01201007387 */ /* 0x008fe40000100a00 */
[----:B------:R-:W-:Y:S02]  /*22250*/  STL.64 [R1+0x20], R12 ;  /* 0x0000200c01007387 */ /* 0x000fe40000100a00 */
[----:B------:R-:W-:Y:S02]  /*22260*/  STL.64 [R1+0x28], R14 ;  /* 0x0000280e01007387 */ /* 0x000fe40000100a00 */
[----:B------:R-:W0:Y:S04]  /*22270*/  LDSM.16.MT88.4 R12, [R29+0xb080] ;  /* 0x00b080001d0c783b */ /* 0x000e280000004200 */
[----:B0-----:R-:W-:Y:S01]  /*22280*/  STL.64 [R1+0x10a8], R14 ;  /* 0x0010a80e01007387 */ /* 0x001fe20000100a00 */
[----:B------:R-:W-:Y:S02]  /*22290*/  STL.64 [R1+0x10a0], R12 ;  /* 0x0010a00c01007387 */ /* 0x000fe40000100a00 */
[----:B------:R0:W-:Y:S01]  /*222a0*/  STL [R1+0xd00], R29 ;  /* 0x000d001d01007387 */ /* 0x0001e20000100800 */
[----:B--2---:R-:W-:Y:S11]  /*222b0*/  HMMA.16816.F32 R24, R4, R20, R24 ;  /* 0x000000140418723c */ /* 0x004ff60000001818 */
[----:B------:R-:W-:Y:S11]  /*222c0*/  @!UPT UIADD3 URZ, URZ, URZ, URZ ;  /* 0x0000003f3f3ff290 */ /* 0x000ff6000fffe03f */
[----:B------:R-:W-:Y:S01]  /*222d0*/  @!UPT UIADD3 URZ, URZ, URZ, URZ ;  /* 0x0000003f3f3ff290 */ /* 0x000fe2000fffe03f */
[----:B------:R-:W-:Y:S01]  /*222e0*/  STL.64 [R1], R24 ;  /* 0x0000001801007387 */ /* 0x000fe20000100a00 */
[----:B------:R-:W-:Y:S02]  /*222f0*/  IMAD.MOV.U32 R0, RZ, RZ, R26 ;  /* 0x000000ffff007224 */ /* 0x000fe400078e001a */
[----:B0-----:R-:W-:Y:S02]  /*22300*/  IMAD.MOV.U32 R29, RZ, RZ, R27 ;  /* 0x000000ffff1d7224 */ /* 0x001fe400078e001b */
[----:B------:R-:W0:Y:S01]  /*22310*/  LDSM.16.MT88.4 R24, [R28+0xb000] ;  /* 0x00b000001c18783b */ /* 0x000e220000004200 */
[----:B------:R-:W-:Y:S02]  /*22320*/  STL.64 [R1+0x1130], R22 ;  /* 0x0011301601007387 */ /* 0x000fe40000100a00 */
[----:B------:R-:W-:Y:S01]  /*22330*/  STL [R1+0xdb8], R0 ;  /* 0x000db80001007387 */ /* 0x000fe20000100800 */
[----:B------:R-:W1:Y:S04]  /*22340*/  LDSM.16.MT88.4 R4, [R28+0xb080] ;  /* 0x00b080001c04783b */ /* 0x000e680000004200 */
[----:B0-----:R0:W-:Y:S01]  /*22350*/  STL.64 [R1+0x1038], R26 ;  /* 0x0010381a01007387 */ /* 0x0011e20000100a00 */
[----:B------:R-:W-:Y:S03]  /*22360*/  STL.64 [R1+0x1030], R24 ;  /* 0x0010301801007387 */ /* 0x000fe60000100a00 */
[----:B0-----:R-:W2:Y:S04]  /*22370*/  LDL R26, [R1+0x58] ;  /* 0x00005800011a7983 */ /* 0x001ea80000100800 */
[----:B------:R-:W2:Y:S04]  /*22380*/  LDL R27, [R1+0x5c] ;  /* 0x00005c00011b7983 */ /* 0x000ea80000100800 */
[----:B--2---:R-:W-:Y:S01]  /*22390*/  STL.64 [R1+0x1100], R26 ;  /* 0x0011001a01007387 */ /* 0x004fe20000100a00 */
[----:B-1----:R-:W-:Y:S02]  /*223a0*/  STL.64 [R1+0xfb8], R6 ;  /* 0x000fb80601007387 */ /* 0x002fe40000100a00 */
[----:B------:R0:W-:Y:S02]  /*223b0*/  STL.64 [R1+0xfb0], R4 ;  /* 0x000fb00401007387 */ /* 0x0001e40000100a00 */
[----:B0-----:R-:W2:Y:S01]  /*223c0*/  LDL.LU R4, [R1+0x3e0] ;  /* 0x0003e00001047983 */ /* 0x001ea20000300800 */
[----:B------:R-:W2:Y:S02]  /*223d0*/  LDL.LU R5, [R1+0x3e4] ;  /* 0x0003e40001057983 */ /* 0x000ea40000300800 */
[----:B------:R-:W3:Y:S02]  /*223e0*/  LDL.LU R6, [R1+0x3e8] ;  /* 0x0003e80001067983 */ /* 0x000ee40000300800 */
[----:B------:R-:W-:-:S02]  /*223f0*/  IMAD.MOV.U32 R7, RZ, RZ, R3 ;  /* 0x000000ffff077224 */ /* 0x000fc400078e0003 */
[----:B------:R-:W4:Y:S01]  /*22400*/  LDL.LU R3, [R1+0x113c] ;  /* 0x00113c0001037983 */ /* 0x000f220000300800 */
        /* <DEDUP_REMOVED lines=9> */
[----:B----4-:R-:W-:-:S02]  /*224a0*/  IMAD.MOV.U32 R15, RZ, RZ, R3 ;  /* 0x000000ffff0f7224 */ /* 0x010fc400078e0003 */
[----:B------:R-:W4:Y:S04]  /*224b0*/  LDL.LU R3, [R1+0x1138] ;  /* 0x0011380001037983 */ /* 0x000f280000300800 */
[----:B--2---:R-:W-:Y:S01]  /*224c0*/  STL.64 [R1+0x10d0], R14 ;  /* 0x0010d00e01007387 */ /* 0x004fe20000100a00 */
[----:B------:R-:W-:Y:S02]  /*224d0*/  STL.64 [R1+0x10c8], R12 ;  /* 0x0010c80c01007387 */ /* 0x000fe40000100a00 */
[----:B------:R-:W2:Y:S02]  /*224e0*/  LDL.64 R26, [R1+0x68] ;  /* 0x00006800011a7983 */ /* 0x000ea40000100a00 */
[----:B------:R-:W3:Y:S01]  /*224f0*/  LDL R18, [R1+0x18] ;  /* 0x0000180001127983 */ /* 0x000ee20000100800 */
[----:B------:R-:W3:Y:S04]  /*22500*/  LDL R19, [R1+0x1c] ;  /* 0x00001c0001137983 */ /* 0x000ee80000100800 */
[----:B------:R-:W3:Y:S04]  /*22510*/  LDL.64 R22, [R1+0x88] ;  /* 0x0000880001167983 */ /* 0x000ee80000100a00 */
[----:B--2---:R0:W-:Y:S01]  /*22520*/  STL.64 [R1+0x1118], R26 ;  /* 0x0011181a01007387 */ /* 0x0041e20000100a00 */
[----:B------:R-:W2:Y:S02]  /*22530*/  LDL.LU R24, [R1+0x510] ;  /* 0x0005100001187983 */ /* 0x000ea40000300800 */
[----:B------:R-:W2:Y:S01]  /*22540*/  LDL.LU R25, [R1+0x514] ;  /* 0x0005140001197983 */ /* 0x000ea20000300800 */
[----:B0-----:R-:W2:Y:S01]  /*22550*/  LDL.LU R26, [R1+0x518] ;  /* 0x00051800011a7983 */ /* 0x001ea20000300800 */
[----:B------:R-:W2:Y:S03]  /*22560*/  LDL.LU R27, [R1+0x51c] ;  /* 0x00051c00011b7983 */ /* 0x000ea60000300800 */
[----:B--2---:R-:W-:Y:S01]  /*22570*/  STL.64 [R1+0x1128], R26 ;  /* 0x0011281a01007387 */ /* 0x004fe20000100a00 */
[----:B------:R0:W-:Y:S03]  /*22580*/  STL.64 [R1+0x1120], R24 ;  /* 0x0011201801007387 */ /* 0x0001e60000100a00 */
[----:B0-----:R-:W2:Y:S01]  /*22590*/  LDL.LU R24, [R1+0x520] ;  /* 0x0005200001187983 */ /* 0x001ea20000300800 */
[----:B------:R-:W2:Y:S02]  /*225a0*/  LDL.LU R25, [R1+0x524] ;  /* 0x0005240001197983 */ /* 0x000ea40000300800 */
[----:B------:R-:W2:Y:S02]  /*225b0*/  LDL.LU R26, [R1+0x528] ;  /* 0x00052800011a7983 */ /* 0x000ea40000300800 */
[----:B------:R-:W2:Y:S01]  /*225c0*/  LDL.LU R27, [R1+0x52c] ;  /* 0x00052c00011b7983 */ /* 0x000ea20000300800 */
[----:B---3--:R0:W-:Y:S04]  /*225d0*/  STL.64 [R1+0x10d8], R18 ;  /* 0x0010d81201007387 */ /* 0x0081e80000100a00 */
[----:B0-----:R-:W3:Y:S04]  /*225e0*/  LDL.64 R18, [R1+0x48] ;  /* 0x0000480001127983 */ /* 0x001ee80000100a00 */
[----:B---3--:R0:W-:Y:S01]  /*225f0*/  STL.64 [R1+0x10f8], R18 ;  /* 0x0010f81201007387 */ /* 0x0081e20000100a00 */
[----:B------:R-:W3:Y:S02]  /*22600*/  LDL.LU R16, [R1+0x4f0] ;  /* 0x0004f00001107983 */ /* 0x000ee40000300800 */
[----:B------:R-:W3:Y:S01]  /*22610*/  LDL.LU R17, [R1+0x4f4] ;  /* 0x0004f40001117983 */ /* 0x000ee20000300800 */
[----:B0-----:R-:W3:Y:S01]  /*22620*/  LDL.LU R18, [R1+0x4f8] ;  /* 0x0004f80001127983 */ /* 0x001ee20000300800 */
[----:B------:R-:W3:Y:S01]  /*22630*/  LDL.LU R19, [R1+0x4fc] ;  /* 0x0004fc0001137983 */ /* 0x000ee20000300800 */
[----:B--2---:R-:W-:Y:S02]  /*22640*/  HMMA.16816.F32 R24, R8, R22, R24 ;  /* 0x000000160818723c */ /* 0x004fe40000001818 */
[----:B---3--:R-:W-:Y:S01]  /*22650*/  STL.64 [R1+0x1110], R18 ;  /* 0x0011101201007387 */ /* 0x008fe20000100a00 */
[----:B------:R0:W-:Y:S03]  /*22660*/  STL.64 [R1+0x1108], R16 ;  /* 0x0011081001007387 */ /* 0x0001e60000100a00 */
[----:B0-----:R-:W2:Y:S01]  /*22670*/  LDL.LU R16, [R1+0x500] ;  /* 0x0005000001107983 */ /* 0x001ea20000300800 */
[----:B------:R-:W2:Y:S02]  /*22680*/  LDL.LU R17, [R1+0x504] ;  /* 0x0005040001117983 */ /* 0x000ea40000300800 */
[----:B------:R-:W2:Y:S02]  /*22690*/  LDL.LU R18, [R1+0x508] ;  /* 0x0005080001127983 */ /* 0x000ea40000300800 */
[----:B------:R-:W2:Y:S01]  /*226a0*/  LDL.LU R19, [R1+0x50c] ;  /* 0x00050c0001137983 */ /* 0x000ea20000300800 */
[----:B------:R-:W3:Y:S01]  /*226b0*/  LDL.LU R12, [R1+0x4d0] ;  /* 0x0004d000010c7983 */ /* 0x000ee20000300800 */
[----:B------:R-:W3:Y:S02]  /*226c0*/  LDL.LU R13, [R1+0x4d4] ;  /* 0x0004d400010d7983 */ /* 0x000ee40000300800 */
[----:B------:R-:W2:Y:S02]  /*226d0*/  LDL.LU R14, [R1+0x4d8] ;  /* 0x0004d800010e7983 */ /* 0x000ea40000300800 */
[----:B------:R-:W2:Y:S02]  /*226e0*/  LDL.LU R15, [R1+0x4dc] ;  /* 0x0004dc00010f7983 */ /* 0x000ea40000300800 */
[----:B------:R-:W-:-:S02]  /*226f0*/  IMAD.MOV.U32 R2, RZ, RZ, R22 ;  /* 0x000000ffff027224 */ /* 0x000fc400078e0016 */
[----:B------:R-:W-:-:S03]  /*22700*/  IMAD.MOV.U32 R0, RZ, RZ, R23 ;  /* 0x000000ffff007224 */ /* 0x000fc600078e0017 */
[----:B------:R-:W-:Y:S01]  /*22710*/  IMAD.MOV.U32 R20, RZ, RZ, R26 ;  /* 0x000000ffff147224 */ /* 0x000fe200078e001a */
[----:B--2---:R-:W-:Y:S01]  /*22720*/  STL.64 [R1+0x10e8], R14 ;  /* 0x0010e80e01007387 */ /* 0x004fe20000100a00 */
[----:B---3--:R0:W-:Y:S03]  /*22730*/  STL.64 [R1+0x10e0], R12 ;  /* 0x0010e00c01007387 */ /* 0x0081e60000100a00 */
[----:B0-----:R-:W2:Y:S01]  /*22740*/  LDL.LU R12, [R1+0x4e0] ;  /* 0x0004e000010c7983 */ /* 0x001ea20000300800 */
[----:B------:R-:W2:Y:S02]  /*22750*/  LDL.LU R13, [R1+0x4e4] ;  /* 0x0004e400010d7983 */ /* 0x000ea40000300800 */
[----:B------:R-:W2:Y:S02]  /*22760*/  LDL.LU R14, [R1+0x4e8] ;  /* 0x0004e800010e7983 */ /* 0x000ea40000300800 */
[----:B------:R0:W-:Y:S01]  /*22770*/  STL.64 [R1+0x1078], R6 ;  /* 0x0010780601007387 */ /* 0x0001e20000100a00 */
[----:B------:R-:W-:Y:S01]  /*22780*/  STL.64 [R1+0x1070], R4 ;  /* 0x0010700401007387 */ /* 0x000fe20000100a00 */
[----:B----4-:R-:W-:-:S02]  /*22790*/  IMAD.MOV.U32 R15, RZ, RZ, R3 ;  /* 0x000000ffff0f7224 */ /* 0x010fc400078e0003 */
[----:B------:R-:W-:Y:S01]  /*227a0*/  IMAD.MOV.U32 R3, RZ, RZ, R24 ;  /* 0x000000ffff037224 */ /* 0x000fe200078e0018 */
[----:B0-----:R-:W3:Y:S01]  /*227b0*/  LDL.64 R6, [R1+0x78] ;  /* 0x0000780001067983 */ /* 0x001ee20000100a00 */
[----:B------:R-:W4:Y:S02]  /*227c0*/  LDL.LU.64 R22, [R1+0x1130] ;  /* 0x0011300001167983 */ /* 0x000f240000300a00 */
[----:B------:R-:W-:Y:S02]  /*227d0*/  STL.64 [R1+0x630], R24 ;  /* 0x0006301801007387 */ /* 0x000fe40000100a00 */
[----:B------:R0:W-:Y:S02]  /*227e0*/  STL.64 [R1+0x638], R26 ;  /* 0x0006381a01007387 */ /* 0x0001e40000100a00 */
[----:B0-----:R-:W3:Y:S01]  /*227f0*/  LDL.LU.64 R26, [R1+0x1128] ;  /* 0x00112800011a7983 */ /* 0x001ee20000300a00 */
[----:B------:R-:W3:Y:S02]  /*22800*/  LDL.LU.64 R24, [R1+0x1120] ;  /* 0x0011200001187983 */ /* 0x000ee40000300a00 */
[----:B------:R-:W-:Y:S02]  /*22810*/  STL [R1+0xd08], R3 ;  /* 0x000d080301007387 */ /* 0x000fe40000100800 */
[----:B------:R-:W-:Y:S01]  /*22820*/  STL [R1+0xd04], R20 ;  /* 0x000d041401007387 */ /* 0x000fe20000100800 */
[C---:B---3--:R-:W-:Y:S11]  /*22830*/  HMMA.16816.F32 R24, R8.reuse, R6, R24 ;  /* 0x000000060818723c */ /* 0x048ff60000001818 */
[----:B------:R-:W-:Y:S11]  /*22840*/  @!UPT UIADD3 URZ, URZ, URZ, URZ ;  /* 0x0000003f3f3ff290 */ /* 0x000ff6000fffe03f */
[----:B------:R-:W-:Y:S01]  /*22850*/  @!UPT UIADD3 URZ, URZ, URZ, URZ ;  /* 0x0000003f3f3ff290 */ /* 0x000fe2000fffe03f */
[----:B------:R-:W-:Y:S01]  /*22860*/  STL.64 [R1+0x620], R24 ;  /* 0x0006201801007387 */ /* 0x000fe20000100a00 */
[----:B------:R0:W-:Y:S02]  /*22870*/  STL.64 [R1+0x628], R26 ;  /* 0x0006281a01007387 */ /* 0x0001e40000100a00 */
[----:B------:R-:W-:Y:S02]  /*22880*/  IMAD.MOV.U32 R21, RZ, RZ, R26 ;  /* 0x000000ffff157224 */ /* 0x000fe400078e001a */
[----:B0-----:R-:W3:Y:S01]  /*22890*/  LDL.LU.64 R26, [R1+0x1118] ;  /* 0x00111800011a7983 */ /* 0x001ee20000300a00 */
[----:B------:R0:W-:Y:S02]  /*228a0*/  STL.64 [R1+0x1088], R6 ;  /* 0x0010880601007387 */ /* 0x0001e40000100a00 */
[----:B------:R-:W-:Y:S02]  /*228b0*/  STL [R1+0xd0c], R21 ;  /* 0x000d0c1501007387 */ /* 0x000fe40000100800 */
[----:B0-----:R-:W-:Y:S01]  /*228c0*/  IMAD.MOV.U32 R7, RZ, RZ, R0 ;  /* 0x000000ffff077224 */ /* 0x001fe200078e0000 */
[----:B---3--:R-:W-:Y:S01]  /*228d0*/  HMMA.16816.F32 R16, R8, R26, R16 ;  /* 0x0000001a0810723c */ /* 0x008fe20000001810 */
[----:B------:R-:W-:-:S02]  /*228e0*/  IMAD.MOV.U32 R3, RZ, RZ, R26 ;  /* 0x000000ffff037224 */ /* 0x000fc400078e001a */
        /* <DEDUP_REMOVED lines=12> */
[----:B0-----:R-:W2:Y:S01]  /*229b0*/  LDL.LU.64 R18, [R1+0x10f8] ;  /* 0x0010f80001127983 */ /* 0x001ea20000300a00 */
[----:B------:R0:W-:Y:S02]  /*229c0*/  STL.64 [R1+0x1080], R26 ;  /* 0x0010801a01007387 */ /* 0x0001e40000100a00 */
[----:B------:R-:W3:Y:S02]  /*229d0*/  LDL.LU R24, [R1+0x400] ;  /* 0x0004000001187983 */ /* 0x000ee40000300800 */
[----:B------:R-:W3:Y:S01]  /*229e0*/  LDL.LU R25, [R1+0x404] ;  /* 0x0004040001197983 */ /* 0x000ee20000300800 */
[----:B0-----:R-:W3:Y:S01]  /*229f0*/  LDL.LU R26, [R1+0x408] ;  /* 0x00040800011a7983 */ /* 0x001ee20000300800 */
[----:B------:R-:W3:Y:S02]  /*22a00*/  LDL.LU R27, [R1+0x40c] ;  /* 0x00040c00011b7983 */ /* 0x000ee40000300800 */
[----:B------:R-:W-:Y:S01]  /*22a10*/  IMAD.MOV.U32 R6, RZ, RZ, R2 ;  /* 0x000000ffff067224 */ /* 0x000fe200078e0002 */
[----:B--2---:R-:W-:Y:S01]  /*22a20*/  HMMA.16816.F32 R12, R8, R18, R12 ;  /* 0x00000012080c723c */ /* 0x004fe2000000180c */
[----:B------:R-:W-:-:S02]  /*22a30*/  IMAD.MOV.U32 R28, RZ, RZ, R18 ;  /* 0x000000ffff1c7224 */ /* 0x000fc400078e0012 */
[----:B------:R-:W-:Y:S01]  /*22a40*/  IMAD.MOV.U32 R2, RZ, RZ, R19 ;  /* 0x000000ffff027224 */ /* 0x000fe200078e0013 */
[----:B---3--:R4:W-:Y:S01]  /*22a50*/  STL.64 [R1+0x1098], R26 ;  /* 0x0010981a01007387 */ /* 0x0089e20000100a00 */
[----:B------:R0:W-:Y:S02]  /*22a60*/  STL.64 [R1+0x1090], R24 ;  /* 0x0010901801007387 */ /* 0x0001e40000100a00 */
[----:B----4-:R-:W-:Y:S01]  /*22a70*/  IMAD.MOV.U32 R26, RZ, RZ, R22 ;  /* 0x000000ffff1a7224 */ /* 0x010fe200078e0016 */
[----:B0-----:R-:W2:Y:S01]  /*22a80*/  LDL.LU R24, [R1+0x440] ;  /* 0x0004400001187983 */ /* 0x001ea20000300800 */
[----:B------:R-:W2:Y:S02]  /*22a90*/  LDL.LU R25, [R1+0x444] ;  /* 0x0004440001197983 */ /* 0x000ea40000300800 */
[----:B------:R-:W3:Y:S02]  /*22aa0*/  LDL.LU R22, [R1+0x10f4] ;  /* 0x0010f40001167983 */ /* 0x000ee40000300800 */
[----:B------:R-:W-:-:S02]  /*22ab0*/  IMAD.MOV.U32 R27, RZ, RZ, R23 ;  /* 0x000000ffff1b7224 */ /* 0x000fc400078e0017 */
[----:B------:R-:W3:Y:S08]  /*22ac0*/  LDL.LU R23, [R1+0x10f0] ;  /* 0x0010f00001177983 */ /* 0x000ef00000300800 */
[----:B------:R-:W-:Y:S02]  /*22ad0*/  STL.64 [R1+0x480], R12 ;  /* 0x0004800c01007387 */ /* 0x000fe40000100a00 */
[----:B------:R0:W-:Y:S02]  /*22ae0*/  STL.64 [R1+0x488], R14 ;  /* 0x0004880e01007387 */ /* 0x0001e40000100a00 */
[----:B0-----:R-:W4:Y:S01]  /*22af0*/  LDL.LU.64 R14, [R1+0x10e8] ;  /* 0x0010e800010e7983 */ /* 0x001f220000300a00 */
[----:B------:R-:W4:Y:S02]  /*22b00*/  LDL.LU.64 R12, [R1+0x10e0] ;  /* 0x0010e000010c7983 */ /* 0x000f240000300a00 */
[----:B------:R-:W4:Y:S02]  /*22b10*/  LDL.LU.64 R18, [R1+0x10d8] ;  /* 0x0010d80001127983 */ /* 0x000f240000300a00 */
[C---:B----4-:R-:W-:Y:S01]  /*22b20*/  HMMA.16816.F32 R16, R8.reuse, R18, R12 ;  /* 0x000000120810723c */ /* 0x050fe2000000180c */
[----:B------:R-:W4:Y:S01]  /*22b30*/  LDL.LU.64 R14, [R1+0x10d0] ;  /* 0x0010d000010e7983 */ /* 0x000f220000300a00 */
[----:B------:R-:W4:Y:S11]  /*22b40*/  LDL.LU.64 R12, [R1+0x10c8] ;  /* 0x0010c800010c7983 */ /* 0x000f360000300a00 */
[----:B------:R-:W-:Y:S10]  /*22b50*/  @!UPT UIADD3 URZ, URZ, URZ, URZ ;  /* 0x0000003f3f3ff290 */ /* 0x000ff4000fffe03f */
        /* <DEDUP_REMOVED lines=8> */
[----:B0-----:R-:W3:Y:S01]  /*22be0*/  LDL.LU.64 R14, [R1+0x10b8] ;  /* 0x0010b800010e7983 */ /* 0x001ee20000300a00 */
[----:B------:R-:W3:Y:S02]  /*22bf0*/  LDL.LU.64 R12, [R1+0x10b0] ;  /* 0x0010b000010c7983 */ /* 0x000ee40000300a00 */
[----:B------:R-:W-:Y:S01]  /*22c00*/  STL.64 [R1+0x1050], R18 ;  /* 0x0010501201007387 */ /* 0x000fe20000100a00 */
[----:B---3--:R-:W-:Y:S01]  /*22c10*/  HMMA.16816.F32 R8, R8, R22, R12 ;  /* 0x000000160808723c */ /* 0x008fe2000000180c */
[----:B------:R-:W2:Y:S01]  /*22c20*/  LDL.LU.64 R14, [R1+0x10a8] ;  /* 0x0010a800010e7983 */ /* 0x000ea20000300a00 */
[----:B------:R-:W2:Y:S11]  /*22c30*/  LDL.LU.64 R12, [R1+0x10a0] ;  /* 0x0010a000010c7983 */ /* 0x000eb60000300a00 */
[----:B------:R-:W-:Y:S10]  /*22c40*/  @!UPT UIADD3 URZ, URZ, URZ, URZ ;  /* 0x0000003f3f3ff290 */ /* 0x000ff4000fffe03f */
[----:B------:R0:W-:Y:S01]  /*22c50*/  STL.64 [R1+0x3c0], R8 ;  /* 0x0003c00801007387 */ /* 0x0001e20000100a00 */
[----:B------:R1:W-:Y:S03]  /*22c60*/  STL.64 [R1+0x3c8], R10 ;  /* 0x0003c80a01007387 */ /* 0x0003e60000100a00 */
[----:B0-----:R-:W3:Y:S01]  /*22c70*/  LDL.LU R8, [R1+0x3f0] ;  /* 0x0003f00001087983 */ /* 0x001ee20000300800 */
[----:B------:R-:W3:Y:S02]  /*22c80*/  LDL.LU R9, [R1+0x3f4] ;  /* 0x0003f40001097983 */ /* 0x000ee40000300800 */
[----:B-1----:R-:W3:Y:S02]  /*22c90*/  LDL.LU R10, [R1+0x3f8] ;  /* 0x0003f800010a7983 */ /* 0x002ee40000300800 */
[----:B------:R-:W3:Y:S01]  /*22ca0*/  LDL.LU R11, [R1+0x3fc] ;  /* 0x0003fc00010b7983 */ /* 0x000ee20000300800 */
        /* <DEDUP_REMOVED lines=18> */
[----:B------:R-:W4:Y:S01]  /*22dd0*/  LDL R20, [R1+0xcb8] ;  /* 0x000cb80001147983 */ /* 0x000f220000100800 */
[C---:B---3--:R-:W-:Y:S01]  /*22de0*/  HMMA.16816.F32 R8, R12.reuse, R18, R8 ;  /* 0x000000120c08723c */ /* 0x048fe20000001808 */
[----:B------:R-:W-:Y:S11]  /*22df0*/  STL.64 [R1+0x1048], R22 ;  /* 0x0010481601007387 */ /* 0x000ff60000100a00 */
[----:B------:R-:W-:Y:S11]  /*22e00*/  @!UPT UIADD3 URZ, URZ, URZ, URZ ;  /* 0x0000003f3f3ff290 */ /* 0x000ff6000fffe03f */
[----:B------:R0:W-:Y:S01]  /*22e10*/  STL.64 [R1+0x510], R8 ;  /* 0x0005100801007387 */ /* 0x0001e20000100a00 */
[----:B------:R1:W-:Y:S01]  /*22e20*/  STL.64 [R1+0x518], R10 ;  /* 0x0005180a01007387 */ /* 0x0003e20000100a00 */
[----:B--2---:R-:W-:Y:S02]  /*22e30*/  HMMA.16816.F32 R4, R12, R26, R4 ;  /* 0x0000001a0c04723c */ /* 0x004fe40000001804 */
[----:B----4-:R-:W-:Y:S01]  /*22e40*/  STL [R1+0x1040], R20 ;  /* 0x0010401401007387 */ /* 0x010fe20000100800 */
[----:B0-----:R-:W2:Y:S11]  /*22e50*/  LDL.LU R8, [R1+0x260] ;  /* 0x0002600001087983 */ /* 0x001eb60000300800 */
[----:B------:R-:W-:Y:S09]  /*22e60*/  @!UPT UIADD3 URZ, URZ, URZ, URZ ;  /* 0x0000003f3f3ff290 */ /* 0x000ff2000fffe03f */
[----:B------:R-:W-:Y:S01]  /*22e70*/  STL.64 [R1+0x500], R4 ;  /* 0x0005000401007387 */ /* 0x000fe20000100a00 */
[----:B------:R-:W-:Y:S02]  /*22e80*/  STL.64 [R1+0x508], R6 ;  /* 0x0005080601007387 */ /* 0x000fe40000100a00 */
[----:B------:R-:W2:Y:S02]  /*22e90*/  LDL.LU R9, [R1+0x264] ;  /* 0x0002640001097983 */ /* 0x000ea40000300800 */
[----:B-1----:R-:W3:Y:S01]  /*22ea0*/  LDL.LU R10, [R1+0x268] ;  /* 0x00026800010a7983 */ /* 0x002ee20000300800 */
[----:B------:R-:W3:Y:S01]  /*22eb0*/  LDL.LU R11, [R1+0x26c] ;  /* 0x00026c00010b7983 */ /* 0x000ee20000300800 */
[----:B------:R-:W4:Y:S02]  /*22ec0*/  LDL.LU R24, [R1+0x300] ;  /* 0x0003000001187983 */ /* 0x000f240000300800 */
[----:B------:R-:W4:Y:S02]  /*22ed0*/  LDL.LU R25, [R1+0x304] ;  /* 0x0003040001197983 */ /* 0x000f240000300800 */
[----:B------:R-:W2:Y:S01]  /*22ee0*/  LDL.LU R26, [R1+0x308] ;  /* 0x00030800011a7983 */ /* 0x000ea20000300800 */
[----:B------:R-:W2:Y:S04]  /*22ef0*/  LDL.LU R27, [R1+0x30c] ;  /* 0x00030c00011b7983 */ /* 0x000ea80000300800 */
        /* <DEDUP_REMOVED lines=10> */
[----:B------:R-:W2:Y:S01]  /*22fa0*/  LDL.LU R20, [R1+0x380] ;  /* 0x0003800001147983 */ /* 0x000ea20000300800 */
[----:B------:R-:W2:Y:S02]  /*22fb0*/  LDL.LU R21, [R1+0x384] ;  /* 0x0003840001157983 */ /* 0x000ea40000300800 */
[----:B------:R-:W2:Y:S02]  /*22fc0*/  LDL.LU R22, [R1+0x388] ;  /* 0x0003880001167983 */ /* 0x000ea40000300800 */
[----:B------:R-:W2:Y:S01]  /*22fd0*/  LDL.LU R23, [R1+0x38c] ;  /* 0x00038c0001177983 */ /* 0x000ea20000300800 */
[----:B---3--:R-:W-:Y:S01]  /*22fe0*/  STL.64 [R1+0xf30], R10 ;  /* 0x000f300a01007387 */ /* 0x008fe20000100a00 */
[----:B------:R0:W-:Y:S03]  /*22ff0*/  STL.64 [R1+0xf28], R8 ;  /* 0x000f280801007387 */ /* 0x0001e60000100a00 */
[----:B0-----:R-:W3:Y:S01]  /*23000*/  LDL.LU R8, [R1+0x270] ;  /* 0x0002700001087983 */ /* 0x001ee20000300800 */
[----:B------:R-:W3:Y:S02]  /*23010*/  LDL.LU R9, [R1+0x274] ;  /* 0x0002740001097983 */ /* 0x000ee40000300800 */
[----:B------:R-:W2:Y:S02]  /*23020*/  LDL.LU R10, [R1+0x278] ;  /* 0x00027800010a7983 */ /* 0x000ea40000300800 */
[----:B------:R-:W2:Y:S01]  /*23030*/  LDL.LU R11, [R1+0x27c] ;  /* 0x00027c00010b7983 */ /* 0x000ea20000300800 */
[----:B------:R-:W2:Y:S01]  /*23040*/  LDL.LU R4, [R1+0x320] ;  /* 0x0003200001047983 */ /* 0x000ea20000300800 */
[----:B------:R-:W2:Y:S02]  /*23050*/  LDL.LU R5, [R1+0x324] ;  /* 0x0003240001057983 */ /* 0x000ea40000300800 */
[----:B------:R-:W2:Y:S02]  /*23060*/  LDL.LU R6, [R1+0x328] ;  /* 0x0003280001067983 */ /* 0x000ea40000300800 */
[----:B------:R-:W2:Y:S02]  /*23070*/  LDL.LU R7, [R1+0x32c] ;  /* 0x00032c0001077983 */ /* 0x000ea40000300800 */
[----:B--2---:R0:W-:Y:S01]  /*23080*/  STL.64 [R1+0xfd8], R6 ;  /* 0x000fd80601007387 */ /* 0x0041e20000100a00 */
[----:B------:R-:W-:Y:S03]  /*23090*/  STL.64 [R1+0xfd0], R4 ;  /* 0x000fd00401007387 */ /* 0x000fe60000100a00 */
[----:B0-----:R-:W2:Y:S04]  /*230a0*/  LDL.64 R6, [R1+0x58] ;  /* 0x0000580001067983 */ /* 0x001ea80000100a00 */
[----:B--2---:R0:W-:Y:S04]  /*230b0*/  STL.64 [R1+0xff0], R6 ;  /* 0x000ff00601007387 */ /* 0x0041e80000100a00 */
[----:B0-----:R-:W2:Y:S04]  /*230c0*/  LDL.64 R6, [R1+0x68] ;  /* 0x0000680001067983 */ /* 0x001ea80000100a00 */
[----:B--2---:R0:W-:Y:S01]  /*230d0*/  STL.64 [R1+0x1008], R6 ;  /* 0x0010080601007387 */ /* 0x0041e20000100a00 */
[----:B------:R1:W-:Y:S02]  /*230e0*/  STL.64 [R1+0xf40], R10 ;  /* 0x000f400a01007387 */ /* 0x0003e40000100a00 */
[----:B---3--:R-:W-:Y:S02]  /*230f0*/  STL.64 [R1+0xf38], R8 ;  /* 0x000f380801007387 */ /* 0x008fe40000100a00 */
[----:B0-----:R-:W-:-:S02]  /*23100*/  IMAD.MOV.U32 R6, RZ, RZ, R3 ;  /* 0x000000ffff067224 */ /* 0x001fc400078e0003 */
[----:B------:R-:W-:Y:S02]  /*23110*/  IMAD.MOV.U32 R7, RZ, RZ, R0 ;  /* 0x000000ffff077224 */ /* 0x000fe400078e0000 */
[----:B-1----:R-:W-:Y:S02]  /*23120*/  IMAD.MOV.U32 R10, RZ, RZ, R28 ;  /* 0x000000ffff0a7224 */ /* 0x002fe400078e001c */
[----:B------:R-:W-:Y:S01]  /*23130*/  IMAD.MOV.U32 R11, RZ, RZ, R2 ;  /* 0x000000ffff0b7224 */ /* 0x000fe200078e0002 */
[----:B------:R-:W2:Y:S01]  /*23140*/  LDL.LU R28, [R1+0x106c] ;  /* 0x00106c00011c7983 */ /* 0x000ea20000300800 */
[----:B------:R-:W3:Y:S02]  /*23150*/  LDL.LU R2, [R1+0x1068] ;  /* 0x0010680001027983 */ /* 0x000ee40000300800 */
[----:B------:R0:W-:Y:S02]  /*23160*/  STL.64 [R1+0x1020], R6 ;  /* 0x0010200601007387 */ /* 0x0001e40000100a00 */
[----:B------:R-:W2:Y:S01]  /*23170*/  LDL R0, [R1+0xcb4] ;  /* 0x000cb40001007983 */ /* 0x000ea20000100800 */
[----:B0-----:R-:W4:Y:S01]  /*23180*/  LDL.64 R6, [R1+0x18] ;  /* 0x0000180001067983 */ /* 0x001f220000100a00 */
[C---:B------:R-:W-:Y:S11]  /*23190*/  HMMA.16816.F32 R24, R12.reuse, R10, R24 ;  /* 0x0000000a0c18723c */ /* 0x040ff60000001818 */
[----:B------:R-:W-:Y:S11]  /*231a0*/  @!UPT UIADD3 URZ, URZ, URZ, URZ ;  /* 0x0000003f3f3ff290 */ /* 0x000ff6000fffe03f */
[----:B------:R-:W-:Y:S01]  /*231b0*/  @!UPT UIADD3 URZ, URZ, URZ, URZ ;  /* 0x0000003f3f3ff290 */ /* 0x000fe2000fffe03f */
[----:B------:R-:W-:Y:S01]  /*231c0*/  STL.64 [R1+0x3a0], R24 ;  /* 0x0003a01801007387 */ /* 0x000fe20000100a00 */
[----:B------:R0:W-:Y:S03]  /*231d0*/  STL.64 [R1+0x3a8], R26 ;  /* 0x0003a81a01007387 */ /* 0x0001e60000100a00 */
[----:B0-----:R-:W2:Y:S01]  /*231e0*/  LDL.LU.64 R26, [R1+0x1060] ;  /* 0x00106000011a7983 */ /* 0x001ea20000300a00 */
[----:B------:R-:W2:Y:S01]  /*231f0*/  LDL.LU.64 R24, [R1+0x1058] ;  /* 0x0010580001187983 */ /* 0x000ea20000300a00 */
[C---:B----4-:R-:W-:Y:S11]  /*23200*/  HMMA.16816.F32 R16, R12.reuse, R6, R16 ;  /* 0x000000060c10723c */ /* 0x050ff60000001810 */
[----:B------:R-:W-:Y:S11]  /*23210*/  @!UPT UIADD3 URZ, URZ, URZ, URZ ;  /* 0x0000003f3f3ff290 */ /* 0x000ff6000fffe03f */
[----:B------:R-:W-:Y:S01]  /*23220*/  @!UPT UIADD3 URZ, URZ, URZ, URZ ;  /* 0x0000003f3f3ff290 */ /* 0x000fe2000fffe03f */
[----:B------:R-:W-:Y:S01]  /*23230*/  STL.64 [R1+0x390], R16 ;  /* 0x0003901001007387 */ /* 0x000fe20000100a00 */
[----:B------:R0:W-:Y:S03]  /*23240*/  STL.64 [R1+0x398], R18 ;  /* 0x0003981201007387 */ /* 0x0001e60000100a00 */
[----:B0-----:R-:W4:Y:S01]  /*23250*/  LDL.LU.64 R18, [R1+0x1050] ;  /* 0x0010500001127983 */ /* 0x001f220000300a00 */
[----:B------:R-:W2:Y:S02]  /*23260*/  LDL.LU R4, [R1+0x370] ;  /* 0x0003700001047983 */ /* 0x000ea40000300800 */
[----:B------:R-:W-:Y:S02]  /*23270*/  IMAD.MOV.U32 R8, RZ, RZ, R6 ;  /* 0x000000ffff087224 */ /* 0x000fe400078e0006 */
[----:B------:R-:W2:Y:S02]  /*23280*/  LDL.LU R5, [R1+0x374] ;  /* 0x0003740001057983 */ /* 0x000ea40000300800 */
[----:B------:R-:W-:Y:S01]  /*23290*/  IMAD.MOV.U32 R3, RZ, RZ, R7 ;  /* 0x000000ffff037224 */ /* 0x000fe200078e0007 */
[----:B------:R-:W2:Y:S01]  /*232a0*/  LDL.LU R6, [R1+0x378] ;  /* 0x0003780001067983 */ /* 0x000ea20000300800 */
[----:B------:R-:W2:Y:S01]  /*232b0*/  LDL.LU R7, [R1+0x37c] ;  /* 0x00037c0001077983 */ /* 0x000ea20000300800 */
[C---:B----4-:R-:W-:Y:S11]  /*232c0*/  HMMA.16816.F32 R20, R12.reuse, R18, R20 ;  /* 0x000000120c14723c */ /* 0x050ff60000001814 */
[----:B------:R-:W-:Y:S11]  /*232d0*/  @!UPT UIADD3 URZ, URZ, URZ, URZ ;  /* 0x0000003f3f3ff290 */ /* 0x000ff6000fffe03f */
[----:B------:R-:W-:Y:S01]  /*232e0*/  @!UPT UIADD3 URZ, URZ, URZ, URZ ;  /* 0x0000003f3f3ff290 */ /* 0x000fe2000fffe03f */
[----:B------:R-:W-:Y:S01]  /*232f0*/  STL.64 [R1+0x380], R20 ;  /* 0x0003801401007387 */ /* 0x000fe20000100a00 */
[----:B------:R0:W-:Y:S03]  /*23300*/  STL.64 [R1+0x388], R22 ;  /* 0x0003881601007387 */ /* 0x0001e60000100a00 */
[----:B0-----:R-:W2:Y:S01]  /*23310*/  LDL.LU.64 R22, [R1+0x1048] ;  /* 0x0010480001167983 */ /* 0x001ea20000300a00 */
[----:B------:R-:W4:Y:S02]  /*23320*/  LDL.LU R20, [R1+0x1040] ;  /* 0x0010400001147983 */ /* 0x000f240000300800 */
[----:B------:R0:W-:Y:S02]  /*23330*/  STL.64 [R1+0x1028], R18 ;  /* 0x0010281201007387 */ /* 0x0001e40000100a00 */
[----:B0-----:R-:W3:Y:S01]  /*23340*/  LDL.64 R18, [R1+0x88] ;  /* 0x0000880001127983 */ /* 0x001ee20000100a00 */
[----:B--2---:R-:W-:Y:S03]  /*23350*/  HMMA.16816.F32 R12, R12, R22, R24 ;  /* 0x000000160c0c723c */ /* 0x004fe60000001818 */
[----:B------:R-:W3:Y:S01]  /*23360*/  LDL.LU.64 R26, [R1+0x1038] ;  /* 0x00103800011a7983 */ /* 0x000ee20000300a00 */
[----:B------:R-:W3:Y:S02]  /*23370*/  LDL.LU.64 R24, [R1+0x1030] ;  /* 0x0010300001187983 */ /* 0x000ee40000300a00 */
[----:B------:R-:W-:Y:S02]  /*23380*/  STL.64 [R1+0xfc8], R22 ;  /* 0x000fc81601007387 */ /* 0x000fe40000100a00 */
[----:B----4-:R0:W-:Y:S11]  /*23390*/  STL [R1+0xfc0], R20 ;  /* 0x000fc01401007387 */ /* 0x0101f60000100800 */
[----:B------:R-:W-:Y:S04]  /*233a0*/  @!UPT UIADD3 URZ, URZ, URZ, URZ ;  /* 0x0000003f3f3ff290 */ /* 0x000fe8000fffe03f */
[----:B------:R-:W-:Y:S01]  /*233b0*/  STL.64 [R1+0x2c0], R12 ;  /* 0x0002c00c01007387 */ /* 0x000fe20000100a00 */
[----:B------:R-:W-:Y:S02]  /*233c0*/  STL.64 [R1+0x2c8], R14 ;  /* 0x0002c80e01007387 */ /* 0x000fe40000100a00 */
[----:B0-----:R-:W2:Y:S02]  /*233d0*/  LDL.LU R20, [R1+0x330] ;  /* 0x0003300001147983 */ /* 0x001ea40000300800 */
        /* <DEDUP_REMOVED lines=14> */
[----:B------:R-:W3:Y:S02]  /*234c0*/  LDL.LU R22, [R1+0x358] ;  /* 0x0003580001167983 */ /* 0x000ee40000300800 */
[----:B------:R-:W3:Y:S02]  /*234d0*/  LDL.LU R23, [R1+0x35c] ;  /* 0x00035c0001177983 */ /* 0x000ee40000300800 */
[----:B------:R-:W-:-:S02]  /*234e0*/  IMAD.MOV.U32 R14, RZ, RZ, R8 ;  /* 0x000000ffff0e7224 */ /* 0x000fc400078e0008 */
[----:B------:R-:W-:Y:S02]  /*234f0*/  IMAD.MOV.U32 R15, RZ, RZ, R3 ;  /* 0x000000ffff0f7224 */ /* 0x000fe400078e0003 */
[----:B------:R-:W-:Y:S02]  /*23500*/  IMAD.MOV.U32 R8, RZ, RZ, R18 ;  /* 0x000000ffff087224 */ /* 0x000fe400078e0012 */
[----:B------:R-:W-:Y:S01]  /*23510*/  IMAD.MOV.U32 R3, RZ, RZ, R19 ;  /* 0x000000ffff037224 */ /* 0x000fe200078e0013 */
[----:B---3--:R-:W-:Y:S01]  /*23520*/  STL.64 [R1+0x1018], R22 ;  /* 0x0010181601007387 */ /* 0x008fe20000100a00 */
[----:B--2---:R0:W-:Y:S03]  /*23530*/  STL.64 [R1+0x1010], R20 ;  /* 0x0010101401007387 */ /* 0x0041e60000100a00 */
[----:B0-----:R-:W2:Y:S01]  /*23540*/  LDL.LU R20, [R1+0x360] ;  /* 0x0003600001147983 */ /* 0x001ea20000300800 */
[----:B------:R-:W2:Y:S02]  /*23550*/  LDL.LU R21, [R1+0x364] ;  /* 0x0003640001157983 */ /* 0x000ea40000300800 */
[----:B------:R-:W2:Y:S02]  /*23560*/  LDL.LU R22, [R1+0x368] ;  /* 0x0003680001167983 */ /* 0x000ea40000300800 */
[----:B------:R-:W2:Y:S01]  /*23570*/  LDL.LU R23, [R1+0x36c] ;  /* 0x00036c0001177983 */ /* 0x000ea20000300800 */
[----:B------:R-:W3:Y:S01]  /*23580*/  LDL.LU.64 R18, [R1+0x1028] ;  /* 0x0010280001127983 */ /* 0x000ee20000300a00 */
[----:B------:R-:W-:Y:S02]  /*23590*/  STL.64 [R1+0x5f0], R4 ;  /* 0x0005f00401007387 */ /* 0x000fe40000100a00 */
[----:B------:R0:W-:Y:S02]  /*235a0*/  STL.64 [R1+0x5f8], R6 ;  /* 0x0005f80601007387 */ /* 0x0001e40000100a00 */
[----:B0-----:R-:W2:Y:S01]  /*235b0*/  LDL.LU.64 R6, [R1+0x1020] ;  /* 0x0010200001067983 */ /* 0x001ea20000300a00 */
[----:B------:R-:W-:-:S05]  /*235c0*/  IMAD.MOV.U32 R16, RZ, RZ, R4 ;  /* 0x000000ffff107224 */ /* 0x000fca00078e0004 */
[----:B------:R-:W-:Y:S01]  /*235d0*/  STL [R1+0xd10], R16 ;  /* 0x000d101001007387 */ /* 0x000fe20000100800 */
[----:B--2---:R-:W-:Y:S03]  /*235e0*/  HMMA.16816.F32 R4, R24, R6, R20 ;  /* 0x000000061804723c */ /* 0x004fe60000001814 */
[----:B------:R-:W2:Y:S01]  /*235f0*/  LDL.LU.64 R22, [R1+0x1018] ;  /* 0x0010180001167983 */ /* 0x000ea20000300a00 */
[----:B------:R-:W2:Y:S11]  /*23600*/  LDL.LU.64 R20, [R1+0x1010] ;  /* 0x0010100001147983 */ /* 0x000eb60000300a00 */
[----:B------:R-:W-:Y:S08]  /*23610*/  @!UPT UIADD3 URZ, URZ, URZ, URZ ;  /* 0x0000003f3f3ff290 */ /* 0x000ff0000fffe03f */
[----:B------:R-:W-:Y:S01]  /*23620*/  STL.64 [R1+0x5e0], R4 ;  /* 0x0005e00401007387 */ /* 0x000fe20000100a00 */
[----:B------:R0:W-:Y:S03]  /*23630*/  STL.64 [R1+0x5e8], R6 ;  /* 0x0005e80601007387 */ /* 0x0001e60000100a00 */
[----:B0-----:R-:W2:Y:S01]  /*23640*/  LDL.LU.64 R6, [R1+0x1008] ;  /* 0x0010080001067983 */ /* 0x001ea20000300a00 */
[----:B------:R-:W-:-:S05]  /*23650*/  IMAD.MOV.U32 R17, RZ, RZ, R4 ;  /* 0x000000ffff117224 */ /* 0x000fca00078e0004 */
[----:B------:R-:W-:Y:S01]  /*23660*/  STL [R1+0xd14], R17 ;  /* 0x000d141101007387 */ /* 0x000fe20000100800 */
        /* <DEDUP_REMOVED lines=9> */
[C---:B--2---:R-:W-:Y:S11]  /*23700*/  HMMA.16816.F32 R20, R24.reuse, R6, R20 ;  /* 0x000000061814723c */ /* 0x044ff60000001814 */
[----:B------:R-:W-:Y:S11]  /*23710*/  @!UPT UIADD3 URZ, URZ, URZ, URZ ;  /* 0x0000003f3f3ff290 */ /* 0x000ff6000fffe03f */
[----:B------:R-:W-:Y:S01]  /*23720*/  @!UPT UIADD3 URZ, URZ, URZ, URZ ;  /* 0x0000003f3f3ff290 */ /* 0x000fe2000fffe03f */
[----:B------:R-:W-:Y:S01]  /*23730*/  STL.64 [R1+0x5c0], R20 ;  /* 0x0005c01401007387 */ /* 0x000fe20000100a00 */
[----:B------:R0:W-:Y:S03]  /*23740*/  STL.64 [R1+0x5c8], R22 ;  /* 0x0005c81601007387 */ /* 0x0001e60000100a00 */
[----:B0-----:R-:W2:Y:S01]  /*23750*/  LDL.LU.64 R22, [R1+0xfe8] ;  /* 0x000fe80001167983 */ /* 0x001ea20000300a00 */
[----:B------:R-:W2:Y:S02]  /*23760*/  LDL.LU.64 R20, [R1+0xfe0] ;  /* 0x000fe00001147983 */ /* 0x000ea40000300a00 */
[----:B------:R-:W-:Y:S02]  /*23770*/  IMAD.MOV.U32 R16, RZ, RZ, R6 ;  /* 0x000000ffff107224 */ /* 0x000fe400078e0006 */
[----:B------:R-:W-:Y:S02]  /*23780*/  IMAD.MOV.U32 R13, RZ, RZ, R7 ;  /* 0x000000ffff0d7224 */ /* 0x000fe400078e0007 */
[----:B------:R-:W4:Y:S01]  /*23790*/  LDL.LU.64 R6, [R1+0xfd8] ;  /* 0x000fd80001067983 */ /* 0x000f220000300a00 */
[----:B------:R-:W4:Y:S02]  /*237a0*/  LDL.LU.64 R4, [R1+0xfd0] ;  /* 0x000fd00001047983 */ /* 0x000f240000300a00 */
[----:B------:R0:W-:Y:S01]  /*237b0*/  STL.64 [R1+0xf50], R10 ;  /* 0x000f500a01007387 */ /* 0x0001e20000100a00 */
[----:B--2---:R-:W-:Y:S07]  /*237c0*/  HMMA.16816.F32 R20, R24, R10, R20 ;  /* 0x0000000a1814723c */ /* 0x004fee0000001814 */
[----:B0-----:R-:W-:-:S02]  /*237d0*/  IMAD.MOV.U32 R10, RZ, RZ, R16 ;  /* 0x000000ffff0a7224 */ /* 0x001fc400078e0010 */
[----:B------:R-:W-:Y:S11]  /*237e0*/  IMAD.MOV.U32 R11, RZ, RZ, R13 ;  /* 0x000000ffff0b7224 */ /* 0x000ff600078e000d */
[----:B------:R-:W-:Y:S03]  /*237f0*/  @!UPT UIADD3 URZ, URZ, URZ, URZ ;  /* 0x0000003f3f3ff290 */ /* 0x000fe6000fffe03f */
[----:B------:R-:W-:Y:S01]  /*23800*/  STL.64 [R1+0x4b0], R20 ;  /* 0x0004b01401007387 */ /* 0x000fe20000100a00 */
[----:B------:R-:W-:Y:S02]  /*23810*/  STL.64 [R1+0x4b8], R22 ;  /* 0x0004b81601007387 */ /* 0x000fe40000100a00 */
[----:B------:R0:W-:Y:S02]  /*23820*/  STL.64 [R1+0xf68], R10 ;  /* 0x000f680a01007387 */ /* 0x0001e40000100a00 */
[----:B0-----:R-:W-:Y:S02]  /*23830*/  IMAD.MOV.U32 R10, RZ, RZ, R12 ;  /* 0x000000ffff0a7224 */ /* 0x001fe400078e000c */
[----:B------:R-:W-:-:S05]  /*23840*/  IMAD.MOV.U32 R11, RZ, RZ, R9 ;  /* 0x000000ffff0b7224 */ /* 0x000fca00078e0009 */
[----:B------:R0:W-:Y:S04]  /*23850*/  STL.64 [R1+0xf80], R10 ;  /* 0x000f800a01007387 */ /* 0x0001e80000100a00 */
[----:B0-----:R-:W2:Y:S01]  /*23860*/  LDL.64 R10, [R1+0x78] ;  /* 0x00007800010a7983 */ /* 0x001ea20000100a00 */
[C---:B----4-:R-:W-:Y:S03]  /*23870*/  HMMA.16816.F32 R4, R24.reuse, R14, R4 ;  /* 0x0000000e1804723c */ /* 0x050fe60000001804 */
[----:B--2---:R-:W-:Y:S01]  /*23880*/  STL.64 [R1+0xf98], R10 ;  /* 0x000f980a01007387 */ /* 0x004fe20000100a00 */
[----:B------:R-:W3:Y:S11]  /*23890*/  LDL.LU R20, [R1+0x310] ;  /* 0x0003100001147983 */ /* 0x000ef60000300800 */
[----:B------:R-:W-:Y:S08]  /*238a0*/  @!UPT UIADD3 URZ, URZ, URZ, URZ ;  /* 0x0000003f3f3ff290 */ /* 0x000ff0000fffe03f */
        /* <DEDUP_REMOVED lines=42> */
[----:B------:R-:W4:Y:S02]  /*23b50*/  LDL.LU R20, [R1+0xfc0] ;  /* 0x000fc00001147983 */ /* 0x000f240000300800 */
[----:B------:R-:W-:-:S02]  /*23b60*/  IMAD.MOV.U32 R10, RZ, RZ, R8 ;  /* 0x000000ffff0a7224 */ /* 0x000fc400078e0008 */
[----:B------:R-:W-:Y:S01]  /*23b70*/  IMAD.MOV.U32 R11, RZ, RZ, R3 ;  /* 0x000000ffff0b7224 */ /* 0x000fe200078e0003 */
        /* <DEDUP_REMOVED lines=16> */
[----:B0-----:R-:W2:Y:S02]  /*23c80*/  LDL.LU.64 R10, [R1+0xf98] ;  /* 0x000f9800010a7983 */ /* 0x001ea40000300a00 */
        /* <DEDUP_REMOVED lines=24> */
[----:B------:R-:W2:Y:S11]  /*23e10*/  LDL.LU.64 R14, [R1+0xf48] ;  /* 0x000f4800010e7983 */ /* 0x000eb60000300a00 */
[----:B------:R-:W-:Y:S10]  /*23e20*/  @!UPT UIADD3 URZ, URZ, URZ, URZ ;  /* 0x0000003f3f3ff290 */ /* 0x000ff4000fffe03f */
[----:B------:R-:W-:Y:S01]  /*23e30*/  STL.64 [R1+0x2d0], R8 ;  /* 0x0002d00801007387 */ /* 0x000fe20000100a00 */
[----:B------:R0:W-:Y:S03]  /*23e40*/  STL.64 [R1+0x2d8], R10 ;  /* 0x0002d80a01007387 */ /* 0x0001e60000100a00 */
[----:B0-----:R-:W2:Y:S01]  /*23e50*/  LDL.LU.64 R10, [R1+0xf40] ;  /* 0x000f4000010a7983 */ /* 0x001ea20000300a00 */
[----:B------:R-:W2:Y:S02]  /*23e60*/  LDL.LU.64 R8, [R1+0xf38] ;  /* 0x000f380001087983 */ /* 0x000ea40000300a00 */
[C---:B--2---:R-:W-:Y:S01]  /*23e70*/  HMMA.16816.F32 R12, R4.reuse, R14, R8 ;  /* 0x0000000e040c723c */ /* 0x044fe20000001808 */
[----:B------:R-:W2:Y:S01]  /*23e80*/  LDL.LU.64 R10, [R1+0xf30] ;  /* 0x000f3000010a7983 */ /* 0x000ea20000300a00 */
[----:B------:R-:W2:Y:S11]  /*23e90*/  LDL.LU.64 R8, [R1+0xf28] ;  /* 0x000f280001087983 */ /* 0x000eb60000300a00 */
[----:B------:R-:W-:Y:S10]  /*23ea0*/  @!UPT UIADD3 URZ, URZ, URZ, URZ ;  /* 0x0000003f3f3ff290 */ /* 0x000ff4000fffe03f */
[----:B------:R-:W-:Y:S01]  /*23eb0*/  STL.64 [R1+0x2b0], R12 ;  /* 0x0002b00c01007387 */ /* 0x000fe20000100a00 */
[----:B------:R-:W-:Y:S02]  /*23ec0*/  STL.64 [R1+0x2b8], R14 ;  /* 0x0002b80e01007387 */ /* 0x000fe40000100a00 */
[----:B------:R-:W-:Y:S02]  /*23ed0*/  STL.64 [R1+0xee0], R18 ;  /* 0x000ee01201007387 */ /* 0x000fe40000100a00 */
[----:B----4-:R-:W-:Y:S01]  /*23ee0*/  LDSM.16.MT88.4 R12, [R20+0xb000] ;  /* 0x00b00000140c783b */ /* 0x010fe20000004200 */
[C---:B--2---:R-:W-:Y:S11]  /*23ef0*/  HMMA.16816.F32 R8, R4.reuse, R18, R8 ;  /* 0x000000120408723c */ /* 0x044ff60000001808 */
[----:B------:R-:W-:Y:S11]  /*23f00*/  @!UPT UIADD3 URZ, URZ, URZ, URZ ;  /* 0x0000003f3f3ff290 */ /* 0x000ff6000fffe03f */
[----:B------:R-:W-:Y:S01]  /*23f10*/  @!UPT UIADD3 URZ, URZ, URZ, URZ ;  /* 0x0000003f3f3ff290 */ /* 0x000fe2000fffe03f */
[----:B------:R-:W-:Y:S01]  /*23f20*/  STL.64 [R1+0x2a0], R8 ;  /* 0x0002a00801007387 */ /* 0x000fe20000100a00 */
[----:B------:R-:W-:Y:S02]  /*23f30*/  STL.64 [R1+0x2a8], R10 ;  /* 0x0002a80a01007387 */ /* 0x000fe40000100a00 */
[----:B------:R-:W0:Y:S02]  /*23f40*/  LDSM.16.MT88.4 R8, [R20+0xb080] ;  /* 0x00b080001408783b */ /* 0x000e240000004200 */
[----:B0-----:R-:W-:Y:S02]  /*23f50*/  STL.64 [R1+0xec8], R10 ;  /* 0x000ec80a01007387 */ /* 0x001fe40000100a00 */
[----:B------:R3:W-:Y:S02]  /*23f60*/  STL.64 [R1+0xec0], R8 ;  /* 0x000ec00801007387 */ /* 0x0007e40000100a00 */
[----:B---3--:R-:W-:Y:S01]  /*23f70*/  HMMA.16816.F32 R8, R4, R22, R24 ;  /* 0x000000160408723c */ /* 0x008fe20000001818 */
[----:B------:R-:W0:Y:S04]  /*23f80*/  LDSM.16.MT88.4 R4, [R0+0xb000] ;  /* 0x00b000000004783b */ /* 0x000e280000004200 */
[----:B------:R-:W1:Y:S04]  /*23f90*/  LDSM.16.MT88.4 R24, [R0+0xb080] ;  /* 0x00b080000018783b */ /* 0x000e680000004200 */
[----:B------:R2:W-:Y:S11]  /*23fa0*/  STL.64 [R1+0xf20], R22 ;  /* 0x000f201601007387 */ /* 0x0005f60000100a00 */
[----:B------:R-:W-:Y:S03]  /*23fb0*/  @!UPT UIADD3 URZ, URZ, URZ, URZ ;  /* 0x0000003f3f3ff290 */ /* 0x000fe6000fffe03f */
[----:B------:R-:W-:Y:S01]  /*23fc0*/  STL.64 [R1+0x290], R8 ;  /* 0x0002900801007387 */ /* 0x000fe20000100a00 */
[----:B------:R-:W-:Y:S03]  /*23fd0*/  STL.64 [R1+0x298], R10 ;  /* 0x0002980a01007387 */ /* 0x000fe60000100a00 */
[----:B0-----:R-:W-:Y:S01]  /*23fe0*/  STL.64 [R1+0xe50], R6 ;  /* 0x000e500601007387 */ /* 0x001fe20000100a00 */
[----:B------:R-:W-:Y:S02]  /*23ff0*/  STL.64 [R1+0xe48], R4 ;  /* 0x000e480401007387 */ /* 0x000fe40000100a00 */
[----:B------:R-:W3:Y:S02]  /*24000*/  LDL.LU R20, [R1+0x280] ;  /* 0x0002800001147983 */ /* 0x000ee40000300800 */
[----:B------:R-:W3:Y:S01]  /*24010*/  LDL.LU R21, [R1+0x284] ;  /* 0x0002840001157983 */ /* 0x000ee20000300800 */
[----:B--2---:R-:W3:Y:S01]  /*24020*/  LDL.LU R22, [R1+0x288] ;  /* 0x0002880001167983 */ /* 0x004ee20000300800 */
[----:B------:R-:W3:Y:S02]  /*24030*/  LDL.LU R23, [R1+0x28c] ;  /* 0x00028c0001177983 */ /* 0x000ee40000300800 */
[----:B------:R-:W3:Y:S02]  /*24040*/  LDL.64 R18, [R1+0x88] ;  /* 0x0000880001127983 */ /* 0x000ee40000100a00 */
[----:B-1----:R-:W-:Y:S01]  /*24050*/  STL.64 [R1+0xdc8], R26 ;  /* 0x000dc81a01007387 */ /* 0x002fe20000100a00 */
[----:B------:R0:W-:Y:S04]  /*24060*/  STL.64 [R1+0xdc0], R24 ;  /* 0x000dc01801007387 */ /* 0x0001e80000100a00 */
[----:B0-----:R-:W2:Y:S01]  /*24070*/  LDL.LU R24, [R1+0x170] ;  /* 0x0001700001187983 */ /* 0x001ea20000300800 */
[----:B------:R-:W2:Y:S02]  /*24080*/  LDL.LU R25, [R1+0x174] ;  /* 0x0001740001197983 */ /* 0x000ea40000300800 */
[----:B------:R-:W4:Y:S02]  /*24090*/  LDL.LU R26, [R1+0x178] ;  /* 0x00017800011a7983 */ /* 0x000f240000300800 */
[----:B------:R-:W4:Y:S01]  /*240a0*/  LDL.LU R27, [R1+0x17c] ;  /* 0x00017c00011b7983 */ /* 0x000f220000300800 */
        /* <DEDUP_REMOVED lines=10> */
[----:B------:R-:W2:Y:S02]  /*24150*/  LDL.LU R8, [R1+0x250] ;  /* 0x0002500001087983 */ /* 0x000ea40000300800 */
[----:B------:R-:W2:Y:S01]  /*24160*/  LDL.LU R9, [R1+0x254] ;  /* 0x0002540001097983 */ /* 0x000ea20000300800 */
[----:B0-----:R-:W2:Y:S01]  /*24170*/  LDL.LU R10, [R1+0x258] ;  /* 0x00025800010a7983 */ /* 0x001ea20000300800 */
[----:B------:R-:W2:Y:S02]  /*24180*/  LDL.LU R11, [R1+0x25c] ;  /* 0x00025c00010b7983 */ /* 0x000ea40000300800 */
[----:B----4-:R-:W-:Y:S02]  /*24190*/  STL.64 [R1+0xe60], R26 ;  /* 0x000e601a01007387 */ /* 0x010fe40000100a00 */
[----:B------:R0:W-:Y:S02]  /*241a0*/  STL.64 [R1+0xe58], R24 ;  /* 0x000e581801007387 */ /* 0x0001e40000100a00 */
[----:B0-----:R-:W4:Y:S01]  /*241b0*/  LDL.LU R24, [R1+0x180] ;  /* 0x0001800001187983 */ /* 0x001f220000300800 */
[----:B------:R-:W4:Y:S02]  /*241c0*/  LDL.LU R25, [R1+0x184] ;  /* 0x0001840001197983 */ /* 0x000f240000300800 */
[----:B------:R-:W2:Y:S02]  /*241d0*/  LDL.LU R26, [R1+0x188] ;  /* 0x00018800011a7983 */ /* 0x000ea40000300800 */
[----:B------:R-:W2:Y:S01]  /*241e0*/  LDL.LU R27, [R1+0x18c] ;  /* 0x00018c00011b7983 */ /* 0x000ea20000300800 */
[----:B---3--:R-:W-:Y:S01]  /*241f0*/  HMMA.16816.F32 R20, R12, R18, R20 ;  /* 0x000000120c14723c */ /* 0x008fe20000001814 */
[----:B--2---:R0:W-:Y:S01]  /*24200*/  STL.64 [R1+0xe70], R26 ;  /* 0x000e701a01007387 */ /* 0x0041e20000100a00 */
[----:B----4-:R1:W-:Y:S03]  /*24210*/  STL.64 [R1+0xe68], R24 ;  /* 0x000e681801007387 */ /* 0x0103e60000100a00 */
[----:B0-----:R-:W2:Y:S04]  /*24220*/  LDL.LU.64 R26, [R1+0x48] ;  /* 0x00004800011a7983 */ /* 0x001ea80000300a00 */
        /* <DEDUP_REMOVED lines=9> */
[----:B------:R-:W-:Y:S02]  /*242c0*/  IMAD.MOV.U32 R20, RZ, RZ, R19 ;  /* 0x000000ffff147224 */ /* 0x000fe400078e0013 */
[----:B------:R-:W4:Y:S01]  /*242d0*/  LDL.LU.64 R18, [R1+0x18] ;  /* 0x0000180001127983 */ /* 0x000f220000300a00 */
[----:B------:R-:W-:Y:S02]  /*242e0*/  IMAD.MOV.U32 R6, RZ, RZ, R16 ;  /* 0x000000ffff067224 */ /* 0x000fe400078e0010 */
[----:B------:R-:W-:Y:S01]  /*242f0*/  IMAD.MOV.U32 R7, RZ, RZ, R3 ;  /* 0x000000ffff077224 */ /* 0x000fe200078e0003 */
[----:B---3--:R-:W-:Y:S01]  /*24300*/  STL.64 [R1+0xed8], R22 ;  /* 0x000ed81601007387 */ /* 0x008fe20000100a00 */
[----:B------:R0:W-:Y:S03]  /*24310*/  STL.64 [R1+0xed0], R20 ;  /* 0x000ed01401007387 */ /* 0x0001e60000100a00 */
[----:B0-----:R-:W3:Y:S01]  /*24320*/  LDL.LU R20, [R1+0x1f0] ;  /* 0x0001f00001147983 */ /* 0x001ee20000300800 */
[----:B------:R-:W3:Y:S02]  /*24330*/  LDL.LU R21, [R1+0x1f4] ;  /* 0x0001f40001157983 */ /* 0x000ee40000300800 */
[----:B------:R-:W2:Y:S02]  /*24340*/  LDL.LU R22, [R1+0x1f8] ;  /* 0x0001f80001167983 */ /* 0x000ea40000300800 */
[----:B------:R-:W2:Y:S01]  /*24350*/  LDL.LU R23, [R1+0x1fc] ;  /* 0x0001fc0001177983 */ /* 0x000ea20000300800 */
[C---:B------:R-:W-:Y:S01]  /*24360*/  HMMA.16816.F32 R8, R12.reuse, R6, R8 ;  /* 0x000000060c08723c */ /* 0x040fe20000001808 */
[----:B--2---:R-:W-:Y:S01]  /*24370*/  STL.64 [R1+0xef0], R22 ;  /* 0x000ef01601007387 */ /* 0x004fe20000100a00 */
[----:B---3--:R0:W-:Y:S03]  /*24380*/  STL.64 [R1+0xee8], R20 ;  /* 0x000ee81401007387 */ /* 0x0081e60000100a00 */
[----:B0-----:R-:W4:Y:S01]  /*24390*/  LDL.LU R20, [R1+0x200] ;  /* 0x0002000001147983 */ /* 0x001f220000300800 */
[----:B------:R-:W4:Y:S02]  /*243a0*/  LDL.LU R21, [R1+0x204] ;  /* 0x0002040001157983 */ /* 0x000f240000300800 */
[----:B------:R-:W4:Y:S02]  /*243b0*/  LDL.LU R22, [R1+0x208] ;  /* 0x0002080001167983 */ /* 0x000f240000300800 */
[----:B------:R-:W4:Y:S11]  /*243c0*/  LDL.LU R23, [R1+0x20c] ;  /* 0x00020c0001177983 */ /* 0x000f360000300800 */
[----:B------:R-:W-:Y:S02]  /*243d0*/  @!UPT UIADD3 URZ, URZ, URZ, URZ ;  /* 0x0000003f3f3ff290 */ /* 0x000fe4000fffe03f */
[----:B------:R-:W-:Y:S01]  /*243e0*/  STL.64 [R1+0x5a0], R8 ;  /* 0x0005a00801007387 */ /* 0x000fe20000100a00 */
[----:B------:R0:W-:Y:S03]  /*243f0*/  STL.64 [R1+0x5a8], R10 ;  /* 0x0005a80a01007387 */ /* 0x0001e60000100a00 */
[----:B0-----:R-:W2:Y:S01]  /*24400*/  LDL.LU.64 R10, [R1+0xf18] ;  /* 0x000f1800010a7983 */ /* 0x001ea20000300a00 */
[----:B------:R0:W-:Y:S02]  /*24410*/  STL.64 [R1+0xeb8], R6 ;  /* 0x000eb80601007387 */ /* 0x0001e40000100a00 */
[----:B------:R-:W3:Y:S02]  /*24420*/  LDL.LU R4, [R1+0x220] ;  /* 0x0002200001047983 */ /* 0x000ee40000300800 */
[----:B------:R-:W3:Y:S01]  /*24430*/  LDL.LU R5, [R1+0x224] ;  /* 0x0002240001057983 */ /* 0x000ee20000300800 */
[----:B0-----:R-:W3:Y:S01]  /*24440*/  LDL.LU R6, [R1+0x228] ;  /* 0x0002280001067983 */ /* 0x001ee20000300800 */
[----:B------:R-:W3:Y:S01]  /*24450*/  LDL.LU R7, [R1+0x22c] ;  /* 0x00022c0001077983 */ /* 0x000ee20000300800 */
[----:B--2---:R-:W-:Y:S01]  /*24460*/  HMMA.16816.F32 R24, R12, R10, R24 ;  /* 0x0000000a0c18723c */ /* 0x004fe20000001818 */
[----:B------:R-:W-:-:S02]  /*24470*/  IMAD.MOV.U32 R3, RZ, RZ, R10 ;  /* 0x000000ffff037224 */ /* 0x000fc400078e000a */
[----:B------:R-:W-:Y:S11]  /*24480*/  IMAD.MOV.U32 R0, RZ, RZ, R11 ;  /* 0x000000ffff007224 */ /* 0x000ff600078e000b */
[----:B------:R-:W-:Y:S09]  /*24490*/  @!UPT UIADD3 URZ, URZ, URZ, URZ ;  /* 0x0000003f3f3ff290 */ /* 0x000ff2000fffe03f */
[----:B------:R-:W-:Y:S01]  /*244a0*/  STL.64 [R1+0x590], R24 ;  /* 0x0005901801007387 */ /* 0x000fe20000100a00 */
[----:B------:R0:W-:Y:S03]  /*244b0*/  STL.64 [R1+0x598], R26 ;  /* 0x0005981a01007387 */ /* 0x0001e60000100a00 */
[----:B0-----:R-:W2:Y:S01]  /*244c0*/  LDL.LU.64 R26, [R1+0xf10] ;  /* 0x000f1000011a7983 */ /* 0x001ea20000300a00 */
[----:B------:R-:W3:Y:S02]  /*244d0*/  LDL.LU.64 R10, [R1+0xf08] ;  /* 0x000f0800010a7983 */ /* 0x000ee40000300a00 */
[C---:B---3--:R-:W-:Y:S11]  /*244e0*/  HMMA.16816.F32 R4, R12.reuse, R10, R4 ;  /* 0x0000000a0c04723c */ /* 0x048ff60000001804 */
[----:B------:R-:W-:Y:S11]  /*244f0*/  @!UPT UIADD3 URZ, URZ, URZ, URZ ;  /* 0x0000003f3f3ff290 */ /* 0x000ff6000fffe03f */
[----:B------:R-:W-:Y:S01]  /*24500*/  @!UPT UIADD3 URZ, URZ, URZ, URZ ;  /* 0x0000003f3f3ff290 */ /* 0x000fe2000fffe03f */
[----:B------:R0:W-:Y:S01]  /*24510*/  STL.64 [R1+0x580], R4 ;  /* 0x0005800401007387 */ /* 0x0001e20000100a00 */
[----:B------:R-:W-:Y:S02]  /*24520*/  STL.64 [R1+0x588], R6 ;  /* 0x0005880601007387 */ /* 0x000fe40000100a00 */
[----:B0-----:R-:W-:Y:S02]  /*24530*/  IMAD.MOV.U32 R5, RZ, RZ, R10 ;  /* 0x000000ffff057224 */ /* 0x001fe400078e000a */
[----:B------:R-:W-:Y:S02]  /*24540*/  IMAD.MOV.U32 R4, RZ, RZ, R11 ;  /* 0x000000ffff047224 */ /* 0x000fe400078e000b */
[----:B------:R-:W3:Y:S01]  /*24550*/  LDL.LU.64 R10, [R1+0xf00] ;  /* 0x000f0000010a7983 */ /* 0x000ee20000300a00 */
[----:B------:R-:W3:Y:S01]  /*24560*/  LDL.LU.64 R8, [R1+0xef8] ;  /* 0x000ef80001087983 */ /* 0x000ee20000300a00 */
[C---:B----4-:R-:W-:Y:S01]  /*24570*/  HMMA.16816.F32 R20, R12.reuse, R18, R20 ;  /* 0x000000120c14723c */ /* 0x050fe20000001814 */
[----:B--2---:R0:W-:Y:S07]  /*24580*/  STL.64 [R1+0xe80], R26 ;  /* 0x000e801a01007387 */ /* 0x0041ee0000100a00 */
[----:B---3--:R-:W-:Y:S07]  /*24590*/  HMMA.16816.F32 R8, R12, R26, R8 ;  /* 0x0000001a0c08723c */ /* 0x008fee0000001808 */
[----:B0-----:R-:W-:-:S02]  /*245a0*/  IMAD.MOV.U32 R26, RZ, RZ, R5 ;  /* 0x000000ffff1a7224 */ /* 0x001fc400078e0005 */
[----:B------:R-:W-:Y:S11]  /*245b0*/  IMAD.MOV.U32 R27, RZ, RZ, R4 ;  /* 0x000000ffff1b7224 */ /* 0x000ff600078e0004 */
[----:B------:R-:W-:Y:S03]  /*245c0*/  @!UPT UIADD3 URZ, URZ, URZ, URZ ;  /* 0x0000003f3f3ff290 */ /* 0x000fe6000fffe03f */
[----:B------:R0:W-:Y:S01]  /*245d0*/  STL.64 [R1+0x2f0], R8 ;  /* 0x0002f00801007387 */ /* 0x0001e20000100a00 */
[----:B------:R1:W-:Y:S03]  /*245e0*/  STL.64 [R1+0x2f8], R10 ;  /* 0x0002f80a01007387 */ /* 0x0003e60000100a00 */
[----:B0-----:R-:W2:Y:S01]  /*245f0*/  LDL.LU R8, [R1+0x1e0] ;  /* 0x0001e00001087983 */ /* 0x001ea20000300800 */
[----:B------:R-:W2:Y:S02]  /*24600*/  LDL.LU R9, [R1+0x1e4] ;  /* 0x0001e40001097983 */ /* 0x000ea40000300800 */
[----:B-1----:R-:W2:Y:S02]  /*24610*/  LDL.LU R10, [R1+0x1e8] ;  /* 0x0001e800010a7983 */ /* 0x002ea40000300800 */
[----:B------:R-:W2:Y:S01]  /*24620*/  LDL.LU R11, [R1+0x1ec] ;  /* 0x0001ec00010b7983 */ /* 0x000ea20000300800 */
[----:B------:R-:W3:Y:S01]  /*24630*/  LDL.LU R4, [R1+0x1d0] ;  /* 0x0001d00001047983 */ /* 0x000ee20000300800 */
[----:B------:R-:W3:Y:S02]  /*24640*/  LDL.LU R5, [R1+0x1d4] ;  /* 0x0001d40001057983 */ /* 0x000ee40000300800 */
[----:B------:R-:W3:Y:S02]  /*24650*/  LDL.LU R6, [R1+0x1d8] ;  /* 0x0001d80001067983 */ /* 0x000ee40000300800 */
[----:B------:R-:W3:Y:S01]  /*24660*/  LDL.LU R7, [R1+0x1dc] ;  /* 0x0001dc0001077983 */ /* 0x000ee20000300800 */
[----:B------:R0:W-:Y:S02]  /*24670*/  STL.64 [R1+0xe98], R26 ;  /* 0x000e981a01007387 */ /* 0x0001e40000100a00 */
[----:B0-----:R-:W-:-:S02]  /*24680*/  IMAD.MOV.U32 R26, RZ, RZ, R3 ;  /* 0x000000ffff1a7224 */ /* 0x001fc400078e0003 */
[----:B------:R-:W-:-:S05]  /*24690*/  IMAD.MOV.U32 R27, RZ, RZ, R0 ;  /* 0x000000ffff1b7224 */ /* 0x000fca00078e0000 */
[----:B------:R0:W-:Y:S01]  /*246a0*/  STL.64 [R1+0xeb0], R26 ;  /* 0x000eb01a01007387 */ /* 0x0001e20000100a00 */
[----:B------:R-:W4:Y:S02]  /*246b0*/  LDL.LU R24, [R1+0x1c0] ;  /* 0x0001c00001187983 */ /* 0x000f240000300800 */
[----:B------:R-:W4:Y:S02]  /*246c0*/  LDL.LU R25, [R1+0x1c4] ;  /* 0x0001c40001197983 */ /* 0x000f240000300800 */
[----:B------:R-:W-:Y:S02]  /*246d0*/  IMAD.MOV.U32 R3, RZ, RZ, R18 ;  /* 0x000000ffff037224 */ /* 0x000fe400078e0012 */
[----:B------:R-:W-:Y:S01]  /*246e0*/  IMAD.MOV.U32 R0, RZ, RZ, R19 ;  /* 0x000000ffff007224 */ /* 0x000fe200078e0013 */
[----:B0-----:R-:W4:Y:S01]  /*246f0*/  LDL.LU R26, [R1+0x1c8] ;  /* 0x0001c800011a7983 */ /* 0x001f220000300800 */
[----:B------:R-:W4:Y:S02]  /*24700*/  LDL.LU R27, [R1+0x1cc] ;  /* 0x0001cc00011b7983 */ /* 0x000f240000300800 */
[----:B------:R-:W-:Y:S02]  /*24710*/  STL.64 [R1+0x300], R20 ;  /* 0x0003001401007387 */ /* 0x000fe40000100a00 */
[----:B------:R0:W-:Y:S02]  /*24720*/  STL.64 [R1+0x308], R22 ;  /* 0x0003081601007387 */ /* 0x0001e40000100a00 */
        /* <DEDUP_REMOVED lines=10> */
[----:B------:R0:W-:Y:S02]  /*247d0*/  STL.64 [R1+0xe78], R18 ;  /* 0x000e781201007387 */ /* 0x0001e40000100a00 */
[----:B------:R-:W2:Y:S01]  /*247e0*/  LDL.LU R16, [R1+0x190] ;  /* 0x0001900001107983 */ /* 0x000ea20000300800 */
[----:B------:R-:W2:Y:S04]  /*247f0*/  LDL.LU R17, [R1+0x194] ;  /* 0x0001940001117983 */ /* 0x000ea80000300800 */
        /* <DEDUP_REMOVED lines=8> */
[----:B------:R-:W-:Y:S01]  /*24880*/  HMMA.16816.F32 R12, R12, R22, R8 ;  /* 0x000000160c0c723c */ /* 0x000fe20000001808 */
[----:B--2---:R-:W-:Y:S01]  /*24890*/  STL.64 [R1+0xea8], R18 ;  /* 0x000ea81201007387 */ /* 0x004fe20000100a00 */
[----:B------:R0:W-:Y:S03]  /*248a0*/  STL.64 [R1+0xea0], R16 ;  /* 0x000ea01001007387 */ /* 0x0001e60000100a00 */
[----:B0-----:R-:W2:Y:S01]  /*248b0*/  LDL.LU R16, [R1+0x1b0] ;  /* 0x0001b00001107983 */ /* 0x001ea20000300800 */
[----:B------:R-:W2:Y:S02]  /*248c0*/  LDL.LU R17, [R1+0x1b4] ;  /* 0x0001b40001117983 */ /* 0x000ea40000300800 */
[----:B------:R-:W2:Y:S02]  /*248d0*/  LDL.LU R18, [R1+0x1b8] ;  /* 0x0001b80001127983 */ /* 0x000ea40000300800 */
[----:B------:R-:W2:Y:S01]  /*248e0*/  LDL.LU R19, [R1+0x1bc] ;  /* 0x0001bc0001137983 */ /* 0x000ea20000300800 */
[----:B------:R-:W3:Y:S01]  /*248f0*/  LDL.LU.64 R10, [R1+0xec8] ;  /* 0x000ec800010a7983 */ /* 0x000ee20000300a00 */
[----:B------:R-:W3:Y:S11]  /*24900*/  LDL.LU.64 R8, [R1+0xec0] ;  /* 0x000ec00001087983 */ /* 0x000ef60000300a00 */
[----:B------:R-:W-:Y:S02]  /*24910*/  STL.64 [R1+0x310], R12 ;  /* 0x0003100c01007387 */ /* 0x000fe40000100a00 */
[----:B------:R0:W-:Y:S02]  /*24920*/  STL.64 [R1+0x318], R14 ;  /* 0x0003180e01007387 */ /* 0x0001e40000100a00 */
[----:B0-----:R-:W-:-:S02]  /*24930*/  IMAD.MOV.U32 R14, RZ, RZ, R21 ;  /* 0x000000ffff0e7224 */ /* 0x001fc400078e0015 */
[----:B------:R-:W-:-:S07]  /*24940*/  IMAD.MOV.U32 R15, RZ, RZ, R20 ;  /* 0x000000ffff0f7224 */ /* 0x000fce00078e0014 */
[C---:B---3--:R-:W-:Y:S01]  /*24950*/  HMMA.16816.F32 R12, R8.reuse, R14, R4 ;  /* 0x0000000e080c723c */ /* 0x048fe20000001804 */
[----:B------:R-:W4:Y:S11]  /*24960*/  LDL.LU.64 R6, [R1+0xeb8] ;  /* 0x000eb80001067983 */ /* 0x000f360000300a00 */
[----:B------:R-:W-:Y:S11]  /*24970*/  @!UPT UIADD3 URZ, URZ, URZ, URZ ;  /* 0x0000003f3f3ff290 */ /* 0x000ff6000fffe03f */
[----:B------:R-:W-:Y:S01]  /*24980*/  STL.64 [R1+0x4c0], R12 ;  /* 0x0004c00c01007387 */ /* 0x000fe20000100a00 */
[----:B------:R0:W-:Y:S03]  /*24990*/  STL.64 [R1+0x4c8], R14 ;  /* 0x0004c80e01007387 */ /* 0x0001e60000100a00 */
[----:B0-----:R-:W3:Y:S01]  /*249a0*/  LDL.LU R15, [R1+0x6a8] ;  /* 0x0006a800010f7983 */ /* 0x001ee20000300800 */
[C---:B----4-:R-:W-:Y:S03]  /*249b0*/  HMMA.16816.F32 R4, R8.reuse, R6, R24 ;  /* 0x000000060804723c */ /* 0x050fe60000001818 */
[----:B---3--:R-:W-:Y:S01]  /*249c0*/  STL [R1+0xd28], R15 ;  /* 0x000d280f01007387 */ /* 0x008fe20000100800 */
[----:B------:R-:W2:Y:S11]  /*249d0*/  LDL.LU.64 R26, [R1+0xeb0] ;  /* 0x000eb000011a7983 */ /* 0x000eb60000300a00 */
[----:B------:R-:W-:Y:S08]  /*249e0*/  @!UPT UIADD3 URZ, URZ, URZ, URZ ;  /* 0x0000003f3f3ff290 */ /* 0x000ff0000fffe03f */
[----:B------:R0:W-:Y:S02]  /*249f0*/  STL.64 [R1+0x400], R4 ;  /* 0x0004000401007387 */ /* 0x0001e40000100a00 */
[----:B------:R1:W-:Y:S01]  /*24a00*/  STL.64 [R1+0x408], R6 ;  /* 0x0004080601007387 */ /* 0x0003e20000100a00 */
        /* <DEDUP_REMOVED lines=37> */
[----:B--2---:R-:W-:Y:S01]  /*24c60*/  STL.64 [R1+0xe20], R18 ;  /* 0x000e201201007387 */ /* 0x004fe20000100a00 */
[C---:B----4-:R-:W-:Y:S01]  /*24c70*/  HMMA.16816.F32 R12, R8.reuse, R18, R24 ;  /* 0x00000012080c723c */ /* 0x050fe20000001818 */
[----:B------:R-:W2:Y:S11]  /*24c80*/  LDL.LU R24, [R1+0x120] ;  /* 0x0001200001187983 */ /* 0x000eb60000300800 */
[----:B------:R-:W-:Y:S11]  /*24c90*/  @!UPT UIADD3 URZ, URZ, URZ, URZ ;  /* 0x0000003f3f3ff290 */ /* 0x000ff6000fffe03f */
[----:B------:R0:W-:Y:S01]  /*24ca0*/  STL.64 [R1+0x340], R12 ;  /* 0x0003400c01007387 */ /* 0x0001e20000100a00 */
[----:B------:R1:W-:Y:S02]  /*24cb0*/  STL.64 [R1+0x348], R14 ;  /* 0x0003480e01007387 */ /* 0x0003e40000100a00 */
[----:B------:R-:W2:Y:S02]  /*24cc0*/  LDL.LU R25, [R1+0x124] ;  /* 0x0001240001197983 */ /* 0x000ea40000300800 */
[----:B------:R-:W4:Y:S01]  /*24cd0*/  LDL.LU R26, [R1+0x128] ;  /* 0x00012800011a7983 */ /* 0x000f220000300800 */
[----:B------:R-:W4:Y:S04]  /*24ce0*/  LDL.LU R27, [R1+0x12c] ;  /* 0x00012c00011b7983 */ /* 0x000f280000300800 */
[----:B0-----:R-:W2:Y:S01]  /*24cf0*/  LDL.LU R12, [R1+0x160] ;  /* 0x00016000010c7983 */ /* 0x001ea20000300800 */
[----:B------:R-:W2:Y:S02]  /*24d00*/  LDL.LU R13, [R1+0x164] ;  /* 0x00016400010d7983 */ /* 0x000ea40000300800 */
[----:B-1----:R-:W2:Y:S02]  /*24d10*/  LDL.LU R14, [R1+0x168] ;  /* 0x00016800010e7983 */ /* 0x002ea40000300800 */
[----:B------:R-:W2:Y:S01]  /*24d20*/  LDL.LU R15, [R1+0x16c] ;  /* 0x00016c00010f7983 */ /* 0x000ea20000300800 */
[----:B------:R-:W2:Y:S04]  /*24d30*/  LDL.LU.64 R18, [R1+0x78] ;  /* 0x0000780001127983 */ /* 0x000ea80000300a00 */
[----:B--2---:R0:W-:Y:S04]  /*24d40*/  STL.64 [R1+0xe30], R18 ;  /* 0x000e301201007387 */ /* 0x0041e80000100a00 */
[----:B0-----:R-:W2:Y:S01]  /*24d50*/  LDL.LU.64 R18, [R1+0x88] ;  /* 0x0000880001127983 */ /* 0x001ea20000300a00 */
[----:B----4-:R0:W-:Y:S02]  /*24d60*/  STL.64 [R1+0xdf8], R26 ;  /* 0x000df81a01007387 */ /* 0x0101e40000100a00 */
[----:B------:R-:W-:Y:S01]  /*24d70*/  STL.64 [R1+0xdf0], R24 ;  /* 0x000df01801007387 */ /* 0x000fe20000100a00 */
[----:B0-----:R-:W4:Y:S01]  /*24d80*/  LDL.LU.64 R26, [R1+0x58] ;  /* 0x00005800011a7983 */ /* 0x001f220000300a00 */
[----:B---3--:R-:W-:Y:S03]  /*24d90*/  HMMA.16816.F32 R8, R8, R22, R4 ;  /* 0x000000160808723c */ /* 0x008fe60000001804 */
[----:B----4-:R0:W-:Y:S04]  /*24da0*/  STL.64 [R1+0xe08], R26 ;  /* 0x000e081a01007387 */ /* 0x0101e80000100a00 */
[----:B0-----:R-:W3:Y:S04]  /*24db0*/  LDL.LU.64 R26, [R1+0x68] ;  /* 0x00006800011a7983 */ /* 0x001ee80000300a00 */
[----:B---3--:R0:W-:Y:S01]  /*24dc0*/  STL.64 [R1+0xe28], R26 ;  /* 0x000e281a01007387 */ /* 0x0081e20000100a00 */
[----:B------:R-:W3:Y:S02]  /*24dd0*/  LDL.LU R24, [R1+0x150] ;  /* 0x0001500001187983 */ /* 0x000ee40000300800 */
[----:B------:R-:W3:Y:S01]  /*24de0*/  LDL.LU R25, [R1+0x154] ;  /* 0x0001540001197983 */ /* 0x000ee20000300800 */
[----:B0-----:R-:W3:Y:S01]  /*24df0*/  LDL.LU R26, [R1+0x158] ;  /* 0x00015800011a7983 */ /* 0x001ee20000300800 */
[----:B------:R-:W3:Y:S02]  /*24e00*/  LDL.LU R27, [R1+0x15c] ;  /* 0x00015c00011b7983 */ /* 0x000ee40000300800 */
[----:B------:R-:W2:Y:S02]  /*24e10*/  LDL.LU.64 R6, [R1+0xe50] ;  /* 0x000e500001067983 */ /* 0x000ea40000300a00 */
[----:B------:R-:W2:Y:S03]  /*24e20*/  LDL.LU.64 R4, [R1+0xe48] ;  /* 0x000e480001047983 */ /* 0x000ea60000300a00 */
        /* <DEDUP_REMOVED lines=10> */
[----:B------:R-:W-:-:S02]  /*24ed0*/  IMAD.MOV.U32 R10, RZ, RZ, R2 ;  /* 0x000000ffff0a7224 */ /* 0x000fc400078e0002 */
[----:B------:R-:W-:Y:S01]  /*24ee0*/  IMAD.MOV.U32 R11, RZ, RZ, R28 ;  /* 0x000000ffff0b7224 */ /* 0x000fe200078e001c */
[----:B------:R-:W4:Y:S01]  /*24ef0*/  LDL.LU R2, [R1+0xe44] ;  /* 0x000e440001027983 */ /* 0x000f220000300800 */
[----:B------:R-:W3:Y:S03]  /*24f00*/  LDL.LU R28, [R1+0xe40] ;  /* 0x000e4000011c7983 */ /* 0x000ee60000300800 */
[----:B------:R0:W-:Y:S02]  /*24f10*/  STL.64 [R1+0xd48], R10 ;  /* 0x000d480a01007387 */ /* 0x0001e40000100a00 */
[----:B0-----:R-:W-:Y:S02]  /*24f20*/  IMAD.MOV.U32 R10, RZ, RZ, R3 ;  /* 0x000000ffff0a7224 */ /* 0x001fe400078e0003 */
[----:B------:R-:W-:Y:S01]  /*24f30*/  IMAD.MOV.U32 R11, RZ, RZ, R0 ;  /* 0x000000ffff0b7224 */ /* 0x000fe200078e0000 */
[----:B--2---:R0:W-:Y:S04]  /*24f40*/  STL.64 [R1+0xd40], R8 ;  /* 0x000d400801007387 */ /* 0x0041e80000100a00 */
[----:B------:R1:W-:Y:S01]  /*24f50*/  STL.64 [R1+0xe00], R10 ;  /* 0x000e000a01007387 */ /* 0x0003e20000100a00 */
[----:B0-----:R-:W2:Y:S01]  /*24f60*/  LDL.LU R8, [R1+0x130] ;  /* 0x0001300001087983 */ /* 0x001ea20000300800 */
[----:B------:R-:W2:Y:S02]  /*24f70*/  LDL.LU R9, [R1+0x134] ;  /* 0x0001340001097983 */ /* 0x000ea40000300800 */
[----:B-1----:R-:W2:Y:S02]  /*24f80*/  LDL.LU R10, [R1+0x138] ;  /* 0x00013800010a7983 */ /* 0x002ea40000300800 */
[----:B------:R-:W2:Y:S01]  /*24f90*/  LDL.LU R11, [R1+0x13c] ;  /* 0x00013c00010b7983 */ /* 0x000ea20000300800 */
[C---:B------:R-:W-:Y:S01]  /*24fa0*/  HMMA.16816.F32 R12, R4.reuse, R18, R12 ;  /* 0x00000012040c723c */ /* 0x040fe2000000180c */
[----:B--2---:R-:W-:Y:S01]  /*24fb0*/  STL.64 [R1+0xe18], R10 ;  /* 0x000e180a01007387 */ /* 0x004fe20000100a00 */
[----:B------:R0:W-:Y:S03]  /*24fc0*/  STL.64 [R1+0xe10], R8 ;  /* 0x000e100801007387 */ /* 0x0001e60000100a00 */
[----:B0-----:R-:W2:Y:S01]  /*24fd0*/  LDL.LU R8, [R1+0x140] ;  /* 0x0001400001087983 */ /* 0x001ea20000300800 */
[----:B------:R-:W2:Y:S11]  /*24fe0*/  LDL.LU R9, [R1+0x144] ;  /* 0x0001440001097983 */ /* 0x000eb60000300800 */
[----:B------:R-:W-:Y:S06]  /*24ff0*/  @!UPT UIADD3 URZ, URZ, URZ, URZ ;  /* 0x0000003f3f3ff290 */ /* 0x000fec000fffe03f */
[----:B------:R0:W-:Y:S02]  /*25000*/  STL.64 [R1+0x570], R12 ;  /* 0x0005700c01007387 */ /* 0x0001e40000100a00 */
[----:B------:R1:W-:Y:S02]  /*25010*/  STL.64 [R1+0x578], R14 ;  /* 0x0005780e01007387 */ /* 0x0003e40000100a00 */
[----:B0-----:R-:W-:Y:S01]  /*25020*/  IMAD.MOV.U32 R13, RZ, RZ, R18 ;  /* 0x000000ffff0d7224 */ /* 0x001fe200078e0012 */
[----:B-1----:R-:W2:Y:S01]  /*25030*/  LDL.LU.64 R14, [R1+0xe38] ;  /* 0x000e3800010e7983 */ /* 0x002ea20000300a00 */
[----:B------:R-:W-:Y:S02]  /*25040*/  IMAD.MOV.U32 R12, RZ, RZ, R19 ;  /* 0x000000ffff0c7224 */ /* 0x000fe400078e0013 */
[----:B------:R-:W3:Y:S02]  /*25050*/  LDL.LU.64 R18, [R1+0xe30] ;  /* 0x000e300001127983 */ /* 0x000ee40000300a00 */
[----:B---3--:R-:W-:Y:S11]  /*25060*/  HMMA.16816.F32 R24, R4, R18, R24 ;  /* 0x000000120418723c */ /* 0x008ff60000001818 */
[----:B------:R-:W-:Y:S11]  /*25070*/  @!UPT UIADD3 URZ, URZ, URZ, URZ ;  /* 0x0000003f3f3ff290 */ /* 0x000ff6000fffe03f */
[----:B------:R-:W-:Y:S01]  /*25080*/  @!UPT UIADD3 URZ, URZ, URZ, URZ ;  /* 0x0000003f3f3ff290 */ /* 0x000fe2000fffe03f */
[----:B------:R-:W-:Y:S01]  /*25090*/  STL.64 [R1+0x560], R24 ;  /* 0x0005601801007387 */ /* 0x000fe20000100a00 */
[----:B------:R0:W-:Y:S03]  /*250a0*/  STL.64 [R1+0x568], R26 ;  /* 0x0005681a01007387 */ /* 0x0001e60000100a00 */
[----:B0-----:R-:W2:Y:S01]  /*250b0*/  LDL.LU.64 R26, [R1+0xe28] ;  /* 0x000e2800011a7983 */ /* 0x001ea20000300a00 */
[----:B------:R-:W-:Y:S02]  /*250c0*/  IMAD.MOV.U32 R10, RZ, RZ, R28 ;  /* 0x000000ffff0a7224 */ /* 0x000fe400078e001c */
[----:B----4-:R-:W-:Y:S02]  /*250d0*/  IMAD.MOV.U32 R11, RZ, RZ, R2 ;  /* 0x000000ffff0b7224 */ /* 0x010fe400078e0002 */
[----:B------:R-:W-:Y:S02]  /*250e0*/  IMAD.MOV.U32 R20, RZ, RZ, R18 ;  /* 0x000000ffff147224 */ /* 0x000fe400078e0012 */
[----:B------:R-:W-:-:S02]  /*250f0*/  IMAD.MOV.U32 R16, RZ, RZ, R19 ;  /* 0x000000ffff107224 */ /* 0x000fc400078e0013 */
[----:B------:R-:W3:Y:S01]  /*25100*/  LDL.LU.64 R18, [R1+0xe20] ;  /* 0x000e200001127983 */ /* 0x000ee20000300a00 */
        /* <DEDUP_REMOVED lines=9> */
[----:B------:R-:W4:Y:S01]  /*251a0*/  LDL.LU R2, [R1+0x8a4] ;  /* 0x0008a40001027983 */ /* 0x000f220000300800 */
[C---:B--2---:R-:W-:Y:S11]  /*251b0*/  HMMA.16816.F32 R8, R4.reuse, R26, R8 ;  /* 0x0000001a0408723c */ /* 0x044ff60000001808 */
[----:B------:R-:W-:Y:S11]  /*251c0*/  @!UPT UIADD3 URZ, URZ, URZ, URZ ;  /* 0x0000003f3f3ff290 */ /* 0x000ff6000fffe03f */
[----:B------:R-:W-:Y:S01]  /*251d0*/  @!UPT UIADD3 URZ, URZ, URZ, URZ ;  /* 0x0000003f3f3ff290 */ /* 0x000fe2000fffe03f */
[----:B------:R0:W-:Y:S01]  /*251e0*/  STL.64 [R1+0x540], R8 ;  /* 0x0005400801007387 */ /* 0x0001e20000100a00 */
[----:B------:R1:W-:Y:S02]  /*251f0*/  STL.64 [R1+0x548], R10 ;  /* 0x0005480a01007387 */ /* 0x0003e40000100a00 */
[----:B0-----:R-:W-:Y:S01]  /*25200*/  IMAD.MOV.U32 R9, RZ, RZ, R26 ;  /* 0x000000ffff097224 */ /* 0x001fe200078e001a */
[----:B-1----:R-:W2:Y:S01]  /*25210*/  LDL.LU.64 R10, [R1+0xe00] ;  /* 0x000e0000010a7983 */ /* 0x002ea20000300a00 */
[----:B------:R-:W-:Y:S02]  /*25220*/  IMAD.MOV.U32 R8, RZ, RZ, R27 ;  /* 0x000000ffff087224 */ /* 0x000fe400078e001b */
[----:B------:R-:W2:Y:S02]  /*25230*/  LDL.LU.64 R26, [R1+0xdf8] ;  /* 0x000df800011a7983 */ /* 0x000ea40000300a00 */
[----:B------:R-:W2:Y:S01]  /*25240*/  LDL.LU.64 R24, [R1+0xdf0] ;  /* 0x000df00001187983 */ /* 0x000ea20000300a00 */
[----:B------:R-:W3:Y:S01]  /*25250*/  LDL.LU R17, [R1+0x89c] ;  /* 0x00089c0001117983 */ /* 0x000ee20000300800 */
[----:B------:R-:W3:Y:S01]  /*25260*/  LDL.LU R28, [R1+0x894] ;  /* 0x00089400011c7983 */ /* 0x000ee20000300800 */
[----:B--2---:R-:W-:Y:S02]  /*25270*/  HMMA.16816.F32 R24, R4, R10, R24 ;  /* 0x0000000a0418723c */ /* 0x004fe40000001818 */
[----:B------:R0:W-:Y:S05]  /*25280*/  STL.64 [R1+0xd58], R10 ;  /* 0x000d580a01007387 */ /* 0x0001ea0000100a00 */
[----:B0-----:R-:W-:-:S02]  /*25290*/  IMAD.MOV.U32 R10, RZ, RZ, R9 ;  /* 0x000000ffff0a7224 */ /* 0x001fc400078e0009 */
[----:B------:R-:W-:Y:S11]  /*252a0*/  IMAD.MOV.U32 R11, RZ, RZ, R8 ;  /* 0x000000ffff0b7224 */ /* 0x000ff600078e0008 */
[----:B------:R-:W-:Y:S03]  /*252b0*/  @!UPT UIADD3 URZ, URZ, URZ, URZ ;  /* 0x0000003f3f3ff290 */ /* 0x000fe6000fffe03f */
[----:B------:R-:W-:Y:S01]  /*252c0*/  STL.64 [R1+0x3e0], R24 ;  /* 0x0003e01801007387 */ /* 0x000fe20000100a00 */
[----:B------:R-:W-:Y:S02]  /*252d0*/  STL.64 [R1+0x3e8], R26 ;  /* 0x0003e81a01007387 */ /* 0x000fe40000100a00 */
[----:B------:R0:W-:Y:S02]  /*252e0*/  STL.64 [R1+0xd78], R10 ;  /* 0x000d780a01007387 */ /* 0x0001e40000100a00 */
[----:B------:R-:W2:Y:S01]  /*252f0*/  LDL.LU R8, [R1+0xb0] ;  /* 0x0000b00001087983 */ /* 0x000ea20000300800 */
[----:B------:R-:W2:Y:S04]  /*25300*/  LDL.LU R9, [R1+0xb4] ;  /* 0x0000b40001097983 */ /* 0x000ea80000300800 */
[----:B0-----:R-:W2:Y:S01]  /*25310*/  LDL.LU R10, [R1+0xb8] ;  /* 0x0000b800010a7983 */ /* 0x001ea20000300800 */
[----:B------:R-:W2:Y:S03]  /*25320*/  LDL.LU R11, [R1+0xbc] ;  /* 0x0000bc00010b7983 */ /* 0x000ea60000300800 */
[----:B--2---:R-:W-:Y:S01]  /*25330*/  STL.64 [R1+0xd88], R10 ;  /* 0x000d880a01007387 */ /* 0x004fe20000100a00 */
[----:B------:R-:W-:Y:S02]  /*25340*/  STL.64 [R1+0xd80], R8 ;  /* 0x000d800801007387 */ /* 0x000fe40000100a00 */
[----:B------:R-:W2:Y:S02]  /*25350*/  LDL.LU R24, [R1+0xe0] ;  /* 0x0000e00001187983 */ /* 0x000ea40000300800 */
[----:B------:R-:W2:Y:S01]  /*25360*/  LDL.LU R25, [R1+0xe4] ;  /* 0x0000e40001197983 */ /* 0x000ea20000300800 */
[----:B------:R-:W2:Y:S01]  /*25370*/  LDL.LU R26, [R1+0xe8] ;  /* 0x0000e800011a7983 */ /* 0x000ea20000300800 */
[----:B------:R-:W2:Y:S03]  /*25380*/  LDL.LU R27, [R1+0xec] ;  /* 0x0000ec00011b7983 */ /* 0x000ea60000300800 */
        /* <DEDUP_REMOVED lines=14> */
[----:B------:R0:W-:Y:S01]  /*25470*/  STL.64 [R1+0xda0], R10 ;  /* 0x000da00a01007387 */ /* 0x0001e20000100a00 */
[----:B------:R-:W3:Y:S02]  /*25480*/  LDL.LU R16, [R1+0x88c] ;  /* 0x00088c0001107983 */ /* 0x000ee40000300800 */
[----:B------:R-:W3:Y:S02]  /*25490*/  LDL.LU R21, [R1+0x884] ;  /* 0x0008840001157983 */ /* 0x000ee40000300800 */
[----:B------:R-:W3:Y:S02]  /*254a0*/  LDL.LU R20, [R1+0x69c] ;  /* 0x00069c0001147983 */ /* 0x000ee40000300800 */
[----:B0-----:R-:W-:Y:S02]  /*254b0*/  IMAD.MOV.U32 R11, RZ, RZ, R12 ;  /* 0x000000ffff0b7224 */ /* 0x001fe400078e000c */
[----:B------:R-:W-:Y:S01]  /*254c0*/  IMAD.MOV.U32 R10, RZ, RZ, R13 ;  /* 0x000000ffff0a7224 */ /* 0x000fe200078e000d */
[C---:B--2---:R-:W-:Y:S11]  /*254d0*/  HMMA.16816.F32 R24, R4.reuse, R14, R24 ;  /* 0x0000000e0418723c */ /* 0x044ff60000001818 */
[----:B------:R-:W-:Y:S11]  /*254e0*/  @!UPT UIADD3 URZ, URZ, URZ, URZ ;  /* 0x0000003f3f3ff290 */ /* 0x000ff6000fffe03f */
[----:B------:R-:W-:Y:S01]  /*254f0*/  @!UPT UIADD3 URZ, URZ, URZ, URZ ;  /* 0x0000003f3f3ff290 */ /* 0x000fe2000fffe03f */
[----:B------:R-:W-:Y:S01]  /*25500*/  STL.64 [R1+0x470], R24 ;  /* 0x0004701801007387 */ /* 0x000fe20000100a00 */
[----:B------:R0:W-:Y:S03]  /*25510*/  STL.64 [R1+0x478], R26 ;  /* 0x0004781a01007387 */ /* 0x0001e60000100a00 */
[----:B0-----:R-:W3:Y:S01]  /*25520*/  LDL.LU.64 R26, [R1+0xde8] ;  /* 0x000de800011a7983 */ /* 0x001ee20000300a00 */
[----:B------:R-:W3:Y:S02]  /*25530*/  LDL.LU.64 R24, [R1+0xde0] ;  /* 0x000de00001187983 */ /* 0x000ee40000300a00 */
        /* <DEDUP_REMOVED lines=27> */
[----:B------:R-:W3:Y:S02]  /*256f0*/  LDL.LU.64 R24, [R1+0xdd0] ;  /* 0x000dd00001187983 */ /* 0x000ee40000300a00 */
[----:B---3--:R-:W-:Y:S01]  /*25700*/  HMMA.16816.F32 R4, R4, R22, R24 ;  /* 0x000000160404723c */ /* 0x008fe20000001818 */
[----:B------:R-:W2:Y:S01]  /*25710*/  LDL.LU.64 R26, [R1+0xdc8] ;  /* 0x000dc800011a7983 */ /* 0x000ea20000300a00 */
[----:B------:R-:W2:Y:S11]  /*25720*/  LDL.LU.64 R24, [R1+0xdc0] ;  /* 0x000dc00001187983 */ /* 0x000eb60000300a00 */
[----:B------:R-:W-:Y:S10]  /*25730*/  @!UPT UIADD3 URZ, URZ, URZ, URZ ;  /* 0x0000003f3f3ff290 */ /* 0x000ff4000fffe03f */
[----:B------:R-:W-:Y:S01]  /*25740*/  STL.64 [R1+0x3b0], R4 ;  /* 0x0003b00401007387 */ /* 0x000fe20000100a00 */
[----:B------:R0:W-:Y:S02]  /*25750*/  STL.64 [R1+0x3b8], R6 ;  /* 0x0003b80601007387 */ /* 0x0001e40000100a00 */
[----:B0-----:R-:W-:Y:S02]  /*25760*/  IMAD.MOV.U32 R6, RZ, RZ, R0 ;  /* 0x000000ffff067224 */ /* 0x001fe400078e0000 */
[----:B------:R-:W3:Y:S01]  /*25770*/  LDL.LU R0, [R1+0xdb8] ;  /* 0x000db80001007983 */ /* 0x000ee20000300800 */
[C---:B--2---:R-:W-:Y:S03]  /*25780*/  HMMA.16816.F32 R8, R24.reuse, R10, R12 ;  /* 0x0000000a1808723c */ /* 0x044fe6000000180c */
[----:B------:R-:W2:Y:S01]  /*25790*/  LDL.LU.64 R14, [R1+0xdb0] ;  /* 0x000db000010e7983 */ /* 0x000ea20000300a00 */
[----:B------:R-:W2:Y:S11]  /*257a0*/  LDL.LU.64 R12, [R1+0xda8] ;  /* 0x000da800010c7983 */ /* 0x000eb60000300a00 */
[----:B------:R-:W-:Y:S08]  /*257b0*/  @!UPT UIADD3 URZ, URZ, URZ, URZ ;  /* 0x0000003f3f3ff290 */ /* 0x000ff0000fffe03f */
        /* <DEDUP_REMOVED lines=9> */
[----:B0-----:R-:W2:Y:S01]  /*25850*/  LDL.LU.64 R10, [R1+0xd88] ;  /* 0x000d8800010a7983 */ /* 0x001ea20000300a00 */
[----:B------:R-:W2:Y:S02]  /*25860*/  LDL.LU.64 R8, [R1+0xd80] ;  /* 0x000d800001087983 */ /* 0x000ea40000300a00 */
[----:B------:R-:W-:-:S07]  /*25870*/  IMAD.MOV.U32 R7, RZ, RZ, R3 ;  /* 0x000000ffff077224 */ /* 0x000fce00078e0003 */
[C---:B--2---:R-:W-:Y:S01]  /*25880*/  HMMA.16816.F32 R4, R24.reuse, R6, R8 ;  /* 0x000000061804723c */ /* 0x044fe20000001808 */
[----:B------:R-:W2:Y:S11]  /*25890*/  LDL.LU.64 R10, [R1+0xd78] ;  /* 0x000d7800010a7983 */ /* 0x000eb60000300a00 */
[----:B------:R-:W-:Y:S11]  /*258a0*/  @!UPT UIADD3 URZ, URZ, URZ, URZ ;  /* 0x0000003f3f3ff290 */ /* 0x000ff6000fffe03f */
[----:B------:R-:W-:Y:S01]  /*258b0*/  STL.64 [R1+0x240], R4 ;  /* 0x0002400401007387 */ /* 0x000fe20000100a00 */
[----:B------:R0:W-:Y:S03]  /*258c0*/  STL.64 [R1+0x248], R6 ;  /* 0x0002480601007387 */ /* 0x0001e60000100a00 */
[----:B0-----:R-:W3:Y:S01]  /*258d0*/  LDL R6, [R1+0xcb0] ;  /* 0x000cb00001067983 */ /* 0x001ee20000100800 */
[----:B--2---:R-:W-:Y:S03]  /*258e0*/  HMMA.16816.F32 R8, R24, R10, R12 ;  /* 0x0000000a1808723c */ /* 0x004fe6000000180c */
[----:B---3--:R0:W-:Y:S01]  /*258f0*/  STL [R1+0xd24], R6 ;  /* 0x000d240601007387 */ /* 0x0081e20000100800 */
[----:B------:R-:W2:Y:S02]  /*25900*/  LDL.LU R4, [R1] ;  /* 0x0000000001047983 */ /* 0x000ea40000300800 */
[----:B------:R-:W2:Y:S02]  /*25910*/  LDL.LU R5, [R1+0x4] ;  /* 0x0000040001057983 */ /* 0x000ea40000300800 */
[----:B0-----:R-:W-:-:S02]  /*25920*/  IMAD.MOV.U32 R6, RZ, RZ, R0 ;  /* 0x000000ffff067224 */ /* 0x001fc400078e0000 */
[----:B------:R-:W3:Y:S01]  /*25930*/  LDL.LU R0, [R1+0xd70] ;  /* 0x000d700001007983 */ /* 0x000ee20000300800 */
[----:B------:R-:W2:Y:S02]  /*25940*/  LDL.LU.64 R14, [R1+0xd68] ;  /* 0x000d6800010e7983 */ /* 0x000ea40000300a00 */
[----:B------:R-:W2:Y:S10]  /*25950*/  LDL.LU.64 R12, [R1+0xd60] ;  /* 0x000d6000010c7983 */ /* 0x000eb40000300a00 */
[----:B------:R-:W-:Y:S01]  /*25960*/  STL.64 [R1+0x220], R8 ;  /* 0x0002200801007387 */ /* 0x000fe20000100a00 */
[----:B------:R0:W-:Y:S04]  /*25970*/  STL.64 [R1+0x228], R10 ;  /* 0x0002280a01007387 */ /* 0x0001e80000100a00 */
        /* <DEDUP_REMOVED lines=13> */
[----:B------:R0:W-:Y:S03]  /*25a50*/  STL.64 [R1+0x218], R14 ;  /* 0x0002180e01007387 */ /* 0x0001e60000100a00 */
[----:B0-----:R-:W3:Y:S01]  /*25a60*/  LDL.LU R15, [R1+0xd28] ;  /* 0x000d2800010f7983 */ /* 0x001ee20000300800 */
[----:B------:R-:W-:Y:S02]  /*25a70*/  IMAD.MOV.U32 R7, RZ, RZ, R29 ;  /* 0x000000ffff077224 */ /* 0x000fe400078e001d */
[----:B------:R-:W3:Y:S02]  /*25a80*/  LDL.LU R3, [R1+0x87c] ;  /* 0x00087c0001037983 */ /* 0x000ee40000300800 */
[----:B------:R-:W4:Y:S01]  /*25a90*/  LDL.LU R29, [R1+0x8a0] ;  /* 0x0008a000011d7983 */ /* 0x000f220000300800 */
[C---:B--2---:R-:W-:Y:S08]  /*25aa0*/  HMMA.16816.F32 R8, R24.reuse, R18, R8 ;  /* 0x000000121808723c */ /* 0x044ff00000001808 */
[----:B------:R-:W-:Y:S11]  /*25ab0*/  HMMA.16816.F32 R24, R24, R22, R4 ;  /* 0x000000161818723c */ /* 0x000ff60000001804 */
[----:B------:R-:W-:Y:S04]  /*25ac0*/  @!UPT UIADD3 URZ, URZ, URZ, URZ ;  /* 0x0000003f3f3ff290 */ /* 0x000fe8000fffe03f */
[----:B------:R0:W-:Y:S01]  /*25ad0*/  STL.64 [R1+0x1f0], R8 ;  /* 0x0001f00801007387 */ /* 0x0001e20000100a00 */
[----:B------:R-:W-:Y:S02]  /*25ae0*/  STL.64 [R1+0x1f8], R10 ;  /* 0x0001f80a01007387 */ /* 0x000fe40000100a00 */
[----:B0-----:R-:W-:Y:S01]  /*25af0*/  IMAD.MOV.U32 R8, RZ, RZ, c[0x0][0x188] ;  /* 0x00006200ff087624 */ /* 0x001fe200078e00ff */
[----:B---3--:R-:W-:-:S03]  /*25b00*/  IADD3 R15, R15, 0x1, RZ ;  /* 0x000000010f0f7810 */ /* 0x008fc60007ffe0ff */
[----:B------:R-:W-:Y:S02]  /*25b10*/  IMAD.SHL.U32 R8, R8, 0x40, RZ ;  /* 0x0000004008087824 */ /* 0x000fe400078e00ff */
[----:B------:R-:W-:Y:S02]  /*25b20*/  IMAD.MOV.U32 R4, RZ, RZ, R27 ;  /* 0x000000ffff047224 */ /* 0x000fe400078e001b */
[----:B------:R-:W-:Y:S01]  /*25b30*/  IMAD.SHL.U32 R8, R8, 0x2, RZ ;  /* 0x0000000208087824 */ /* 0x000fe200078e00ff */
[----:B------:R-:W-:Y:S01]  /*25b40*/  STL [R1+0x6a8], R15 ;  /* 0x0006a80f01007387 */ /* 0x000fe20000100800 */
[----:B------:R-:W-:Y:S02]  /*25b50*/  IMAD.MOV.U32 R5, RZ, RZ, R26 ;  /* 0x000000ffff057224 */ /* 0x000fe400078e001a */
[----:B------:R-:W2:Y:S02]  /*25b60*/  LDL.LU R6, [R1+0xd24] ;  /* 0x000d240001067983 */ /* 0x000ea40000300800 */
[----:B------:R-:W-:Y:S01]  /*25b70*/  STL.64 [R1+0xd0], R24 ;  /* 0x0000d01801007387 */ /* 0x000fe20000100a00 */
[-C--:B------:R-:W-:Y:S01]  /*25b80*/  IADD3 R0, P4, R0, R8.reuse, RZ ;  /* 0x0000000800007210 */ /* 0x080fe20007f9e0ff */
[----:B------:R-:W-:Y:S01]  /*25b90*/  STL.64 [R1+0xd8], R26 ;  /* 0x0000d81a01007387 */ /* 0x000fe20000100a00 */
[----:B------:R-:W-:Y:S02]  /*25ba0*/  STL [R1+0xd1c], R4 ;  /* 0x000d1c0401007387 */ /* 0x000fe40000100800 */
[----:B------:R-:W-:Y:S01]  /*25bb0*/  STL [R1+0xd18], R5 ;  /* 0x000d180501007387 */ /* 0x000fe20000100800 */
[----:B------:R0:W-:Y:S04]  /*25bc0*/  STL [R1+0x6a0], R0 ;  /* 0x0006a00001007387 */ /* 0x0001e80000100800 */
[----:B0-----:R-:W3:Y:S01]  /*25bd0*/  LDL.LU R0, [R1+0xd20] ;  /* 0x000d200001007983 */ /* 0x001ee20000300800 */
[----:B----4-:R-:W-:-:S02]  /*25be0*/  IADD3 R2, P5, R2, R8, RZ ;  /* 0x0000000802027210 */ /* 0x010fc40007fbe0ff */
[----:B------:R-:W-:-:S03]  /*25bf0*/  IADD3 R28, P1, R28, R8, RZ ;  /* 0x000000081c1c7210 */ /* 0x000fc60007f3e0ff */
[----:B------:R0:W-:Y:S04]  /*25c00*/  STL [R1+0x8a4], R2 ;  /* 0x0008a40201007387 */ /* 0x0001e80000100800 */
[----:B0-----:R-:W4:Y:S01]  /*25c10*/  LDL.LU R2, [R1+0x874] ;  /* 0x0008740001027983 */ /* 0x001f220000300800 */
[----:B------:R0:W-:Y:S03]  /*25c20*/  STL [R1+0x894], R28 ;  /* 0x0008941c01007387 */ /* 0x0001e60000100800 */
[----:B0-----:R-:W4:Y:S01]  /*25c30*/  LDL.LU R28, [R1+0x898] ;  /* 0x00089800011c7983 */ /* 0x001f220000300800 */
[-C--:B------:R-:W-:Y:S02]  /*25c40*/  IADD3 R17, P6, R17, R8.reuse, RZ ;  /* 0x0000000811117210 */ /* 0x080fe40007fde0ff */
[----:B------:R-:W-:-:S02]  /*25c50*/  IADD3 R16, P2, R16, R8, RZ ;  /* 0x0000000810107210 */ /* 0x000fc40007f5e0ff */
[----:B------:R-:W-:Y:S01]  /*25c60*/  IADD3 R21, P3, R21, R8, RZ ;  /* 0x0000000815157210 */ /* 0x000fe20007f7e0ff */
[----:B------:R-:W-:Y:S01]  /*25c70*/  STL [R1+0x89c], R17 ;  /* 0x00089c1101007387 */ /* 0x000fe20000100800 */
[----:B------:R-:W4:Y:S02]  /*25c80*/  LDL.LU R5, [R1+0x86c] ;  /* 0x00086c0001057983 */ /* 0x000f240000300800 */
[----:B------:R-:W-:Y:S02]  /*25c90*/  STL [R1+0x88c], R16 ;  /* 0x00088c1001007387 */ /* 0x000fe40000100800 */
[----:B------:R-:W4:Y:S01]  /*25ca0*/  LDL.LU R4, [R1+0x890] ;  /* 0x0008900001047983 */ /* 0x000f220000300800 */
[----:B------:R-:W-:Y:S01]  /*25cb0*/  STL [R1+0x884], R21 ;  /* 0x0008841501007387 */ /* 0x000fe20000100800 */
[----:B------:R-:W4:Y:S01]  /*25cc0*/  LDL.LU R24, [R1+0x864] ;  /* 0x0008640001187983 */ /* 0x000f220000300800 */
[----:B--2---:R-:W-:Y:S01]  /*25cd0*/  ISETP.NE.U32.AND P0, PT, R15, R6, PT ;  /* 0x000000060f00720c */ /* 0x004fe20003f05070 */
[----:B---3--:R-:W-:-:S05]  /*25ce0*/  IMAD.X R20, R20, 0x1, R0, P4 ;  /* 0x0000000114147824 */ /* 0x008fca00020e0600 */
[----:B------:R0:W-:Y:S01]  /*25cf0*/  STL [R1+0x69c], R20 ;  /* 0x00069c1401007387 */ /* 0x0001e20000100800 */
[----:B------:R-:W2:Y:S02]  /*25d00*/  LDL.LU R25, [R1+0x888] ;  /* 0x0008880001197983 */ /* 0x000ea40000300800 */
[----:B------:R-:W3:Y:S02]  /*25d10*/  LDL.LU R26, [R1+0x85c] ;  /* 0x00085c00011a7983 */ /* 0x000ee40000300800 */
[----:B------:R-:W3:Y:S01]  /*25d20*/  LDL.LU R27, [R1+0x880] ;  /* 0x00088000011b7983 */ /* 0x000ee20000300800 */
[----:B------:R-:W3:Y:S01]  /*25d30*/  LDL.LU R22, [R1+0x854] ;  /* 0x0008540001167983 */ /* 0x000ee20000300800 */
[----:B------:R-:W3:Y:S01]  /*25d40*/  LDL.LU R23, [R1+0x878] ;  /* 0x0008780001177983 */ /* 0x000ee20000300800 */
[-C--:B------:R-:W-:Y:S02]  /*25d50*/  IADD3 R3, P4, R3, R8.reuse, RZ ;  /* 0x0000000803037210 */ /* 0x080fe40007f9e0ff */
[----:B0-----:R-:W3:Y:S01]  /*25d60*/  LDL.LU R20, [R1+0x84c] ;  /* 0x00084c0001147983 */ /* 0x001ee20000300800 */
[----:B------:R-:W3:Y:S02]  /*25d70*/  LDL.LU R18, [R1+0x870] ;  /* 0x0008700001127983 */ /* 0x000ee40000300800 */
[----:B------:R-:W3:Y:S02]  /*25d80*/  LDL.LU R19, [R1+0x844] ;  /* 0x0008440001137983 */ /* 0x000ee40000300800 */
[----:B------:R-:W3:Y:S01]  /*25d90*/  LDL.LU R6, [R1+0x868] ;  /* 0x0008680001067983 */ /* 0x000ee20000300800 */
[----:B------:R0:W-:Y:S01]  /*25da0*/  STL [R1+0x87c], R3 ;  /* 0x00087c0301007387 */ /* 0x0001e20000100800 */
[----:B------:R-:W3:Y:S02]  /*25db0*/  LDL.LU R7, [R1+0x83c] ;  /* 0x00083c0001077983 */ /* 0x000ee40000300800 */
[----:B------:R-:W-:Y:S01]  /*25dc0*/  IMAD.X R29, R29, 0x1, R0, P5 ;  /* 0x000000011d1d7824 */ /* 0x000fe200028e0600 */
[----:B0-----:R-:W3:Y:S01]  /*25dd0*/  LDL.LU R3, [R1+0x860] ;  /* 0x0008600001037983 */ /* 0x001ee20000300800 */
[----:B------:R-:W3:Y:S02]  /*25de0*/  LDL.LU R9, [R1+0x834] ;  /* 0x0008340001097983 */ /* 0x000ee40000300800 */
[----:B------:R-:W3:Y:S02]  /*25df0*/  LDL.LU R10, [R1+0x858] ;  /* 0x00085800010a7983 */ /* 0x000ee40000300800 */
[----:B------:R-:W3:Y:S01]  /*25e00*/  LDL.LU R11, [R1+0x82c] ;  /* 0x00082c00010b7983 */ /* 0x000ee20000300800 */
[----:B------:R0:W-:Y:S01]  /*25e10*/  STL [R1+0x8a0], R29 ;  /* 0x0008a01d01007387 */ /* 0x0001e20000100800 */
[----:B------:R-:W3:Y:S02]  /*25e20*/  LDL.LU R12, [R1+0x850] ;  /* 0x00085000010c7983 */ /* 0x000ee40000300800 */
[----:B------:R-:W3:Y:S02]  /*25e30*/  LDL.LU R13, [R1+0x824] ;  /* 0x00082400010d7983 */ /* 0x000ee40000300800 */
[----:B------:R-:W3:Y:S01]  /*25e40*/  LDL.LU R14, [R1+0x848] ;  /* 0x00084800010e7983 */ /* 0x000ee20000300800 */
[----:B------:R-:W3:Y:S01]  /*25e50*/  LDL.LU R15, [R1+0x81c] ;  /* 0x00081c00010f7983 */ /* 0x000ee20000300800 */
[----:B----4-:R-:W-:-:S03]  /*25e60*/  IADD3 R2, P5, R2, R8, RZ ;  /* 0x0000000802027210 */ /* 0x010fc60007fbe0ff */
[----:B0-----:R-:W4:Y:S01]  /*25e70*/  LDL.LU R29, [R1+0x840] ;  /* 0x00084000011d7983 */ /* 0x001f220000300800 */
[----:B------:R-:W4:Y:S02]  /*25e80*/  LDL.LU R17, [R1+0x814] ;  /* 0x0008140001117983 */ /* 0x000f240000300800 */
[----:B------:R0:W-:Y:S02]  /*25e90*/  STL [R1+0x874], R2 ;  /* 0x0008740201007387 */ /* 0x0001e40000100800 */
[--C-:B------:R-:W-:Y:S01]  /*25ea0*/  IMAD.X R28, R28, 0x1, R0.reuse, P6 ;  /* 0x000000011c1c7824 */ /* 0x100fe200030e0600 */
[----:B0-----:R-:W4:Y:S01]  /*25eb0*/  LDL.LU R2, [R1+0x838] ;  /* 0x0008380001027983 */ /* 0x001f220000300800 */
[----:B------:R-:W4:Y:S02]  /*25ec0*/  LDL.LU R16, [R1+0x80c] ;  /* 0x00080c0001107983 */ /* 0x000f240000300800 */
[----:B------:R-:W4:Y:S02]  /*25ed0*/  LDL.LU R21, [R1+0x830] ;  /* 0x0008300001157983 */ /* 0x000f240000300800 */
[----:B------:R0:W-:Y:S02]  /*25ee0*/  STL [R1+0x898], R28 ;  /* 0x0008981c01007387 */ /* 0x0001e40000100800 */
[----:B0-----:R-:W4:Y:S01]  /*25ef0*/  LDL.LU R28, [R1+0x804] ;  /* 0x00080400011c7983 */ /* 0x001f220000300800 */
[-C--:B------:R-:W-:Y:S01]  /*25f00*/  IADD3 R5, P6, R5, R8.reuse, RZ ;  /* 0x0000000805057210 */ /* 0x080fe20007fde0ff */
[----:B------:R-:W-:Y:S01]  /*25f10*/  IMAD.X R4, R4, 0x1, R0, P1 ;  /* 0x0000000104047824 */ /* 0x000fe200008e0600 */
[----:B------:R-:W-:-:S03]  /*25f20*/  IADD3 R24, P1, R24, R8, RZ ;  /* 0x0000000818187210 */ /* 0x000fc60007f3e0ff */
[----:B------:R-:W-:Y:S01]  /*25f30*/  STL [R1+0x86c], R5 ;  /* 0x00086c0501007387 */ /* 0x000fe20000100800 */
[----:B------:R-:W-:Y:S02]  /*25f40*/  STL [R1+0x890], R4 ;  /* 0x0008900401007387 */ /* 0x000fe40000100800 */
[----:B------:R-:W-:Y:S02]  /*25f50*/  STL [R1+0x864], R24 ;  /* 0x0008641801007387 */ /* 0x000fe40000100800 */
[--C-:B--2---:R-:W-:Y:S01]  /*25f60*/  IMAD.X R25, R25, 0x1, R0.reuse, P2 ;  /* 0x0000000119197824 */ /* 0x104fe200010e0600 */
[-C--:B---3--:R-:W-:Y:S01]  /*25f70*/  IADD3 R26, P2, R26, R8.reuse, RZ ;  /* 0x000000081a1a7210 */ /* 0x088fe20007f5e0ff */
[--C-:B------:R-:W-:Y:S02]  /*25f80*/  IMAD.X R27, R27, 0x1, R0.reuse, P3 ;  /* 0x000000011b1b7824 */ /* 0x100fe400018e0600 */
[----:B------:R-:W-:Y:S01]  /*25f90*/  IMAD.X R23, R23, 0x1, R0, P4 ;  /* 0x0000000117177824 */ /* 0x000fe200020e0600 */
[-C--:B------:R-:W-:Y:S01]  /*25fa0*/  IADD3 R22, P3, R22, R8.reuse, RZ ;  /* 0x0000000816167210 */ /* 0x080fe20007f7e0ff */
[----:B------:R-:W-:Y:S01]  /*25fb0*/  STL [R1+0x888], R25 ;  /* 0x0008881901007387 */ /* 0x000fe20000100800 */
[----:B------:R-:W-:-:S03]  /*25fc0*/  IADD3 R20, P4, R20, R8, RZ ;  /* 0x0000000814147210 */ /* 0x000fc60007f9e0ff */
[----:B------:R-:W-:Y:S01]  /*25fd0*/  STL [R1+0x85c], R26 ;  /* 0x00085c1a01007387 */ /* 0x000fe20000100800 */
[----:B------:R-:W-:Y:S02]  /*25fe0*/  STL [R1+0x880], R27 ;  /* 0x0008801b01007387 */ /* 0x000fe40000100800 */
[--C-:B------:R-:W-:Y:S01]  /*25ff0*/  IMAD.X R18, R18, 0x1, R0.reuse, P5 ;  /* 0x0000000112127824 */ /* 0x100fe200028e0600 */
[-C--:B------:R-:W-:Y:S01]  /*26000*/  IADD3 R19, P5, R19, R8.reuse, RZ ;  /* 0x0000000813137210 */ /* 0x080fe20007fbe0ff */
[----:B------:R0:W-:Y:S01]  /*26010*/  STL [R1+0x84c], R20 ;  /* 0x00084c1401007387 */ /* 0x0001e20000100800 */
[----:B------:R-:W-:Y:S02]  /*26020*/  STL [R1+0x854], R22 ;  /* 0x0008541601007387 */ /* 0x000fe40000100800 */
[--C-:B------:R-:W-:Y:S01]  /*26030*/  IMAD.X R6, R6, 0x1, R0.reuse, P6 ;  /* 0x0000000106067824 */ /* 0x100fe200030e0600 */
[-C--:B------:R-:W-:Y:S01]  /*26040*/  IADD3 R7, P6, R7, R8.reuse, RZ ;  /* 0x0000000807077210 */ /* 0x080fe20007fde0ff */
[--C-:B------:R-:W-:Y:S01]  /*26050*/  IMAD.X R3, R3, 0x1, R0.reuse, P1 ;  /* 0x0000000103037824 */ /* 0x100fe200008e0600 */
[----:B0-----:R-:W2:Y:S01]  /*26060*/  LDL.LU R20, [R1+0x828] ;  /* 0x0008280001147983 */ /* 0x001ea20000300800 */
[----:B------:R-:W-:Y:S02]  /*26070*/  STL [R1+0x878], R23 ;  /* 0x0008781701007387 */ /* 0x000fe40000100800 */
[----:B------:R-:W-:Y:S02]  /*26080*/  STL [R1+0x870], R18 ;  /* 0x0008701201007387 */ /* 0x000fe40000100800 */
[----:B------:R-:W-:Y:S01]  /*26090*/  STL [R1+0x844], R19 ;  /* 0x0008441301007387 */ /* 0x000fe20000100800 */
[----:B------:R-:W-:Y:S01]  /*260a0*/  IADD3 R9, P1, R9, R8, RZ ;  /* 0x0000000809097210 */ /* 0x000fe20007f3e0ff */
[----:B------:R0:W-:Y:S01]  /*260b0*/  STL [R1+0x860], R3 ;  /* 0x0008600301007387 */ /* 0x0001e20000100800 */
[----:B------:R-:W-:-:S02]  /*260c0*/  IMAD.X R10, R10, 0x1, R0, P2 ;  /* 0x000000010a0a7824 */ /* 0x000fc400010e0600 */
[----:B------:R-:W-:Y:S01]  /*260d0*/  STL [R1+0x868], R6 ;  /* 0x0008680601007387 */ /* 0x000fe20000100800 */
[-C--:B------:R-:W-:Y:S01]  /*260e0*/  IADD3 R11, P2, R11, R8.reuse, RZ ;  /* 0x000000080b0b7210 */ /* 0x080fe20007f5e0ff */
[--C-:B------:R-:W-:Y:S01]  /*260f0*/  IMAD.X R12, R12, 0x1, R0.reuse, P3 ;  /* 0x000000010c0c7824 */ /* 0x100fe200018e0600 */
[-C--:B------:R-:W-:Y:S01]  /*26100*/  IADD3 R13, P3, R13, R8.reuse, RZ ;  /* 0x000000080d0d7210 */ /* 0x080fe20007f7e0ff */
[--C-:B------:R-:W-:Y:S02]  /*26110*/  IMAD.X R14, R14, 0x1, R0.reuse, P4 ;  /* 0x000000010e0e7824 */ /* 0x100fe400020e0600 */
[--C-:B----4-:R-:W-:Y:S01]  /*26120*/  IMAD.X R29, R29, 0x1, R0.reuse, P5 ;  /* 0x000000011d1d7824 */ /* 0x110fe200028e0600 */
[----:B0-----:R-:W3:Y:S01]  /*26130*/  LDL.LU R3, [R1+0x7fc] ;  /* 0x0007fc0001037983 */ /* 0x001ee20000300800 */
[----:B------:R-:W-:Y:S02]  /*26140*/  STL [R1+0x83c], R7 ;  /* 0x00083c0701007387 */ /* 0x000fe40000100800 */
[----:B------:R-:W-:Y:S02]  /*26150*/  STL [R1+0x834], R9 ;  /* 0x0008340901007387 */ /* 0x000fe40000100800 */
[----:B------:R-:W-:Y:S01]  /*26160*/  STL [R1+0x858], R10 ;  /* 0x0008580a01007387 */ /* 0x000fe20000100800 */
[----:B------:R-:W-:Y:S01]  /*26170*/  STL [R1+0x82c], R11 ;  /* 0x00082c0b01007387 */ /* 0x000fe20000100800 */
[----:B------:R-:W-:Y:S02]  /*26180*/  STL [R1+0x850], R12 ;  /* 0x0008500c01007387 */ /* 0x000fe40000100800 */
[----:B------:R-:W-:Y:S02]  /*26190*/  STL [R1+0x824], R13 ;  /* 0x0008240d01007387 */ /* 0x000fe40000100800 */
[----:B------:R0:W-:Y:S01]  /*261a0*/  STL [R1+0x840], R29 ;  /* 0x0008401d01007387 */ /* 0x0001e20000100800 */
[----:B------:R-:W-:Y:S01]  /*261b0*/  STL [R1+0x848], R14 ;  /* 0x0008480e01007387 */ /* 0x000fe20000100800 */
[-C--:B------:R-:W-:Y:S01]  /*261c0*/  IADD3 R15, P4, R15, R8.reuse, RZ ;  /* 0x000000080f0f7210 */ /* 0x080fe20007f9e0ff */
[--C-:B------:R-:W-:Y:S01]  /*261d0*/  IMAD.X R2, R2, 0x1, R0.reuse, P6 ;  /* 0x0000000102027824 */ /* 0x100fe200030e0600 */
[-C--:B------:R-:W-:Y:S01]  /*261e0*/  IADD3 R17, P5, R17, R8.reuse, RZ ;  /* 0x0000000811117210 */ /* 0x080fe20007fbe0ff */
[----:B0-----:R-:W4:Y:S02]  /*261f0*/  LDL.LU R29, [R1+0x820] ;  /* 0x00082000011d7983 */ /* 0x001f240000300800 */
[----:B------:R-:W-:Y:S01]  /*26200*/  STL [R1+0x81c], R15 ;  /* 0x00081c0f01007387 */ /* 0x000fe20000100800 */
[-C--:B------:R-:W-:Y:S01]  /*26210*/  IADD3 R16, P6, R16, R8.reuse, RZ ;  /* 0x0000000810107210 */ /* 0x080fe20007fde0ff */
[----:B------:R0:W-:Y:S02]  /*26220*/  STL [R1+0x838], R2 ;  /* 0x0008380201007387 */ /* 0x0001e40000100800 */
[--C-:B------:R-:W-:Y:S01]  /*26230*/  IMAD.X R21, R21, 0x1, R0.reuse, P1 ;  /* 0x0000000115157824 */ /* 0x100fe200008e0600 */
[----:B------:R-:W-:Y:S01]  /*26240*/  IADD3 R28, P1, R28, R8, RZ ;  /* 0x000000081c1c7210 */ /* 0x000fe20007f3e0ff */
[----:B0-----:R-:W4:Y:S01]  /*26250*/  LDL.LU R2, [R1+0x7f4] ;  /* 0x0007f40001027983 */ /* 0x001f220000300800 */
[----:B------:R-:W-:Y:S02]  /*26260*/  STL [R1+0x814], R17 ;  /* 0x0008141101007387 */ /* 0x000fe40000100800 */
[----:B------:R-:W4:Y:S02]  /*26270*/  LDL.LU R5, [R1+0x818] ;  /* 0x0008180001057983 */ /* 0x000f240000300800 */
[----:B------:R-:W-:Y:S01]  /*26280*/  STL [R1+0x80c], R16 ;  /* 0x00080c1001007387 */ /* 0x000fe20000100800 */
[----:B------:R-:W4:Y:S01]  /*26290*/  LDL.LU R4, [R1+0x7ec] ;  /* 0x0007ec0001047983 */ /* 0x000f220000300800 */
[----:B------:R-:W-:Y:S02]  /*262a0*/  STL [R1+0x830], R21 ;  /* 0x0008301501007387 */ /* 0x000fe40000100800 */
[----:B------:R-:W4:Y:S02]  /*262b0*/  LDL.LU R24, [R1+0x810] ;  /* 0x0008100001187983 */ /* 0x000f240000300800 */
[----:B------:R0:W-:Y:S01]  /*262c0*/  STL [R1+0x804], R28 ;  /* 0x0008041c01007387 */ /* 0x0001e20000100800 */
[----:B------:R-:W4:Y:S01]  /*262d0*/  LDL.LU R25, [R1+0x7e4] ;  /* 0x0007e40001197983 */ /* 0x000f220000300800 */
[----:B------:R-:W4:Y:S02]  /*262e0*/  LDL.LU R26, [R1+0x808] ;  /* 0x00080800011a7983 */ /* 0x000f240000300800 */
[----:B------:R-:W4:Y:S02]  /*262f0*/  LDL.LU R27, [R1+0x7dc] ;  /* 0x0007dc00011b7983 */ /* 0x000f240000300800 */
[----:B------:R-:W4:Y:S01]  /*26300*/  LDL.LU R22, [R1+0x800] ;  /* 0x0008000001167983 */ /* 0x000f220000300800 */
[----:B------:R-:W4:Y:S04]  /*26310*/  LDL.LU R23, [R1+0x7d4] ;  /* 0x0007d40001177983 */ /* 0x000f280000300800 */
[----:B0-----:R-:W4:Y:S01]  /*26320*/  LDL.LU R28, [R1+0x7f8] ;  /* 0x0007f800011c7983 */ /* 0x001f220000300800 */
[----:B------:R-:W4:Y:S02]  /*26330*/  LDL.LU R18, [R1+0x7cc] ;  /* 0x0007cc0001127983 */ /* 0x000f240000300800 */
[----:B------:R-:W4:Y:S02]  /*26340*/  LDL.LU R19, [R1+0x7f0] ;  /* 0x0007f00001137983 */ /* 0x000f240000300800 */
[----:B------:R-:W4:Y:S02]  /*26350*/  LDL.LU R6, [R1+0x7c4] ;  /* 0x0007c40001067983 */ /* 0x000f240000300800 */
[----:B--2---:R-:W-:-:S05]  /*26360*/  IMAD.X R20, R20, 0x1, R0, P2 ;  /* 0x0000000114147824 */ /* 0x004fca00010e0600 */
[----:B------:R0:W-:Y:S01]  /*26370*/  STL [R1+0x828], R20 ;  /* 0x0008281401007387 */ /* 0x0001e20000100800 */
[----:B------:R-:W2:Y:S03]  /*26380*/  LDL.LU R7, [R1+0x7e8] ;  /* 0x0007e80001077983 */ /* 0x000ea60000300800 */
[----:B0-----:R-:W2:Y:S01]  /*26390*/  LDL.LU R20, [R1+0x7bc] ;  /* 0x0007bc0001147983 */ /* 0x001ea20000300800 */
[----:B---3--:R-:W-:Y:S01]  /*263a0*/  IADD3 R3, P2, R3, R8, RZ ;  /* 0x0000000803037210 */ /* 0x008fe20007f5e0ff */
[----:B------:R-:W3:Y:S02]  /*263b0*/  LDL.LU R9, [R1+0x7e0] ;  /* 0x0007e00001097983 */ /* 0x000ee40000300800 */
[----:B------:R-:W3:Y:S01]  /*263c0*/  LDL.LU R10, [R1+0x7b4] ;  /* 0x0007b400010a7983 */ /* 0x000ee20000300800 */
[----:B------:R-:W3:Y:S01]  /*263d0*/  LDL.LU R11, [R1+0x7d8] ;  /* 0x0007d800010b7983 */ /* 0x000ee20000300800 */
[----:B------:R0:W-:Y:S02]  /*263e0*/  STL [R1+0x7fc], R3 ;  /* 0x0007fc0301007387 */ /* 0x0001e40000100800 */
[----:B------:R-:W3:Y:S02]  /*263f0*/  LDL.LU R12, [R1+0x7ac] ;  /* 0x0007ac00010c7983 */ /* 0x000ee40000300800 */
[----:B------:R-:W3:Y:S01]  /*26400*/  LDL.LU R13, [R1+0x7d0] ;  /* 0x0007d000010d7983 */ /* 0x000ee20000300800 */
[----:B------:R-:W3:Y:S01]  /*26410*/  LDL.LU R14, [R1+0x7a4] ;  /* 0x0007a400010e7983 */ /* 0x000ee20000300800 */
[----:B------:R-:W3:Y:S03]  /*26420*/  LDL.LU R15, [R1+0x7c8] ;  /* 0x0007c800010f7983 */ /* 0x000ee60000300800 */
[----:B0-----:R-:W3:Y:S01]  /*26430*/  LDL.LU R3, [R1+0x79c] ;  /* 0x00079c0001037983 */ /* 0x001ee20000300800 */
[----:B------:R-:W3:Y:S02]  /*26440*/  LDL.LU R17, [R1+0x7c0] ;  /* 0x0007c00001117983 */ /* 0x000ee40000300800 */
[----:B----4-:R-:W-:-:S05]  /*26450*/  IMAD.X R29, R29, 0x1, R0, P3 ;  /* 0x000000011d1d7824 */ /* 0x010fca00018e0600 */
[----:B------:R0:W-:Y:S01]  /*26460*/  STL [R1+0x820], R29 ;  /* 0x0008201d01007387 */ /* 0x0001e20000100800 */
[----:B------:R-:W-:-:S03]  /*26470*/  IADD3 R2, P3, R2, R8, RZ ;  /* 0x0000000802027210 */ /* 0x000fc60007f7e0ff */
[----:B0-----:R-:W4:Y:S01]  /*26480*/  LDL.LU R29, [R1+0x794] ;  /* 0x00079400011d7983 */ /* 0x001f220000300800 */
[----:B------:R-:W4:Y:S02]  /*26490*/  LDL.LU R16, [R1+0x7b8] ;  /* 0x0007b80001107983 */ /* 0x000f240000300800 */
[----:B------:R-:W4:Y:S02]  /*264a0*/  LDL.LU R21, [R1+0x78c] ;  /* 0x00078c0001157983 */ /* 0x000f240000300800 */
[----:B------:R0:W-:Y:S02]  /*264b0*/  STL [R1+0x7f4], R2 ;  /* 0x0007f40201007387 */ /* 0x0001e40000100800 */
[--C-:B------:R-:W-:Y:S01]  /*264c0*/  IMAD.X R5, R5, 0x1, R0.reuse, P4 ;  /* 0x0000000105057824 */ /* 0x100fe200020e0600 */
[-C--:B------:R-:W-:Y:S01]  /*264d0*/  IADD3 R4, P4, R4, R8.reuse, RZ ;  /* 0x0000000804047210 */ /* 0x080fe20007f9e0ff */
[--C-:B------:R-:W-:Y:S01]  /*264e0*/  IMAD.X R24, R24, 0x1, R0.reuse, P5 ;  /* 0x0000000118187824 */ /* 0x100fe200028e0600 */
[-C--:B------:R-:W-:Y:S01]  /*264f0*/  IADD3 R25, P5, R25, R8.reuse, RZ ;  /* 0x0000000819197210 */ /* 0x080fe20007fbe0ff */
[--C-:B------:R-:W-:Y:S01]  /*26500*/  IMAD.X R26, R26, 0x1, R0.reuse, P6 ;  /* 0x000000011a1a7824 */ /* 0x100fe200030e0600 */
[----:B0-----:R-:W4:Y:S01]  /*26510*/  LDL.LU R2, [R1+0x7b0] ;  /* 0x0007b00001027983 */ /* 0x001f220000300800 */
[----:B------:R-:W-:Y:S01]  /*26520*/  STL [R1+0x818], R5 ;  /* 0x0008180501007387 */ /* 0x000fe20000100800 */
[----:B------:R-:W-:Y:S01]  /*26530*/  IADD3 R27, P6, R27, R8, RZ ;  /* 0x000000081b1b7210 */ /* 0x000fe20007fde0ff */
[----:B------:R-:W-:Y:S02]  /*26540*/  STL [R1+0x7ec], R4 ;  /* 0x0007ec0401007387 */ /* 0x000fe40000100800 */
[--C-:B------:R-:W-:Y:S01]  /*26550*/  IMAD.X R28, R28, 0x1, R0.reuse, P2 ;  /* 0x000000011c1c7824 */ /* 0x100fe200010e0600 */
[----:B------:R-:W-:Y:S01]  /*26560*/  STL [R1+0x810], R24 ;  /* 0x0008101801007387 */ /* 0x000fe20000100800 */
[----:B------:R-:W-:-:S02]  /*26570*/  IMAD.X R22, R22, 0x1, R0, P1 ;  /* 0x0000000116167824 */ /* 0x000fc400008e0600 */
[----:B------:R-:W-:Y:S02]  /*26580*/  STL [R1+0x7e4], R25 ;  /* 0x0007e41901007387 */ /* 0x000fe40000100800 */
[----:B------:R-:W-:Y:S01]  /*26590*/  STL [R1+0x808], R26 ;  /* 0x0008081a01007387 */ /* 0x000fe20000100800 */
[----:B------:R-:W-:Y:S01]  /*265a0*/  STL [R1+0x7dc], R27 ;  /* 0x0007dc1b01007387 */ /* 0x000fe20000100800 */
[----:B------:R0:W-:Y:S02]  /*265b0*/  STL [R1+0x7f8], R28 ;  /* 0x0007f81c01007387 */ /* 0x0001e40000100800 */
[----:B------:R-:W-:Y:S01]  /*265c0*/  STL [R1+0x800], R22 ;  /* 0x0008001601007387 */ /* 0x000fe20000100800 */
[----:B0-----:R-:W4:Y:S01]  /*265d0*/  LDL.LU R28, [R1+0x784] ;  /* 0x00078400011c7983 */ /* 0x001f220000300800 */
[-C--:B------:R-:W-:Y:S02]  /*265e0*/  IADD3 R23, P1, R23, R8.reuse, RZ ;  /* 0x0000000817177210 */ /* 0x080fe40007f3e0ff */
[-C--:B------:R-:W-:Y:S01]  /*265f0*/  IADD3 R18, P2, R18, R8.reuse, RZ ;  /* 0x0000000812127210 */ /* 0x080fe20007f5e0ff */
[--C-:B------:R-:W-:Y:S01]  /*26600*/  IMAD.X R19, R19, 0x1, R0.reuse, P3 ;  /* 0x0000000113137824 */ /* 0x100fe200018e0600 */
[-C--:B------:R-:W-:Y:S01]  /*26610*/  IADD3 R6, P3, R6, R8.reuse, RZ ;  /* 0x0000000806067210 */ /* 0x080fe20007f7e0ff */
[----:B------:R-:W-:Y:S02]  /*26620*/  STL [R1+0x7d4], R23 ;  /* 0x0007d41701007387 */ /* 0x000fe40000100800 */
[----:B------:R-:W-:Y:S02]  /*26630*/  STL [R1+0x7cc], R18 ;  /* 0x0007cc1201007387 */ /* 0x000fe40000100800 */
[----:B------:R-:W-:Y:S02]  /*26640*/  STL [R1+0x7f0], R19 ;  /* 0x0007f01301007387 */ /* 0x000fe40000100800 */
[--C-:B--2---:R-:W-:Y:S01]  /*26650*/  IMAD.X R7, R7, 0x1, R0.reuse, P4 ;  /* 0x0000000107077824 */ /* 0x104fe200020e0600 */
[-C--:B------:R-:W-:Y:S01]  /*26660*/  IADD3 R20, P4, R20, R8.reuse, RZ ;  /* 0x0000000814147210 */ /* 0x080fe20007f9e0ff */
[----:B---3--:R-:W-:Y:S01]  /*26670*/  IMAD.X R9, R9, 0x1, R0, P5 ;  /* 0x0000000109097824 */ /* 0x008fe200028e0600 */
[----:B------:R-:W-:-:S03]  /*26680*/  IADD3 R10, P5, R10, R8, RZ ;  /* 0x000000080a0a7210 */ /* 0x000fc60007fbe0ff */
[----:B------:R0:W-:Y:S01]  /*26690*/  STL [R1+0x7bc], R20 ;  /* 0x0007bc1401007387 */ /* 0x0001e20000100800 */
[----:B------:R-:W-:Y:S02]  /*266a0*/  STL [R1+0x7c4], R6 ;  /* 0x0007c40601007387 */ /* 0x000fe40000100800 */
[--C-:B------:R-:W-:Y:S01]  /*266b0*/  IMAD.X R11, R11, 0x1, R0.reuse, P6 ;  /* 0x000000010b0b7824 */ /* 0x100fe200030e0600 */
[-C--:B------:R-:W-:Y:S01]  /*266c0*/  IADD3 R12, P6, R12, R8.reuse, RZ ;  /* 0x000000080c0c7210 */ /* 0x080fe20007fde0ff */
[--C-:B------:R-:W-:Y:S02]  /*266d0*/  IMAD.X R13, R13, 0x1, R0.reuse, P1 ;  /* 0x000000010d0d7824 */ /* 0x100fe400008e0600 */
[--C-:B------:R-:W-:Y:S01]  /*266e0*/  IMAD.X R15, R15, 0x1, R0.reuse, P2 ;  /* 0x000000010f0f7824 */ /* 0x100fe200010e0600 */
[-C--:B------:R-:W-:Y:S01]  /*266f0*/  IADD3 R14, P1, R14, R8.reuse, RZ ;  /* 0x000000080e0e7210 */ /* 0x080fe20007f3e0ff */
[----:B0-----:R-:W2:Y:S01]  /*26700*/  LDL.LU R20, [R1+0x7a8] ;  /* 0x0007a80001147983 */ /* 0x001ea20000300800 */
[----:B------:R-:W-:Y:S02]  /*26710*/  STL [R1+0x7e8], R7 ;  /* 0x0007e80701007387 */ /* 0x000fe40000100800 */
[----:B------:R-:W-:Y:S01]  /*26720*/  STL [R1+0x7e0], R9 ;  /* 0x0007e00901007387 */ /* 0x000fe20000100800 */
[-C--:B------:R-:W-:Y:S01]  /*26730*/  IADD3 R3, P2, R3, R8.reuse, RZ ;  /* 0x0000000803037210 */ /* 0x080fe20007f5e0ff */
[----:B------:R-:W-:Y:S01]  /*26740*/  STL [R1+0x7b4], R10 ;  /* 0x0007b40a01007387 */ /* 0x000fe20000100800 */
[----:B------:R-:W-:Y:S02]  /*26750*/  STL [R1+0x7d8], R11 ;  /* 0x0007d80b01007387 */ /* 0x000fe40000100800 */
[----:B------:R-:W-:Y:S02]  /*26760*/  STL [R1+0x7ac], R12 ;  /* 0x0007ac0c01007387 */ /* 0x000fe40000100800 */
[----:B------:R-:W-:Y:S02]  /*26770*/  STL [R1+0x7d0], R13 ;  /* 0x0007d00d01007387 */ /* 0x000fe40000100800 */
[----:B------:R-:W-:Y:S01]  /*26780*/  IMAD.X R17, R17, 0x1, R0, P3 ;  /* 0x0000000111117824 */ /* 0x000fe200018e0600 */
[----:B------:R0:W-:Y:S01]  /*26790*/  STL [R1+0x79c], R3 ;  /* 0x00079c0301007387 */ /* 0x0001e20000100800 */
[----:B------:R-:W-:Y:S01]  /*267a0*/  STL [R1+0x7a4], R14 ;  /* 0x0007a40e01007387 */ /* 0x000fe20000100800 */
[----:B----4-:R-:W-:-:S02]  /*267b0*/  IADD3 R29, P3, R29, R8, RZ ;  /* 0x000000081d1d7210 */ /* 0x010fc40007f7e0ff */
[----:B0-----:R-:W3:Y:S01]  /*267c0*/  LDL.LU R3, [R1+0x77c] ;  /* 0x00077c0001037983 */ /* 0x001ee20000300800 */
[----:B------:R-:W-:Y:S02]  /*267d0*/  STL [R1+0x7c8], R15 ;  /* 0x0007c80f01007387 */ /* 0x000fe40000100800 */
[--C-:B------:R-:W-:Y:S01]  /*267e0*/  IMAD.X R16, R16, 0x1, R0.reuse, P4 ;  /* 0x0000000110107824 */ /* 0x100fe200020e0600 */
[----:B------:R0:W-:Y:S01]  /*267f0*/  STL [R1+0x794], R29 ;  /* 0x0007941d01007387 */ /* 0x0001e20000100800 */
[-C--:B------:R-:W-:Y:S01]  /*26800*/  IADD3 R21, P4, R21, R8.reuse, RZ ;  /* 0x0000000815157210 */ /* 0x080fe20007f9e0ff */
[--C-:B------:R-:W-:Y:S02]  /*26810*/  IMAD.X R2, R2, 0x1, R0.reuse, P5 ;  /* 0x0000000102027824 */ /* 0x100fe400028e0600 */
        /* <DEDUP_REMOVED lines=14> */
[----:B------:R-:W-:Y:S01]  /*26900*/  IADD3 R28, P5, R28, R8, RZ ;  /* 0x000000081c1c7210 */ /* 0x000fe20007fbe0ff */
[----:B------:R-:W4:Y:S02]  /*26910*/  LDL.LU R18, [R1+0x778] ;  /* 0x0007780001127983 */ /* 0x000f240000300800 */
[----:B------:R-:W4:Y:S01]  /*26920*/  LDL.LU R19, [R1+0x74c] ;  /* 0x00074c0001137983 */ /* 0x000f220000300800 */
[----:B------:R-:W4:Y:S01]  /*26930*/  LDL.LU R6, [R1+0x770] ;  /* 0x0007700001067983 */ /* 0x000f220000300800 */
[----:B------:R0:W-:Y:S02]  /*26940*/  STL [R1+0x784], R28 ;  /* 0x0007841c01007387 */ /* 0x0001e40000100800 */
[----:B------:R-:W4:Y:S01]  /*26950*/  LDL.LU R7, [R1+0x744] ;  /* 0x0007440001077983 */ /* 0x000f220000300800 */
[----:B0-----:R-:W4:Y:S01]  /*26960*/  LDL.LU R28, [R1+0x768] ;  /* 0x00076800011c7983 */ /* 0x001f220000300800 */
[----:B------:R-:W4:Y:S02]  /*26970*/  LDL.LU R9, [R1+0x73c] ;  /* 0x00073c0001097983 */ /* 0x000f240000300800 */
[----:B------:R-:W4:Y:S02]  /*26980*/  LDL.LU R10, [R1+0x760] ;  /* 0x00076000010a7983 */ /* 0x000f240000300800 */
[----:B------:R-:W4:Y:S02]  /*26990*/  LDL.LU R11, [R1+0x734] ;  /* 0x00073400010b7983 */ /* 0x000f240000300800 */
[----:B--2---:R-:W-:-:S05]  /*269a0*/  IMAD.X R20, R20, 0x1, R0, P6 ;  /* 0x0000000114147824 */ /* 0x004fca00030e0600 */
[----:B------:R0:W-:Y:S01]  /*269b0*/  STL [R1+0x7a8], R20 ;  /* 0x0007a81401007387 */ /* 0x0001e20000100800 */
[----:B------:R-:W2:Y:S02]  /*269c0*/  LDL.LU R12, [R1+0x758] ;  /* 0x00075800010c7983 */ /* 0x000ea40000300800 */
[----:B------:R-:W2:Y:S02]  /*269d0*/  LDL.LU R13, [R1+0x72c] ;  /* 0x00072c00010d7983 */ /* 0x000ea40000300800 */
[----:B------:R-:W2:Y:S01]  /*269e0*/  LDL.LU R14, [R1+0x750] ;  /* 0x00075000010e7983 */ /* 0x000ea20000300800 */
[----:B------:R-:W2:Y:S04]  /*269f0*/  LDL.LU R15, [R1+0x724] ;  /* 0x00072400010f7983 */ /* 0x000ea80000300800 */
[----:B0-----:R-:W2:Y:S01]  /*26a00*/  LDL.LU R20, [R1+0x748] ;  /* 0x0007480001147983 */ /* 0x001ea20000300800 */
[----:B------:R-:W2:Y:S01]  /*26a10*/  LDL.LU R17, [R1+0x71c] ;  /* 0x00071c0001117983 */ /* 0x000ea20000300800 */
[----:B---3--:R-:W-:-:S05]  /*26a20*/  IADD3 R3, P6, R3, R8, RZ ;  /* 0x0000000803037210 */ /* 0x008fca0007fde0ff */
[----:B------:R0:W-:Y:S01]  /*26a30*/  STL [R1+0x77c], R3 ;  /* 0x00077c0301007387 */ /* 0x0001e20000100800 */
[----:B----4-:R-:W-:-:S03]  /*26a40*/  IMAD.X R29, R29, 0x1, R0, P1 ;  /* 0x000000011d1d7824 */ /* 0x010fc600008e0600 */
[----:B0-----:R-:W3:Y:S01]  /*26a50*/  LDL.LU R3, [R1+0x740] ;  /* 0x0007400001037983 */ /* 0x001ee20000300800 */
[----:B------:R-:W4:Y:S01]  /*26a60*/  LDL.LU R16, [R1+0x714] ;  /* 0x0007140001107983 */ /* 0x000f220000300800 */
[-C--:B------:R-:W-:Y:S01]  /*26a70*/  IADD3 R5, P1, R5, R8.reuse, RZ ;  /* 0x0000000805057210 */ /* 0x080fe20007f3e0ff */
[----:B------:R-:W4:Y:S02]  /*26a80*/  LDL.LU R21, [R1+0x738] ;  /* 0x0007380001157983 */ /* 0x000f240000300800 */
[--C-:B------:R-:W-:Y:S01]  /*26a90*/  IMAD.X R4, R4, 0x1, R0.reuse, P2 ;  /* 0x0000000104047824 */ /* 0x100fe200010e0600 */
[----:B------:R0:W-:Y:S01]  /*26aa0*/  STL [R1+0x7a0], R29 ;  /* 0x0007a01d01007387 */ /* 0x0001e20000100800 */
[-C--:B------:R-:W-:Y:S01]  /*26ab0*/  IADD3 R24, P2, R24, R8.reuse, RZ ;  /* 0x0000000818187210 */ /* 0x080fe20007f5e0ff */
[--C-:B------:R-:W-:Y:S01]  /*26ac0*/  IMAD.X R25, R25, 0x1, R0.reuse, P3 ;  /* 0x0000000119197824 */ /* 0x100fe200018e0600 */
[----:B------:R-:W-:Y:S01]  /*26ad0*/  IADD3 R26, P3, R26, R8, RZ ;  /* 0x000000081a1a7210 */ /* 0x000fe20007f7e0ff */
[----:B------:R-:W-:-:S02]  /*26ae0*/  IMAD.X R27, R27, 0x1, R0, P4 ;  /* 0x000000011b1b7824 */ /* 0x000fc400020e0600 */
[--C-:B------:R-:W-:Y:S01]  /*26af0*/  IMAD.X R23, R23, 0x1, R0.reuse, P5 ;  /* 0x0000000117177824 */ /* 0x100fe200028e0600 */
[-C--:B------:R-:W-:Y:S01]  /*26b00*/  IADD3 R22, P4, R22, R8.reuse, RZ ;  /* 0x0000000816167210 */ /* 0x080fe20007f9e0ff */
[----:B0-----:R-:W4:Y:S01]  /*26b10*/  LDL.LU R29, [R1+0x70c] ;  /* 0x00070c00011d7983 */ /* 0x001f220000300800 */
[----:B------:R-:W-:Y:S02]  /*26b20*/  STL [R1+0x774], R5 ;  /* 0x0007740501007387 */ /* 0x000fe40000100800 */
[----:B------:R-:W-:Y:S01]  /*26b30*/  STL [R1+0x798], R4 ;  /* 0x0007980401007387 */ /* 0x000fe20000100800 */
[-C--:B------:R-:W-:Y:S01]  /*26b40*/  IADD3 R2, P5, R2, R8.reuse, RZ ;  /* 0x0000000802027210 */ /* 0x080fe20007fbe0ff */
[----:B------:R-:W-:Y:S01]  /*26b50*/  STL [R1+0x76c], R24 ;  /* 0x00076c1801007387 */ /* 0x000fe20000100800 */
[----:B------:R-:W-:Y:S02]  /*26b60*/  STL [R1+0x790], R25 ;  /* 0x0007901901007387 */ /* 0x000fe40000100800 */
[----:B------:R-:W-:Y:S02]  /*26b70*/  STL [R1+0x764], R26 ;  /* 0x0007641a01007387 */ /* 0x000fe40000100800 */
[----:B------:R-:W-:Y:S01]  /*26b80*/  STL [R1+0x788], R27 ;  /* 0x0007881b01007387 */ /* 0x000fe20000100800 */
[----:B------:R0:W-:Y:S01]  /*26b90*/  STL [R1+0x754], R2 ;  /* 0x0007540201007387 */ /* 0x0001e20000100800 */
[----:B------:R-:W-:Y:S02]  /*26ba0*/  STL [R1+0x75c], R22 ;  /* 0x00075c1601007387 */ /* 0x000fe40000100800 */
[--C-:B------:R-:W-:Y:S01]  /*26bb0*/  IMAD.X R18, R18, 0x1, R0.reuse, P6 ;  /* 0x0000000112127824 */ /* 0x100fe200030e0600 */
[----:B------:R-:W-:Y:S01]  /*26bc0*/  IADD3 R19, P6, R19, R8, RZ ;  /* 0x0000000813137210 */ /* 0x000fe20007fde0ff */
[----:B------:R-:W-:-:S02]  /*26bd0*/  IMAD.X R6, R6, 0x1, R0, P1 ;  /* 0x0000000106067824 */ /* 0x000fc400008e0600 */
[----:B------:R-:W-:Y:S01]  /*26be0*/  IMAD.X R28, R28, 0x1, R0, P2 ;  /* 0x000000011c1c7824 */ /* 0x000fe200010e0600 */
[----:B0-----:R-:W4:Y:S01]  /*26bf0*/  LDL.LU R2, [R1+0x730] ;  /* 0x0007300001027983 */ /* 0x001f220000300800 */
[----:B------:R-:W-:Y:S02]  /*26c00*/  STL [R1+0x780], R23 ;  /* 0x0007801701007387 */ /* 0x000fe40000100800 */
[----:B------:R-:W-:Y:S02]  /*26c10*/  STL [R1+0x778], R18 ;  /* 0x0007781201007387 */ /* 0x000fe40000100800 */
[----:B------:R-:W-:Y:S01]  /*26c20*/  STL [R1+0x74c], R19 ;  /* 0x00074c1301007387 */ /* 0x000fe20000100800 */
[----:B------:R0:W-:Y:S01]  /*26c30*/  STL [R1+0x768], R28 ;  /* 0x0007681c01007387 */ /* 0x0001e20000100800 */
[----:B------:R-:W-:Y:S03]  /*26c40*/  STL [R1+0x770], R6 ;  /* 0x0007700601007387 */ /* 0x000fe60000100800 */
[----:B0-----:R-:W4:Y:S01]  /*26c50*/  LDL.LU R28, [R1+0x704] ;  /* 0x00070400011c7983 */ /* 0x001f220000300800 */
[----:B------:R-:W-:-:S02]  /*26c60*/  IADD3 R7, P1, R7, R8, RZ ;  /* 0x0000000807077210 */ /* 0x000fc40007f3e0ff */
[-C--:B------:R-:W-:Y:S01]  /*26c70*/  IADD3 R9, P2, R9, R8.reuse, RZ ;  /* 0x0000000809097210 */ /* 0x080fe20007f5e0ff */
[--C-:B------:R-:W-:Y:S01]  /*26c80*/  IMAD.X R10, R10, 0x1, R0.reuse, P3 ;  /* 0x000000010a0a7824 */ /* 0x100fe200018e0600 */
[-C--:B------:R-:W-:Y:S01]  /*26c90*/  IADD3 R11, P3, R11, R8.reuse, RZ ;  /* 0x000000080b0b7210 */ /* 0x080fe20007f7e0ff */
[----:B------:R-:W-:Y:S02]  /*26ca0*/  STL [R1+0x744], R7 ;  /* 0x0007440701007387 */ /* 0x000fe40000100800 */
[----:B------:R-:W-:Y:S02]  /*26cb0*/  STL [R1+0x73c], R9 ;  /* 0x00073c0901007387 */ /* 0x000fe40000100800 */
[----:B------:R-:W-:Y:S02]  /*26cc0*/  STL [R1+0x760], R10 ;  /* 0x0007600a01007387 */ /* 0x000fe40000100800 */
[----:B------:R-:W-:Y:S02]  /*26cd0*/  STL [R1+0x734], R11 ;  /* 0x0007340b01007387 */ /* 0x000fe40000100800 */
[--C-:B--2---:R-:W-:Y:S01]  /*26ce0*/  IMAD.X R12, R12, 0x1, R0.reuse, P4 ;  /* 0x000000010c0c7824 */ /* 0x104fe200020e0600 */
[-C--:B------:R-:W-:Y:S01]  /*26cf0*/  IADD3 R13, P4, R13, R8.reuse, RZ ;  /* 0x000000080d0d7210 */ /* 0x080fe20007f9e0ff */
[----:B------:R-:W-:Y:S01]  /*26d00*/  IMAD.X R14, R14, 0x1, R0, P5 ;  /* 0x000000010e0e7824 */ /* 0x000fe200028e0600 */
[----:B------:R-:W-:-:S02]  /*26d10*/  IADD3 R15, P5, R15, R8, RZ ;  /* 0x000000080f0f7210 */ /* 0x000fc40007fbe0ff */
[----:B------:R-:W-:Y:S01]  /*26d20*/  STL [R1+0x758], R12 ;  /* 0x0007580c01007387 */ /* 0x000fe20000100800 */
[----:B------:R-:W-:-:S03]  /*26d30*/  IMAD.X R20, R20, 0x1, R0, P6 ;  /* 0x0000000114147824 */ /* 0x000fc600030e0600 */
[----:B------:R-:W-:Y:S01]  /*26d40*/  STL [R1+0x72c], R13 ;  /* 0x00072c0d01007387 */ /* 0x000fe20000100800 */
[----:B------:R-:W-:-:S03]  /*26d50*/  IADD3 R17, P6, R17, R8, RZ ;  /* 0x0000000811117210 */ /* 0x000fc60007fde0ff */
[----:B------:R0:W-:Y:S01]  /*26d60*/  STL [R1+0x748], R20 ;  /* 0x0007481401007387 */ /* 0x0001e20000100800 */
[----:B------:R-:W-:Y:S03]  /*26d70*/  STL [R1+0x750], R14 ;  /* 0x0007500e01007387 */ /* 0x000fe60000100800 */
[----:B0-----:R-:W2:Y:S01]  /*26d80*/  LDL.LU R20, [R1+0x728] ;  /* 0x0007280001147983 */ /* 0x001ea20000300800 */
[----:B---3--:R-:W-:-:S03]  /*26d90*/  IMAD.X R3, R3, 0x1, R0, P1 ;  /* 0x0000000103037824 */ /* 0x008fc600008e0600 */
[----:B------:R-:W-:Y:S01]  /*26da0*/  STL [R1+0x724], R15 ;  /* 0x0007240f01007387 */ /* 0x000fe20000100800 */
[-C--:B----4-:R-:W-:Y:S01]  /*26db0*/  IADD3 R16, P1, R16, R8.reuse, RZ ;  /* 0x0000000810107210 */ /* 0x090fe20007f3e0ff */
[--C-:B------:R-:W-:Y:S02]  /*26dc0*/  IMAD.X R21, R21, 0x1, R0.reuse, P2 ;  /* 0x0000000115157824 */ /* 0x100fe400010e0600 */
[----:B------:R0:W-:Y:S04]  /*26dd0*/  STL [R1+0x740], R3 ;  /* 0x0007400301007387 */ /* 0x0001e80000100800 */
[----:B0-----:R-:W3:Y:S01]  /*26de0*/  LDL.LU R3, [R1+0x6fc] ;  /* 0x0006fc0001037983 */ /* 0x001ee20000300800 */
[----:B------:R-:W-:Y:S01]  /*26df0*/  STL [R1+0x71c], R17 ;  /* 0x00071c1101007387 */ /* 0x000fe20000100800 */
[-C--:B------:R-:W-:Y:S01]  /*26e00*/  IADD3 R29, P2, R29, R8.reuse, RZ ;  /* 0x000000081d1d7210 */ /* 0x080fe20007f5e0ff */
[----:B------:R-:W4:Y:S01]  /*26e10*/  LDL.LU R4, [R1+0x720] ;  /* 0x0007200001047983 */ /* 0x000f220000300800 */
[----:B------:R-:W-:Y:S01]  /*26e20*/  STL [R1+0x714], R16 ;  /* 0x0007141001007387 */ /* 0x000fe20000100800 */
[----:B------:R-:W4:Y:S02]  /*26e30*/  LDL.LU R5, [R1+0x6f4] ;  /* 0x0006f40001057983 */ /* 0x000f240000300800 */
[----:B------:R-:W-:Y:S02]  /*26e40*/  STL [R1+0x738], R21 ;  /* 0x0007381501007387 */ /* 0x000fe40000100800 */
[----:B------:R-:W4:Y:S01]  /*26e50*/  LDL.LU R24, [R1+0x718] ;  /* 0x0007180001187983 */ /* 0x000f220000300800 */
[----:B------:R0:W-:Y:S01]  /*26e60*/  STL [R1+0x70c], R29 ;  /* 0x00070c1d01007387 */ /* 0x0001e20000100800 */
[----:B------:R-:W4:Y:S02]  /*26e70*/  LDL.LU R25, [R1+0x6ec] ;  /* 0x0006ec0001197983 */ /* 0x000f240000300800 */
[----:B------:R-:W4:Y:S02]  /*26e80*/  LDL.LU R26, [R1+0x710] ;  /* 0x00071000011a7983 */ /* 0x000f240000300800 */
[----:B------:R-:W4:Y:S01]  /*26e90*/  LDL.LU R27, [R1+0x6e4] ;  /* 0x0006e400011b7983 */ /* 0x000f220000300800 */
[----:B------:R-:W4:Y:S01]  /*26ea0*/  LDL.LU R22, [R1+0x708] ;  /* 0x0007080001167983 */ /* 0x000f220000300800 */
[----:B------:R-:W4:Y:S02]  /*26eb0*/  LDL.LU R23, [R1+0x6dc] ;  /* 0x0006dc0001177983 */ /* 0x000f240000300800 */
[--C-:B------:R-:W-:Y:S01]  /*26ec0*/  IMAD.X R2, R2, 0x1, R0.reuse, P3 ;  /* 0x0000000102027824 */ /* 0x100fe200018e0600 */
[----:B0-----:R-:W4:Y:S01]  /*26ed0*/  LDL.LU R29, [R1+0x700] ;  /* 0x00070000011d7983 */ /* 0x001f220000300800 */
[----:B------:R-:W4:Y:S02]  /*26ee0*/  LDL.LU R18, [R1+0x6d4] ;  /* 0x0006d40001127983 */ /* 0x000f240000300800 */
[----:B------:R-:W4:Y:S02]  /*26ef0*/  LDL.LU R19, [R1+0x6f8] ;  /* 0x0006f80001137983 */ /* 0x000f240000300800 */
[----:B------:R-:W4:Y:S01]  /*26f00*/  LDL.LU R6, [R1+0x6cc] ;  /* 0x0006cc0001067983 */ /* 0x000f220000300800 */
[----:B------:R0:W-:Y:S01]  /*26f10*/  STL [R1+0x730], R2 ;  /* 0x0007300201007387 */ /* 0x0001e20000100800 */
[----:B------:R-:W4:Y:S03]  /*26f20*/  LDL.LU R7, [R1+0x6f0] ;  /* 0x0006f00001077983 */ /* 0x000f260000300800 */
[----:B0-----:R-:W4:Y:S01]  /*26f30*/  LDL.LU R2, [R1+0x6c4] ;  /* 0x0006c40001027983 */ /* 0x001f220000300800 */
[----:B------:R-:W-:Y:S01]  /*26f40*/  IADD3 R28, P3, R28, R8, RZ ;  /* 0x000000081c1c7210 */ /* 0x000fe20007f7e0ff */
[----:B------:R-:W4:Y:S02]  /*26f50*/  LDL.LU R9, [R1+0x6e8] ;  /* 0x0006e80001097983 */ /* 0x000f240000300800 */
[----:B------:R-:W4:Y:S01]  /*26f60*/  LDL.LU R10, [R1+0x6bc] ;  /* 0x0006bc00010a7983 */ /* 0x000f220000300800 */
[----:B------:R-:W4:Y:S01]  /*26f70*/  LDL.LU R11, [R1+0x6e0] ;  /* 0x0006e000010b7983 */ /* 0x000f220000300800 */
[----:B------:R0:W-:Y:S02]  /*26f80*/  STL [R1+0x704], R28 ;  /* 0x0007041c01007387 */ /* 0x0001e40000100800 */
[----:B------:R-:W4:Y:S02]  /*26f90*/  LDL.LU R12, [R1+0x6b4] ;  /* 0x0006b400010c7983 */ /* 0x000f240000300800 */
[----:B------:R-:W4:Y:S01]  /*26fa0*/  LDL.LU R13, [R1+0x6d8] ;  /* 0x0006d800010d7983 */ /* 0x000f220000300800 */
[----:B------:R-:W4:Y:S01]  /*26fb0*/  LDL.LU R14, [R1+0xca0] ;  /* 0x000ca000010e7983 */ /* 0x000f220000300800 */
[----:B------:R-:W4:Y:S03]  /*26fc0*/  LDL.LU R15, [R1+0x6d0] ;  /* 0x0006d000010f7983 */ /* 0x000f260000300800 */
[----:B0-----:R-:W4:Y:S01]  /*26fd0*/  LDL.LU R28, [R1+0x8c0] ;  /* 0x0008c000011c7983 */ /* 0x001f220000300800 */
[----:B------:R-:W4:Y:S02]  /*26fe0*/  LDL.LU R17, [R1+0x6c8] ;  /* 0x0006c80001117983 */ /* 0x000f240000300800 */
[----:B--2---:R-:W-:-:S05]  /*26ff0*/  IMAD.X R20, R20, 0x1, R0, P4 ;  /* 0x0000000114147824 */ /* 0x004fca00020e0600 */
[----:B------:R0:W-:Y:S04]  /*27000*/  STL [R1+0x728], R20 ;  /* 0x0007281401007387 */ /* 0x0001e80000100800 */
[----:B0-----:R-:W2:Y:S01]  /*27010*/  LDL.LU R20, [R1+0xc98] ;  /* 0x000c980001147983 */ /* 0x001ea20000300800 */
[----:B------:R-:W2:Y:S02]  /*27020*/  LDL.LU R16, [R1+0x6c0] ;  /* 0x0006c00001107983 */ /* 0x000ea40000300800 */
[----:B------:R-:W2:Y:S01]  /*27030*/  LDL.LU R21, [R1+0xc94] ;  /* 0x000c940001157983 */ /* 0x000ea20000300800 */
[----:B---3--:R-:W-:Y:S01]  /*27040*/  IADD3 R3, P4, R3, R8, RZ ;  /* 0x0000000803037210 */ /* 0x008fe20007f9e0ff */
[----:B----4-:R-:W-:-:S04]  /*27050*/  IMAD.X R4, R4, 0x1, R0, P5 ;  /* 0x0000000104047824 */ /* 0x010fc800028e0600 */
[----:B------:R0:W-:Y:S01]  /*27060*/  STL [R1+0x6fc], R3 ;  /* 0x0006fc0301007387 */ /* 0x0001e20000100800 */
[-C--:B------:R-:W-:Y:S01]  /*27070*/  IADD3 R5, P5, R5, R8.reuse, RZ ;  /* 0x0000000805057210 */ /* 0x080fe20007fbe0ff */
[--C-:B------:R-:W-:Y:S01]  /*27080*/  IMAD.X R24, R24, 0x1, R0.reuse, P6 ;  /* 0x0000000118187824 */ /* 0x100fe200030e0600 */
[-C--:B------:R-:W-:Y:S01]  /*27090*/  IADD3 R25, P6, R25, R8.reuse, RZ ;  /* 0x0000000819197210 */ /* 0x080fe20007fde0ff */
[--C-:B------:R-:W-:Y:S01]  /*270a0*/  IMAD.X R26, R26, 0x1, R0.reuse, P1 ;  /* 0x000000011a1a7824 */ /* 0x100fe200008e0600 */
[-C--:B------:R-:W-:Y:S01]  /*270b0*/  IADD3 R27, P1, R27, R8.reuse, RZ ;  /* 0x000000081b1b7210 */ /* 0x080fe20007f3e0ff */
[----:B0-----:R-:W3:Y:S01]  /*270c0*/  LDL.LU R3, [R1+0x6b8] ;  /* 0x0006b80001037983 */ /* 0x001ee20000300800 */
[----:B------:R0:W-:Y:S02]  /*270d0*/  STL [R1+0x720], R4 ;  /* 0x0007200401007387 */ /* 0x0001e40000100800 */
[--C-:B------:R-:W-:Y:S02]  /*270e0*/  IMAD.X R22, R22, 0x1, R0.reuse, P2 ;  /* 0x0000000116167824 */ /* 0x100fe400010e0600 */
[----:B------:R-:W-:Y:S01]  /*270f0*/  IMAD.X R29, R29, 0x1, R0, P3 ;  /* 0x000000011d1d7824 */ /* 0x000fe200018e0600 */
[----:B------:R-:W-:-:S02]  /*27100*/  IADD3 R23, P2, R23, R8, RZ ;  /* 0x0000000817177210 */ /* 0x000fc40007f5e0ff */
[----:B------:R-:W-:Y:S01]  /*27110*/  IADD3 R18, P3, R18, R8, RZ ;  /* 0x0000000812127210 */ /* 0x000fe20007f7e0ff */
[----:B0-----:R0:W5:Y:S01]  /*27120*/  LDL.LU R4, [R1+0xd1c] ;  /* 0x000d1c0001047983 */ /* 0x0011620000300800 */
[----:B------:R-:W-:Y:S02]  /*27130*/  STL [R1+0x6f4], R5 ;  /* 0x0006f40501007387 */ /* 0x000fe40000100800 */
[----:B------:R-:W-:Y:S02]  /*27140*/  STL [R1+0x718], R24 ;  /* 0x0007181801007387 */ /* 0x000fe40000100800 */
[----:B------:R-:W-:Y:S01]  /*27150*/  STL [R1+0x6ec], R25 ;  /* 0x0006ec1901007387 */ /* 0x000fe20000100800 */
[----:B------:R-:W-:Y:S01]  /*27160*/  STL [R1+0x710], R26 ;  /* 0x0007101a01007387 */ /* 0x000fe20000100800 */
[----:B------:R-:W-:Y:S02]  /*27170*/  STL [R1+0x6e4], R27 ;  /* 0x0006e41b01007387 */ /* 0x000fe40000100800 */
[----:B------:R1:W-:Y:S02]  /*27180*/  STL [R1+0x700], R29 ;  /* 0x0007001d01007387 */ /* 0x0003e40000100800 */
[----:B------:R-:W-:-:S02]  /*27190*/  IMAD.X R19, R19, 0x1, R0, P4 ;  /* 0x0000000113137824 */ /* 0x000fc400020e0600 */
[--C-:B------:R-:W-:Y:S01]  /*271a0*/  IMAD.X R7, R7, 0x1, R0.reuse, P5 ;  /* 0x0000000107077824 */ /* 0x100fe200028e0600 */
[----:B------:R-:W-:Y:S01]  /*271b0*/  STL [R1+0x708], R22 ;  /* 0x0007081601007387 */ /* 0x000fe20000100800 */
[-C--:B------:R-:W-:Y:S02]  /*271c0*/  IADD3 R2, P5, R2, R8.reuse, RZ ;  /* 0x0000000802027210 */ /* 0x080fe40007fbe0ff */
[-C--:B------:R-:W-:Y:S01]  /*271d0*/  IADD3 R6, P4, R6, R8.reuse, RZ ;  /* 0x0000000806067210 */ /* 0x080fe20007f9e0ff */
[----:B-1----:R-:W4:Y:S01]  /*271e0*/  LDL.LU R29, [R1+0xc90] ;  /* 0x000c9000011d7983 */ /* 0x002f220000300800 */
[----:B------:R-:W-:Y:S02]  /*271f0*/  STL [R1+0x6dc], R23 ;  /* 0x0006dc1701007387 */ /* 0x000fe40000100800 */
[----:B------:R-:W-:Y:S02]  /*27200*/  STL [R1+0x6d4], R18 ;  /* 0x0006d41201007387 */ /* 0x000fe40000100800 */
[----:B------:R-:W-:Y:S01]  /*27210*/  STL [R1+0x6f8], R19 ;  /* 0x0006f81301007387 */ /* 0x000fe20000100800 */
[----:B------:R1:W-:Y:S01]  /*27220*/  STL [R1+0x6c4], R2 ;  /* 0x0006c40201007387 */ /* 0x0003e20000100800 */
[----:B------:R-:W-:Y:S02]  /*27230*/  STL [R1+0x6cc], R6 ;  /* 0x0006cc0601007387 */ /* 0x000fe40000100800 */
[--C-:B------:R-:W-:Y:S01]  /*27240*/  IMAD.X R9, R9, 0x1, R0.reuse, P6 ;  /* 0x0000000109097824 */ /* 0x100fe200030e0600 */
[-C--:B------:R-:W-:Y:S01]  /*27250*/  IADD3 R10, P6, R10, R8.reuse, RZ ;  /* 0x000000080a0a7210 */ /* 0x080fe20007fde0ff */
[--C-:B------:R-:W-:Y:S01]  /*27260*/  IMAD.X R11, R11, 0x1, R0.reuse, P1 ;  /* 0x000000010b0b7824 */ /* 0x100fe200008e0600 */
[----:B------:R-:W-:Y:S01]  /*27270*/  IADD3 R12, P1, R12, R8, RZ ;  /* 0x000000080c0c7210 */ /* 0x000fe20007f3e0ff */
[----:B-1----:R-:W4:Y:S01]  /*27280*/  LDL.LU R2, [R1+0x6b0] ;  /* 0x0006b00001027983 */ /* 0x002f220000300800 */
[----:B------:R-:W-:Y:S02]  /*27290*/  STL [R1+0x6f0], R7 ;  /* 0x0006f00701007387 */ /* 0x000fe40000100800 */
[----:B------:R-:W-:-:S02]  /*272a0*/  IMAD.X R13, R13, 0x1, R0, P2 ;  /* 0x000000010d0d7824 */ /* 0x000fc400010e0600 */
[--C-:B------:R-:W-:Y:S01]  /*272b0*/  IMAD.X R15, R15, 0x1, R0.reuse, P3 ;  /* 0x000000010f0f7824 */ /* 0x100fe200018e0600 */
[----:B------:R-:W-:Y:S01]  /*272c0*/  STL [R1+0x6e8], R9 ;  /* 0x0006e80901007387 */ /* 0x000fe20000100800 */
[----:B------:R-:W-:Y:S01]  /*272d0*/  IADD3 R28, P3, R28, UR8, RZ ;  /* 0x000000081c1c7c10 */ /* 0x000fe2000ff7e0ff */
[----:B------:R-:W-:Y:S01]  /*272e0*/  STL [R1+0x6bc], R10 ;  /* 0x0006bc0a01007387 */ /* 0x000fe20000100800 */
[----:B------:R-:W-:Y:S01]  /*272f0*/  IADD3 R14, P2, R14, UR8, RZ ;  /* 0x000000080e0e7c10 */ /* 0x000fe2000ff5e0ff */
[----:B------:R-:W-:Y:S01]  /*27300*/  STL [R1+0x6e0], R11 ;  /* 0x0006e00b01007387 */ /* 0x000fe20000100800 */
[----:B------:R-:W-:Y:S02]  /*27310*/  STL [R1+0x6b4], R12 ;  /* 0x0006b40c01007387 */ /* 0x000fe40000100800 */
[----:B------:R-:W-:Y:S02]  /*27320*/  STL [R1+0x6d8], R13 ;  /* 0x0006d80d01007387 */ /* 0x000fe40000100800 */
[----:B------:R1:W-:Y:S01]  /*27330*/  STL [R1+0x8c0], R28 ;  /* 0x0008c01c01007387 */ /* 0x0003e20000100800 */
[----:B------:R-:W-:Y:S04]  /*27340*/  STL [R1+0xca0], R14 ;  /* 0x000ca00e01007387 */ /* 0x000fe80000100800 */
[----:B-1----:R-:W4:Y:S01]  /*27350*/  LDL.LU R28, [R1+0xc8c] ;  /* 0x000c8c00011c7983 */ /* 0x002f220000300800 */
[----:B------:R-:W-:-:S02]  /*27360*/  IMAD.X R17, R17, 0x1, R0, P4 ;  /* 0x0000000111117824 */ /* 0x000fc400020e0600 */
[----:B------:R-:W-:Y:S01]  /*27370*/  STL [R1+0x6d0], R15 ;  /* 0x0006d00f01007387 */ /* 0x000fe20000100800 */
[----:B--2---:R-:W-:Y:S01]  /*27380*/  IADD3 R20, P4, R20, UR8, RZ ;  /* 0x0000000814147c10 */ /* 0x004fe2000ff9e0ff */
[----:B------:R-:W-:Y:S01]  /*27390*/  IMAD.X R16, R16, 0x1, R0, P5 ;  /* 0x0000000110107824 */ /* 0x000fe200028e0600 */
[----:B------:R-:W-:-:S03]  /*273a0*/  IADD3 R21, P5, R21, UR8, RZ ;  /* 0x0000000815157c10 */ /* 0x000fc6000ffbe0ff */
[----:B------:R1:W-:Y:S04]  /*273b0*/  STL [R1+0xc98], R20 ;  /* 0x000c981401007387 */ /* 0x0003e80000100800 */
[----:B-1----:R-:W2:Y:S01]  /*273c0*/  LDL.LU R20, [R1+0xc9c] ;  /* 0x000c9c0001147983 */ /* 0x002ea20000300800 */
[----:B------:R-:W-:Y:S02]  /*273d0*/  STL [R1+0x6c8], R17 ;  /* 0x0006c81101007387 */ /* 0x000fe40000100800 */
[----:B------:R-:W2:Y:S02]  /*273e0*/  LDL.LU R5, [R1+0xc88] ;  /* 0x000c880001057983 */ /* 0x000ea40000300800 */
[----:B------:R-:W-:Y:S02]  /*273f0*/  STL [R1+0x6c0], R16 ;  /* 0x0006c01001007387 */ /* 0x000fe40000100800 */
[----:B---3--:R-:W-:Y:S01]  /*27400*/  IMAD.X R3, R3, 0x1, R0, P6 ;  /* 0x0000000103037824 */ /* 0x008fe200030e0600 */
[----:B------:R-:W3:Y:S01]  /*27410*/  LDL.LU R24, [R1+0x6ac] ;  /* 0x0006ac0001187983 */ /* 0x000ee20000300800 */
[----:B------:R-:W-:Y:S02]  /*27420*/  STL [R1+0xc94], R21 ;  /* 0x000c941501007387 */ /* 0x000fe40000100800 */
[----:B------:R-:W3:Y:S01]  /*27430*/  LDL.LU R25, [R1+0xc84] ;  /* 0x000c840001197983 */ /* 0x000ee20000300800 */
[----:B------:R1:W-:Y:S01]  /*27440*/  STL [R1+0x6b8], R3 ;  /* 0x0006b80301007387 */ /* 0x0003e20000100800 */
[----:B------:R-:W3:Y:S02]  /*27450*/  LDL.LU R26, [R1+0x8bc] ;  /* 0x0008bc00011a7983 */ /* 0x000ee40000300800 */
[----:B------:R-:W3:Y:S02]  /*27460*/  LDL.LU R27, [R1+0xc80] ;  /* 0x000c8000011b7983 */ /* 0x000ee40000300800 */
[----:B------:R-:W3:Y:S01]  /*27470*/  LDL.LU R22, [R1+0x8b8] ;  /* 0x0008b80001167983 */ /* 0x000ee20000300800 */
[----:B------:R-:W3:Y:S01]  /*27480*/  LDL.LU R23, [R1+0xc78] ;  /* 0x000c780001177983 */ /* 0x000ee20000300800 */
[----:B------:R-:W3:Y:S03]  /*27490*/  LDL.LU R18, [R1+0x8b4] ;  /* 0x0008b40001127983 */ /* 0x000ee60000300800 */
[----:B-1----:R-:W3:Y:S01]  /*274a0*/  LDL.LU R3, [R1+0xc70] ;  /* 0x000c700001037983 */ /* 0x002ee20000300800 */
[----:B------:R-:W3:Y:S02]  /*274b0*/  LDL.LU R19, [R1+0x8b0] ;  /* 0x0008b00001137983 */ /* 0x000ee40000300800 */
[----:B------:R-:W3:Y:S02]  /*274c0*/  LDL.LU R6, [R1+0xc68] ;  /* 0x000c680001067983 */ /* 0x000ee40000300800 */
[----:B------:R-:W3:Y:S01]  /*274d0*/  LDL.LU R7, [R1+0x8ac] ;  /* 0x0008ac0001077983 */ /* 0x000ee20000300800 */
[----:B----4-:R-:W-:-:S05]  /*274e0*/  IADD3 R29, P6, R29, UR8, RZ ;  /* 0x000000081d1d7c10 */ /* 0x010fca000ffde0ff */
[----:B------:R1:W-:Y:S01]  /*274f0*/  STL [R1+0xc90], R29 ;  /* 0x000c901d01007387 */ /* 0x0003e20000100800 */
[----:B------:R-:W4:Y:S02]  /*27500*/  LDL.LU R8, [R1+0xc60] ;  /* 0x000c600001087983 */ /* 0x000f240000300800 */
[----:B------:R-:W-:Y:S01]  /*27510*/  IMAD.X R2, R2, 0x1, R0, P1 ;  /* 0x0000000102027824 */ /* 0x000fe200008e0600 */
[----:B-1----:R-:W4:Y:S01]  /*27520*/  LDL.LU R29, [R1+0x8a8] ;  /* 0x0008a800011d7983 */ /* 0x002f220000300800 */
[----:B------:R-:W4:Y:S02]  /*27530*/  LDL.LU R9, [R1+0xc58] ;  /* 0x000c580001097983 */ /* 0x000f240000300800 */
[----:B------:R-:W4:Y:S02]  /*27540*/  LDL.LU R10, [R1+0xc7c] ;  /* 0x000c7c00010a7983 */ /* 0x000f240000300800 */
[----:B------:R-:W4:Y:S01]  /*27550*/  LDL.LU R11, [R1+0xc50] ;  /* 0x000c5000010b7983 */ /* 0x000f220000300800 */
[----:B------:R1:W-:Y:S01]  /*27560*/  STL [R1+0x6b0], R2 ;  /* 0x0006b00201007387 */ /* 0x0003e20000100800 */
[----:B------:R-:W4:Y:S02]  /*27570*/  LDL.LU R12, [R1+0xc74] ;  /* 0x000c7400010c7983 */ /* 0x000f240000300800 */
[----:B------:R-:W4:Y:S02]  /*27580*/  LDL.LU R13, [R1+0xc48] ;  /* 0x000c4800010d7983 */ /* 0x000f240000300800 */
[----:B------:R-:W4:Y:S01]  /*27590*/  LDL.LU R14, [R1+0xc6c] ;  /* 0x000c6c00010e7983 */ /* 0x000f220000300800 */
[----:B------:R-:W4:Y:S04]  /*275a0*/  LDL.LU R15, [R1+0xc40] ;  /* 0x000c4000010f7983 */ /* 0x000f280000300800 */
[----:B-1----:R-:W4:Y:S01]  /*275b0*/  LDL.LU R2, [R1+0xc64] ;  /* 0x000c640001027983 */ /* 0x002f220000300800 */
[----:B------:R-:W4:Y:S01]  /*275c0*/  LDL.LU R17, [R1+0xc38] ;  /* 0x000c380001117983 */ /* 0x000f220000300800 */
[----:B------:R-:W-:-:S05]  /*275d0*/  IADD3 R28, P1, R28, UR8, RZ ;  /* 0x000000081c1c7c10 */ /* 0x000fca000ff3e0ff */
[----:B------:R1:W-:Y:S04]  /*275e0*/  STL [R1+0xc8c], R28 ;  /* 0x000c8c1c01007387 */ /* 0x0003e80000100800 */
[----:B-1----:R-:W4:Y:S01]  /*275f0*/  LDL.LU R28, [R1+0xc5c] ;  /* 0x000c5c00011c7983 */ /* 0x002f220000300800 */
[----:B------:R-:W4:Y:S02]  /*27600*/  LDL.LU R16, [R1+0xc30] ;  /* 0x000c300001107983 */ /* 0x000f240000300800 */
[----:B------:R-:W4:Y:S01]  /*27610*/  LDL.LU R21, [R1+0xc54] ;  /* 0x000c540001157983 */ /* 0x000f220000300800 */
[----:B--2---:R-:W-:Y:S02]  /*27620*/  IADD3.X R20, R20, UR5, RZ, P2, !PT ;  /* 0x0000000514147c10 */ /* 0x004fe400097fe4ff */
[----:B------:R-:W-:-:S03]  /*27630*/  IADD3 R5, P2, R5, UR8, RZ ;  /* 0x0000000805057c10 */ /* 0x000fc6000ff5e0ff */
[----:B------:R1:W-:Y:S01]  /*27640*/  STL [R1+0xc9c], R20 ;  /* 0x000c9c1401007387 */ /* 0x0003e20000100800 */
[----:B---3--:R-:W-:Y:S01]  /*27650*/  IADD3.X R24, R24, UR5, RZ, P3, !PT ;  /* 0x0000000518187c10 */ /* 0x008fe20009ffe4ff */
[----:B------:R-:W-:Y:S01]  /*27660*/  IADD3 R25, P3, R25, UR8, RZ ;  /* 0x0000000819197c10 */ /* 0x000fe2000ff7e0ff */
[----:B------:R-:W-:Y:S01]  /*27670*/  IADD3.X R26, R26, UR5, RZ, P4, !PT ;  /* 0x000000051a1a7c10 */ /* 0x000fe2000a7fe4ff */
[----:B------:R-:W-:Y:S01]  /*27680*/  IADD3 R27, P4, R27, UR8, RZ ;  /* 0x000000081b1b7c10 */ /* 0x000fe2000ff9e0ff */
[----:B-1----:R-:W2:Y:S01]  /*27690*/  LDL.LU R20, [R1+0xc28] ;  /* 0x000c280001147983 */ /* 0x002ea20000300800 */
[----:B------:R-:W-:Y:S01]  /*276a0*/  STL [R1+0xc88], R5 ;  /* 0x000c880501007387 */ /* 0x000fe20000100800 */
[----:B------:R-:W-:Y:S02]  /*276b0*/  IADD3.X R22, R22, UR5, RZ, P5, !PT ;  /* 0x0000000516167c10 */ /* 0x000fe4000affe4ff */
[----:B------:R-:W-:Y:S01]  /*276c0*/  IADD3.X R18, R18, UR5, RZ, P6, !PT ;  /* 0x0000000512127c10 */ /* 0x000fe2000b7fe4ff */
        /* <DEDUP_REMOVED lines=8> */
[----:B------:R-:W-:Y:S01]  /*27750*/  IADD3.X R19, R19, UR5, RZ, P1, !PT ;  /* 0x0000000513137c10 */ /* 0x000fe20008ffe4ff */
[----:B------:R-:W-:Y:S01]  /*27760*/  STL [R1+0xc78], R23 ;  /* 0x000c781701007387 */ /* 0x000fe20000100800 */
[----:B------:R-:W-:-:S02]  /*27770*/  IADD3 R6, P1, R6, UR8, RZ ;  /* 0x0000000806067c10 */ /* 0x000fc4000ff3e0ff */
[----:B------:R-:W-:Y:S01]  /*27780*/  IADD3.X R7, R7, UR5, RZ, P2, !PT ;  /* 0x0000000507077c10 */ /* 0x000fe200097fe4ff */
[----:B-1----:R-:W3:Y:S01]  /*27790*/  LDL.LU R3, [R1+0xc4c] ;  /* 0x000c4c0001037983 */ /* 0x002ee20000300800 */
[----:B------:R-:W-:Y:S01]  /*277a0*/  STL [R1+0x8b4], R18 ;  /* 0x0008b41201007387 */ /* 0x000fe20000100800 */
[----:B----4-:R-:W-:Y:S02]  /*277b0*/  IADD3 R8, P2, R8, UR8, RZ ;  /* 0x0000000808087c10 */ /* 0x010fe4000ff5e0ff */
[----:B------:R-:W-:Y:S04]  /*277c0*/  STL [R1+0x8b0], R19 ;  /* 0x0008b01301007387 */ /* 0x000fe80000100800 */
[----:B------:R-:W-:Y:S01]  /*277d0*/  STL [R1+0xc68], R6 ;  /* 0x000c680601007387 */ /* 0x000fe20000100800 */
[----:B------:R-:W-:Y:S01]  /*277e0*/  IADD3.X R29, R29, UR5, RZ, P3, !PT ;  /* 0x000000051d1d7c10 */ /* 0x000fe20009ffe4ff */
[----:B------:R-:W-:Y:S01]  /*277f0*/  IADD3 R9, P3, R9, UR8, RZ ;  /* 0x0000000809097c10 */ /* 0x000fe2000ff7e0ff */
[----:B------:R-:W-:Y:S01]  /*27800*/  IADD3.X R10, R10, UR5, RZ, P4, !PT ;  /* 0x000000050a0a7c10 */ /* 0x000fe2000a7fe4ff */
[----:B------:R-:W-:-:S02]  /*27810*/  IADD3 R11, P4, R11, UR8, RZ ;  /* 0x000000080b0b7c10 */ /* 0x000fc4000ff9e0ff */
[----:B------:R1:W-:Y:S01]  /*27820*/  STL [R1+0x8a8], R29 ;  /* 0x0008a81d01007387 */ /* 0x0003e20000100800 */
[----:B------:R-:W-:Y:S01]  /*27830*/  STL [R1+0x8ac], R7 ;  /* 0x0008ac0701007387 */ /* 0x000fe20000100800 */
[----:B------:R-:W-:Y:S01]  /*27840*/  IADD3.X R12, R12, UR5, RZ, P5, !PT ;  /* 0x000000050c0c7c10 */ /* 0x000fe2000affe4ff */
[----:B------:R-:W-:Y:S01]  /*27850*/  IADD3 R13, P5, R13, UR8, RZ ;  /* 0x000000080d0d7c10 */ /* 0x000fe2000ffbe0ff */
[----:B------:R-:W-:Y:S01]  /*27860*/  IADD3.X R14, R14, UR5, RZ, P6, !PT ;  /* 0x000000050e0e7c10 */ /* 0x000fe2000b7fe4ff */
[----:B-1----:R-:W4:Y:S01]  /*27870*/  LDL.LU R29, [R1+0xc20] ;  /* 0x000c2000011d7983 */ /* 0x002f220000300800 */
[----:B------:R-:W-:Y:S02]  /*27880*/  STL [R1+0xc60], R8 ;  /* 0x000c600801007387 */ /* 0x000fe40000100800 */
[----:B------:R-:W-:Y:S01]  /*27890*/  STL [R1+0xc58], R9 ;  /* 0x000c580901007387 */ /* 0x000fe20000100800 */
[----:B------:R-:W-:Y:S01]  /*278a0*/  IADD3.X R2, R2, UR5, RZ, P1, !PT ;  /* 0x0000000502027c10 */ /* 0x000fe20008ffe4ff */
[----:B------:R-:W-:Y:S01]  /*278b0*/  STL [R1+0xc7c], R10 ;  /* 0x000c7c0a01007387 */ /* 0x000fe20000100800 */
[----:B------:R-:W-:Y:S02]  /*278c0*/  STL [R1+0xc50], R11 ;  /* 0x000c500b01007387 */ /* 0x000fe40000100800 */
[----:B------:R-:W-:Y:S02]  /*278d0*/  STL [R1+0xc74], R12 ;  /* 0x000c740c01007387 */ /* 0x000fe40000100800 */
[----:B------:R-:W-:Y:S01]  /*278e0*/  STL [R1+0xc48], R13 ;  /* 0x000c480d01007387 */ /* 0x000fe20000100800 */
[----:B------:R1:W-:Y:S01]  /*278f0*/  STL [R1+0xc64], R2 ;  /* 0x000c640201007387 */ /* 0x0003e20000100800 */
[----:B------:R-:W-:Y:S01]  /*27900*/  STL [R1+0xc6c], R14 ;  /* 0x000c6c0e01007387 */ /* 0x000fe20000100800 */
[----:B------:R-:W-:-:S02]  /*27910*/  IADD3 R15, P6, R15, UR8, RZ ;  /* 0x000000080f0f7c10 */ /* 0x000fc4000ffde0ff */
[----:B-1----:R-:W4:Y:S01]  /*27920*/  LDL.LU R2, [R1+0xc44] ;  /* 0x000c440001027983 */ /* 0x002f220000300800 */
[----:B------:R-:W-:Y:S02]  /*27930*/  IADD3.X R28, R28, UR5, RZ, P2, !PT ;  /* 0x000000051c1c7c10 */ /* 0x000fe400097fe4ff */
[----:B------:R-:W-:Y:S03]  /*27940*/  STL [R1+0xc40], R15 ;  /* 0x000c400f01007387 */ /* 0x000fe60000100800 */
[----:B------:R1:W-:Y:S04]  /*27950*/  STL [R1+0xc5c], R28 ;  /* 0x000c5c1c01007387 */ /* 0x0003e80000100800 */
[----:B-1----:R-:W4:Y:S01]  /*27960*/  LDL.LU R28, [R1+0xc18] ;  /* 0x000c1800011c7983 */ /* 0x002f220000300800 */
[----:B------:R-:W-:-:S02]  /*27970*/  IADD3 R17, P1, R17, UR8, RZ ;  /* 0x0000000811117c10 */ /* 0x000fc4000ff3e0ff */
[----:B------:R-:W-:Y:S02]  /*27980*/  IADD3 R16, P2, R16, UR8, RZ ;  /* 0x0000000810107c10 */ /* 0x000fe4000ff5e0ff */
[----:B------:R-:W-:Y:S01]  /*27990*/  IADD3.X R21, R21, UR5, RZ, P3, !PT ;  /* 0x0000000515157c10 */ /* 0x000fe20009ffe4ff */
[----:B------:R-:W-:Y:S01]  /*279a0*/  STL [R1+0xc38], R17 ;  /* 0x000c381101007387 */ /* 0x000fe20000100800 */
[----:B------:R-:W4:Y:S02]  /*279b0*/  LDL.LU R5, [R1+0xc3c] ;  /* 0x000c3c0001057983 */ /* 0x000f240000300800 */
[----:B------:R-:W-:Y:S02]  /*279c0*/  STL [R1+0xc30], R16 ;  /* 0x000c301001007387 */ /* 0x000fe40000100800 */
[----:B------:R-:W4:Y:S01]  /*279d0*/  LDL.LU R24, [R1+0xc10] ;  /* 0x000c100001187983 */ /* 0x000f220000300800 */
[----:B------:R-:W-:Y:S01]  /*279e0*/  STL [R1+0xc54], R21 ;  /* 0x000c541501007387 */ /* 0x000fe20000100800 */
[----:B------:R-:W4:Y:S01]  /*279f0*/  LDL.LU R25, [R1+0xc34] ;  /* 0x000c340001197983 */ /* 0x000f220000300800 */
[----:B--2---:R-:W-:-:S05]  /*27a00*/  IADD3 R20, P3, R20, UR8, RZ ;  /* 0x0000000814147c10 */ /* 0x004fca000ff7e0ff */
[----:B------:R1:W-:Y:S01]  /*27a10*/  STL [R1+0xc28], R20 ;  /* 0x000c281401007387 */ /* 0x0003e20000100800 */
[----:B------:R-:W2:Y:S02]  /*27a20*/  LDL.LU R26, [R1+0xc08] ;  /* 0x000c0800011a7983 */ /* 0x000ea40000300800 */
[----:B------:R-:W2:Y:S02]  /*27a30*/  LDL.LU R27, [R1+0xc2c] ;  /* 0x000c2c00011b7983 */ /* 0x000ea40000300800 */
[----:B------:R-:W2:Y:S01]  /*27a40*/  LDL.LU R22, [R1+0xc00] ;  /* 0x000c000001167983 */ /* 0x000ea20000300800 */
[----:B------:R-:W2:Y:S01]  /*27a50*/  LDL.LU R23, [R1+0xc24] ;  /* 0x000c240001177983 */ /* 0x000ea20000300800 */
[----:B------:R-:W2:Y:S03]  /*27a60*/  LDL.LU R18, [R1+0xbf8] ;  /* 0x000bf80001127983 */ /* 0x000ea60000300800 */
[----:B-1----:R-:W2:Y:S01]  /*27a70*/  LDL.LU R20, [R1+0xc1c] ;  /* 0x000c1c0001147983 */ /* 0x002ea20000300800 */
[----:B------:R-:W2:Y:S02]  /*27a80*/  LDL.LU R19, [R1+0xbf0] ;  /* 0x000bf00001137983 */ /* 0x000ea40000300800 */
[----:B------:R-:W2:Y:S02]  /*27a90*/  LDL.LU R6, [R1+0xc14] ;  /* 0x000c140001067983 */ /* 0x000ea40000300800 */
[----:B------:R-:W2:Y:S01]  /*27aa0*/  LDL.LU R7, [R1+0xbe8] ;  /* 0x000be80001077983 */ /* 0x000ea20000300800 */
[----:B---3--:R-:W-:-:S05]  /*27ab0*/  IADD3.X R3, R3, UR5, RZ, P4, !PT ;  /* 0x0000000503037c10 */ /* 0x008fca000a7fe4ff */
[----:B------:R1:W-:Y:S01]  /*27ac0*/  STL [R1+0xc4c], R3 ;  /* 0x000c4c0301007387 */ /* 0x0003e20000100800 */
        /* <DEDUP_REMOVED lines=8> */
[----:B------:R-:W4:Y:S02]  /*27b50*/  LDL.LU R13, [R1+0xbf4] ;  /* 0x000bf400010d7983 */ /* 0x000f240000300800 */
[----:B------:R-:W4:Y:S01]  /*27b60*/  LDL.LU R14, [R1+0xbc8] ;  /* 0x000bc800010e7983 */ /* 0x000f220000300800 */
[----:B------:R-:W4:Y:S04]  /*27b70*/  LDL.LU R15, [R1+0xbec] ;  /* 0x000bec00010f7983 */ /* 0x000f280000300800 */
[----:B-1----:R-:W4:Y:S01]  /*27b80*/  LDL.LU R29, [R1+0xbc0] ;  /* 0x000bc000011d7983 */ /* 0x002f220000300800 */
[----:B------:R-:W4:Y:S01]  /*27b90*/  LDL.LU R17, [R1+0xbe4] ;  /* 0x000be40001117983 */ /* 0x000f220000300800 */
[----:B------:R-:W-:-:S05]  /*27ba0*/  IADD3.X R2, R2, UR5, RZ, P5, !PT ;  /* 0x0000000502027c10 */ /* 0x000fca000affe4ff */
[----:B------:R1:W-:Y:S04]  /*27bb0*/  STL [R1+0xc44], R2 ;  /* 0x000c440201007387 */ /* 0x0003e80000100800 */
[----:B-1----:R-:W4:Y:S01]  /*27bc0*/  LDL.LU R2, [R1+0xbb8] ;  /* 0x000bb80001027983 */ /* 0x002f220000300800 */
[----:B------:R-:W4:Y:S01]  /*27bd0*/  LDL.LU R16, [R1+0xbdc] ;  /* 0x000bdc0001107983 */ /* 0x000f220000300800 */
[----:B------:R-:W-:Y:S01]  /*27be0*/  IADD3 R28, P5, R28, UR8, RZ ;  /* 0x000000081c1c7c10 */ /* 0x000fe2000ffbe0ff */
[----:B------:R-:W4:Y:S04]  /*27bf0*/  LDL.LU R21, [R1+0xbb0] ;  /* 0x000bb00001157983 */ /* 0x000f280000300800 */
[----:B------:R1:W-:Y:S04]  /*27c00*/  STL [R1+0xc18], R28 ;  /* 0x000c181c01007387 */ /* 0x0003e80000100800 */
[----:B-1----:R-:W4:Y:S01]  /*27c10*/  LDL.LU R28, [R1+0xbd4] ;  /* 0x000bd400011c7983 */ /* 0x002f220000300800 */
[----:B------:R-:W-:Y:S01]  /*27c20*/  IADD3.X R5, R5, UR5, RZ, P6, !PT ;  /* 0x0000000505057c10 */ /* 0x000fe2000b7fe4ff */
[----:B------:R-:W-:Y:S01]  /*27c30*/  IADD3 R24, P6, R24, UR8, RZ ;  /* 0x0000000818187c10 */ /* 0x000fe2000ffde0ff */
[----:B------:R-:W-:-:S03]  /*27c40*/  IADD3.X R25, R25, UR5, RZ, P1, !PT ;  /* 0x0000000519197c10 */ /* 0x000fc60008ffe4ff */
[----:B------:R-:W-:Y:S01]  /*27c50*/  STL [R1+0xc3c], R5 ;  /* 0x000c3c0501007387 */ /* 0x000fe20000100800 */
[----:B------:R-:W-:Y:S02]  /*27c60*/  STL [R1+0xc10], R24 ;  /* 0x000c101801007387 */ /* 0x000fe40000100800 */
[----:B------:R-:W-:Y:S01]  /*27c70*/  STL [R1+0xc34], R25 ;  /* 0x000c341901007387 */ /* 0x000fe20000100800 */
[----:B--2---:R-:W-:Y:S02]  /*27c80*/  IADD3 R26, P1, R26, UR8, RZ ;  /* 0x000000081a1a7c10 */ /* 0x004fe4000ff3e0ff */
[----:B------:R-:W-:Y:S01]  /*27c90*/  IADD3.X R27, R27, UR5, RZ, P2, !PT ;  /* 0x000000051b1b7c10 */ /* 0x000fe200097fe4ff */
[----:B------:R-:W-:Y:S01]  /*27ca0*/  IADD3 R22, P2, R22, UR8, RZ ;  /* 0x0000000816167c10 */ /* 0x000fe2000ff5e0ff */
[----:B------:R-:W-:Y:S01]  /*27cb0*/  IADD3.X R23, R23, UR5, RZ, P3, !PT ;  /* 0x0000000517177c10 */ /* 0x000fe20009ffe4ff */
[----:B------:R-:W-:Y:S02]  /*27cc0*/  STL [R1+0xc08], R26 ;  /* 0x000c081a01007387 */ /* 0x000fe40000100800 */
[----:B------:R-:W-:Y:S01]  /*27cd0*/  STL [R1+0xc2c], R27 ;  /* 0x000c2c1b01007387 */ /* 0x000fe20000100800 */
[----:B------:R-:W-:Y:S01]  /*27ce0*/  IADD3.X R20, R20, UR5, RZ, P4, !PT ;  /* 0x0000000514147c10 */ /* 0x000fe2000a7fe4ff */
[----:B------:R-:W-:Y:S01]  /*27cf0*/  STL [R1+0xc00], R22 ;  /* 0x000c001601007387 */ /* 0x000fe20000100800 */
[----:B------:R-:W-:-:S02]  /*27d00*/  IADD3 R18, P3, R18, UR8, RZ ;  /* 0x0000000812127c10 */ /* 0x000fc4000ff7e0ff */
[----:B------:R-:W-:Y:S01]  /*27d10*/  IADD3 R19, P4, R19, UR8, RZ ;  /* 0x0000000813137c10 */ /* 0x000fe2000ff9e0ff */
[----:B------:R1:W-:Y:S01]  /*27d20*/  STL [R1+0xc1c], R20 ;  /* 0x000c1c1401007387 */ /* 0x0003e20000100800 */
[----:B------:R-:W-:Y:S01]  /*27d30*/  STL [R1+0xc24], R23 ;  /* 0x000c241701007387 */ /* 0x000fe20000100800 */
[----:B------:R-:W-:Y:S01]  /*27d40*/  IADD3.X R6, R6, UR5, RZ, P5, !PT ;  /* 0x0000000506067c10 */ /* 0x000fe2000affe4ff */
[----:B------:R-:W-:Y:S01]  /*27d50*/  IADD3 R7, P5, R7, UR8, RZ ;  /* 0x0000000807077c10 */ /* 0x000fe2000ffbe0ff */
[----:B---3--:R-:W-:Y:S01]  /*27d60*/  IADD3.X R8, R8, UR5, RZ, P6, !PT ;  /* 0x0000000508087c10 */ /* 0x008fe2000b7fe4ff */
[----:B-1----:R-:W2:Y:S01]  /*27d70*/  LDL.LU R20, [R1+0xba8] ;  /* 0x000ba80001147983 */ /* 0x002ea20000300800 */
[----:B------:R-:W-:Y:S02]  /*27d80*/  STL [R1+0xbf8], R18 ;  /* 0x000bf81201007387 */ /* 0x000fe40000100800 */
[----:B------:R-:W-:Y:S01]  /*27d90*/  STL [R1+0xbf0], R19 ;  /* 0x000bf01301007387 */ /* 0x000fe20000100800 */
[----:B------:R-:W-:Y:S01]  /*27da0*/  IADD3 R3, P6, R3, UR8, RZ ;  /* 0x0000000803037c10 */ /* 0x000fe2000ffde0ff */
[----:B------:R-:W-:Y:S01]  /*27db0*/  STL [R1+0xc14], R6 ;  /* 0x000c140601007387 */ /* 0x000fe20000100800 */
[----:B------:R-:W-:Y:S01]  /*27dc0*/  IADD3.X R9, R9, UR5, RZ, P1, !PT ;  /* 0x0000000509097c10 */ /* 0x000fe20008ffe4ff */
[----:B------:R-:W-:-:S02]  /*27dd0*/  IADD3 R10, P1, R10, UR8, RZ ;  /* 0x000000080a0a7c10 */ /* 0x000fc4000ff3e0ff */
[----:B------:R1:W-:Y:S01]  /*27de0*/  STL [R1+0xbe0], R3 ;  /* 0x000be00301007387 */ /* 0x0003e20000100800 */
[----:B------:R-:W-:Y:S01]  /*27df0*/  STL [R1+0xbe8], R7 ;  /* 0x000be80701007387 */ /* 0x000fe20000100800 */
[----:B------:R-:W-:Y:S02]  /*27e00*/  IADD3.X R11, R11, UR5, RZ, P2, !PT ;  /* 0x000000050b0b7c10 */ /* 0x000fe400097fe4ff */
[----:B-1----:R-:W3:Y:S01]  /*27e10*/  LDL.LU R3, [R1+0xbcc] ;  /* 0x000bcc0001037983 */ /* 0x002ee20000300800 */
[----:B----4-:R-:W-:-:S03]  /*27e20*/  IADD3 R12, P2, R12, UR8, RZ ;  /* 0x000000080c0c7c10 */ /* 0x010fc6000ff5e0ff */
[----:B------:R-:W-:Y:S01]  /*27e30*/  STL [R1+0xc0c], R8 ;  /* 0x000c0c0801007387 */ /* 0x000fe20000100800 */
[----:B------:R-:W-:Y:S02]  /*27e40*/  IADD3.X R13, R13, UR5, RZ, P3, !PT ;  /* 0x000000050d0d7c10 */ /* 0x000fe40009ffe4ff */
[----:B------:R-:W-:Y:S01]  /*27e50*/  IADD3.X R15, R15, UR5, RZ, P4, !PT ;  /* 0x000000050f0f7c10 */ /* 0x000fe2000a7fe4ff */
[----:B------:R-:W-:Y:S01]  /*27e60*/  STL [R1+0xc04], R9 ;  /* 0x000c040901007387 */ /* 0x000fe20000100800 */
[----:B------:R-:W-:Y:S01]  /*27e70*/  STL [R1+0xbd8], R10 ;  /* 0x000bd80a01007387 */ /* 0x000fe20000100800 */
[----:B------:R-:W-:Y:S01]  /*27e80*/  IADD3 R14, P3, R14, UR8, RZ ;  /* 0x000000080e0e7c10 */ /* 0x000fe2000ff7e0ff */
[----:B------:R-:W-:Y:S01]  /*27e90*/  STL [R1+0xbfc], R11 ;  /* 0x000bfc0b01007387 */ /* 0x000fe20000100800 */
[----:B------:R-:W-:Y:S01]  /*27ea0*/  IADD3 R29, P4, R29, UR8, RZ ;  /* 0x000000081d1d7c10 */ /* 0x000fe2000ff9e0ff */
[----:B------:R-:W-:Y:S01]  /*27eb0*/  STL [R1+0xbd0], R12 ;  /* 0x000bd00c01007387 */ /* 0x000fe20000100800 */
[----:B------:R-:W-:Y:S01]  /*27ec0*/  STL [R1+0xbf4], R13 ;  /* 0x000bf40d01007387 */ /* 0x000fe20000100800 */
[----:B------:R-:W-:-:S02]  /*27ed0*/  IADD3.X R17, R17, UR5, RZ, P5, !PT ;  /* 0x0000000511117c10 */ /* 0x000fc4000affe4ff */
[----:B------:R1:W-:Y:S01]  /*27ee0*/  STL [R1+0xbc0], R29 ;  /* 0x000bc01d01007387 */ /* 0x0003e20000100800 */
[----:B------:R-:W-:Y:S03]  /*27ef0*/  STL [R1+0xbc8], R14 ;  /* 0x000bc80e01007387 */ /* 0x000fe60000100800 */
[----:B-1----:R-:W4:Y:S01]  /*27f00*/  LDL.LU R29, [R1+0xba0] ;  /* 0x000ba000011d7983 */ /* 0x002f220000300800 */
[----:B------:R-:W-:-:S03]  /*27f10*/  IADD3 R2, P5, R2, UR8, RZ ;  /* 0x0000000802027c10 */ /* 0x000fc6000ffbe0ff */
[----:B------:R-:W-:Y:S01]  /*27f20*/  STL [R1+0xbec], R15 ;  /* 0x000bec0f01007387 */ /* 0x000fe20000100800 */
[----:B------:R-:W-:Y:S01]  /*27f30*/  IADD3.X R16, R16, UR5, RZ, P6, !PT ;  /* 0x0000000510107c10 */ /* 0x000fe2000b7fe4ff */
[----:B------:R-:W-:Y:S02]  /*27f40*/  IADD3 R21, P6, R21, UR8, RZ ;  /* 0x0000000815157c10 */ /* 0x000fe4000ffde0ff */
[----:B------:R1:W-:Y:S04]  /*27f50*/  STL [R1+0xbb8], R2 ;  /* 0x000bb80201007387 */ /* 0x0003e80000100800 */
[----:B-1----:R-:W4:Y:S01]  /*27f60*/  LDL.LU R2, [R1+0xbc4] ;  /* 0x000bc40001027983 */ /* 0x002f220000300800 */
[----:B------:R-:W-:Y:S01]  /*27f70*/  STL [R1+0xbe4], R17 ;  /* 0x000be41101007387 */ /* 0x000fe20000100800 */
[----:B------:R-:W-:Y:S01]  /*27f80*/  IADD3.X R28, R28, UR5, RZ, P1, !PT ;  /* 0x000000051c1c7c10 */ /* 0x000fe20008ffe4ff */
        /* <DEDUP_REMOVED lines=10> */
[----:B------:R-:W4:Y:S03]  /*28030*/  LDL.LU R18, [R1+0xba4] ;  /* 0x000ba40001127983 */ /* 0x000f260000300800 */
[----:B-1----:R-:W4:Y:S01]  /*28040*/  LDL.LU R28, [R1+0xb78] ;  /* 0x000b7800011c7983 */ /* 0x002f220000300800 */
[----:B------:R-:W4:Y:S02]  /*28050*/  LDL.LU R19, [R1+0xb9c] ;  /* 0x000b9c0001137983 */ /* 0x000f240000300800 */
[----:B------:R-:W4:Y:S02]  /*28060*/  LDL.LU R6, [R1+0xb70] ;  /* 0x000b700001067983 */ /* 0x000f240000300800 */
[----:B------:R-:W4:Y:S01]  /*28070*/  LDL.LU R7, [R1+0xb94] ;  /* 0x000b940001077983 */ /* 0x000f220000300800 */
[----:B--2---:R-:W-:-:S05]  /*28080*/  IADD3 R20, P1, R20, UR8, RZ ;  /* 0x0000000814147c10 */ /* 0x004fca000ff3e0ff */
[----:B------:R1:W-:Y:S01]  /*28090*/  STL [R1+0xba8], R20 ;  /* 0x000ba81401007387 */ /* 0x0003e20000100800 */
[----:B------:R-:W2:Y:S03]  /*280a0*/  LDL.LU R8, [R1+0xb68] ;  /* 0x000b680001087983 */ /* 0x000ea60000300800 */
[----:B-1----:R-:W2:Y:S01]  /*280b0*/  LDL.LU R20, [R1+0xb8c] ;  /* 0x000b8c0001147983 */ /* 0x002ea20000300800 */
[----:B------:R-:W2:Y:S02]  /*280c0*/  LDL.LU R9, [R1+0xb60] ;  /* 0x000b600001097983 */ /* 0x000ea40000300800 */
[----:B------:R-:W2:Y:S02]  /*280d0*/  LDL.LU R10, [R1+0xb84] ;  /* 0x000b8400010a7983 */ /* 0x000ea40000300800 */
[----:B------:R-:W2:Y:S01]  /*280e0*/  LDL.LU R11, [R1+0xb58] ;  /* 0x000b5800010b7983 */ /* 0x000ea20000300800 */
[----:B---3--:R-:W-:-:S05]  /*280f0*/  IADD3.X R3, R3, UR5, RZ, P2, !PT ;  /* 0x0000000503037c10 */ /* 0x008fca00097fe4ff */
[----:B------:R1:W-:Y:S01]  /*28100*/  STL [R1+0xbcc], R3 ;  /* 0x000bcc0301007387 */ /* 0x0003e20000100800 */
[----:B------:R-:W3:Y:S02]  /*28110*/  LDL.LU R12, [R1+0xb7c] ;  /* 0x000b7c00010c7983 */ /* 0x000ee40000300800 */
[----:B------:R-:W3:Y:S02]  /*28120*/  LDL.LU R13, [R1+0xb50] ;  /* 0x000b5000010d7983 */ /* 0x000ee40000300800 */
[----:B------:R-:W3:Y:S01]  /*28130*/  LDL.LU R14, [R1+0xb74] ;  /* 0x000b7400010e7983 */ /* 0x000ee20000300800 */
[----:B------:R-:W3:Y:S04]  /*28140*/  LDL.LU R15, [R1+0xb48] ;  /* 0x000b4800010f7983 */ /* 0x000ee80000300800 */
[----:B-1----:R-:W3:Y:S01]  /*28150*/  LDL.LU R3, [R1+0xb6c] ;  /* 0x000b6c0001037983 */ /* 0x002ee20000300800 */
[----:B------:R-:W3:Y:S01]  /*28160*/  LDL.LU R17, [R1+0xb40] ;  /* 0x000b400001117983 */ /* 0x000ee20000300800 */
[----:B----4-:R-:W-:-:S05]  /*28170*/  IADD3 R29, P2, R29, UR8, RZ ;  /* 0x000000081d1d7c10 */ /* 0x010fca000ff5e0ff */
[----:B------:R1:W-:Y:S04]  /*28180*/  STL [R1+0xba0], R29 ;  /* 0x000ba01d01007387 */ /* 0x0003e80000100800 */
[----:B-1----:R-:W4:Y:S01]  /*28190*/  LDL.LU R29, [R1+0xb64] ;  /* 0x000b6400011d7983 */ /* 0x002f220000300800 */
[----:B------:R-:W4:Y:S02]  /*281a0*/  LDL.LU R16, [R1+0xb38] ;  /* 0x000b380001107983 */ /* 0x000f240000300800 */
[----:B------:R-:W4:Y:S01]  /*281b0*/  LDL.LU R21, [R1+0xb5c] ;  /* 0x000b5c0001157983 */ /* 0x000f220000300800 */
[----:B------:R-:W-:Y:S02]  /*281c0*/  IADD3.X R2, R2, UR5, RZ, P3, !PT ;  /* 0x0000000502027c10 */ /* 0x000fe40009ffe4ff */
[----:B------:R-:W-:-:S02]  /*281d0*/  IADD3 R5, P3, R5, UR8, RZ ;  /* 0x0000000805057c10 */ /* 0x000fc4000ff7e0ff */
[----:B------:R-:W-:Y:S01]  /*281e0*/  IADD3.X R24, R24, UR5, RZ, P4, !PT ;  /* 0x0000000518187c10 */ /* 0x000fe2000a7fe4ff */
[----:B------:R1:W-:Y:S01]  /*281f0*/  STL [R1+0xbc4], R2 ;  /* 0x000bc40201007387 */ /* 0x0003e20000100800 */
[----:B------:R-:W-:Y:S02]  /*28200*/  IADD3 R25, P4, R25, UR8, RZ ;  /* 0x0000000819197c10 */ /* 0x000fe4000ff9e0ff */
[----:B------:R-:W-:Y:S01]  /*28210*/  IADD3.X R26, R26, UR5, RZ, P5, !PT ;  /* 0x000000051a1a7c10 */ /* 0x000fe2000affe4ff */
[----:B------:R-:W-:Y:S01]  /*28220*/  IADD3 R27, P5, R27, UR8, RZ ;  /* 0x000000081b1b7c10 */ /* 0x000fe2000ffbe0ff */
[----:B------:R-:W-:Y:S02]  /*28230*/  IADD3.X R22, R22, UR5, RZ, P6, !PT ;  /* 0x0000000516167c10 */ /* 0x000fe4000b7fe4ff */
[----:B------:R-:W-:Y:S01]  /*28240*/  IADD3.X R18, R18, UR5, RZ, P1, !PT ;  /* 0x0000000512127c10 */ /* 0x000fe20008ffe4ff */
[----:B-1----:R-:W4:Y:S01]  /*28250*/  LDL.LU R2, [R1+0xb30] ;  /* 0x000b300001027983 */ /* 0x002f220000300800 */
[----:B------:R-:W-:Y:S02]  /*28260*/  STL [R1+0xb98], R5 ;  /* 0x000b980501007387 */ /* 0x000fe40000100800 */
[----:B------:R-:W-:Y:S01]  /*28270*/  STL [R1+0xbbc], R24 ;  /* 0x000bbc1801007387 */ /* 0x000fe20000100800 */
[----:B------:R-:W-:Y:S01]  /*28280*/  IADD3 R28, P1, R28, UR8, RZ ;  /* 0x000000081c1c7c10 */ /* 0x000fe2000ff3e0ff */
[----:B------:R-:W-:Y:S01]  /*28290*/  STL [R1+0xb90], R25 ;  /* 0x000b901901007387 */ /* 0x000fe20000100800 */
[----:B------:R-:W-:Y:S01]  /*282a0*/  IADD3 R23, P6, R23, UR8, RZ ;  /* 0x0000000817177c10 */ /* 0x000fe2000ffde0ff */
[----:B------:R-:W-:Y:S02]  /*282b0*/  STL [R1+0xbb4], R26 ;  /* 0x000bb41a01007387 */ /* 0x000fe40000100800 */
[----:B------:R-:W-:Y:S01]  /*282c0*/  STL [R1+0xb88], R27 ;  /* 0x000b881b01007387 */ /* 0x000fe20000100800 */
[----:B------:R-:W-:Y:S01]  /*282d0*/  STL [R1+0xbac], R22 ;  /* 0x000bac1601007387 */ /* 0x000fe20000100800 */
[----:B------:R1:W-:Y:S02]  /*282e0*/  STL [R1+0xb78], R28 ;  /* 0x000b781c01007387 */ /* 0x0003e40000100800 */
[----:B------:R-:W-:Y:S01]  /*282f0*/  STL [R1+0xb80], R23 ;  /* 0x000b801701007387 */ /* 0x000fe20000100800 */
[----:B-1----:R-:W4:Y:S01]  /*28300*/  LDL.LU R28, [R1+0xb54] ;  /* 0x000b5400011c7983 */ /* 0x002f220000300800 */
[----:B------:R-:W-:Y:S01]  /*28310*/  IADD3.X R19, R19, UR5, RZ, P2, !PT ;  /* 0x0000000513137c10 */ /* 0x000fe200097fe4ff */
[----:B------:R-:W-:Y:S01]  /*28320*/  IADD3 R6, P2, R6, UR8, RZ ;  /* 0x0000000806067c10 */ /* 0x000fe2000ff5e0ff */
[----:B------:R-:W-:Y:S01]  /*28330*/  IADD3.X R7, R7, UR5, RZ, P3, !PT ;  /* 0x0000000507077c10 */ /* 0x000fe20009ffe4ff */
[----:B------:R-:W-:Y:S02]  /*28340*/  STL [R1+0xba4], R18 ;  /* 0x000ba41201007387 */ /* 0x000fe40000100800 */
[----:B------:R-:W-:Y:S02]  /*28350*/  STL [R1+0xb9c], R19 ;  /* 0x000b9c1301007387 */ /* 0x000fe40000100800 */
[----:B------:R-:W-:Y:S01]  /*28360*/  STL [R1+0xb70], R6 ;  /* 0x000b700601007387 */ /* 0x000fe20000100800 */
[----:B--2---:R-:W-:-:S02]  /*28370*/  IADD3 R8, P3, R8, UR8, RZ ;  /* 0x0000000808087c10 */ /* 0x004fc4000ff7e0ff */
[----:B------:R-:W-:Y:S01]  /*28380*/  IADD3.X R20, R20, UR5, RZ, P4, !PT ;  /* 0x0000000514147c10 */ /* 0x000fe2000a7fe4ff */
[----:B------:R-:W-:Y:S01]  /*28390*/  IADD3 R9, P4, R9, UR8, RZ ;  /* 0x0000000809097c10 */ /* 0x000fe2000ff9e0ff */
[----:B------:R-:W-:-:S03]  /*283a0*/  IADD3.X R10, R10, UR5, RZ, P5, !PT ;  /* 0x000000050a0a7c10 */ /* 0x000fc6000affe4ff */
[----:B------:R1:W-:Y:S01]  /*283b0*/  STL [R1+0xb8c], R20 ;  /* 0x000b8c1401007387 */ /* 0x0003e20000100800 */
[----:B------:R-:W-:Y:S01]  /*283c0*/  STL [R1+0xb94], R7 ;  /* 0x000b940701007387 */ /* 0x000fe20000100800 */
[----:B------:R-:W-:Y:S02]  /*283d0*/  IADD3 R11, P5, R11, UR8, RZ ;  /* 0x000000080b0b7c10 */ /* 0x000fe4000ffbe0ff */
[----:B---3--:R-:W-:Y:S01]  /*283e0*/  IADD3.X R12, R12, UR5, RZ, P6, !PT ;  /* 0x000000050c0c7c10 */ /* 0x008fe2000b7fe4ff */
[----:B-1----:R-:W2:Y:S01]  /*283f0*/  LDL.LU R20, [R1+0xb28] ;  /* 0x000b280001147983 */ /* 0x002ea20000300800 */
[----:B------:R-:W-:Y:S01]  /*28400*/  STL [R1+0xb68], R8 ;  /* 0x000b680801007387 */ /* 0x000fe20000100800 */
[----:B------:R-:W-:Y:S01]  /*28410*/  IADD3 R13, P6, R13, UR8, RZ ;  /* 0x000000080d0d7c10 */ /* 0x000fe2000ffde0ff */
[----:B------:R-:W-:Y:S01]  /*28420*/  STL [R1+0xb60], R9 ;  /* 0x000b600901007387 */ /* 0x000fe20000100800 */
[----:B------:R-:W-:Y:S01]  /*28430*/  STL [R1+0xb84], R10 ;  /* 0x000b840a01007387 */ /* 0x000fe20000100800 */
[----:B------:R-:W-:-:S02]  /*28440*/  IADD3.X R14, R14, UR5, RZ, P1, !PT ;  /* 0x000000050e0e7c10 */ /* 0x000fc40008ffe4ff */
[----:B------:R-:W-:Y:S01]  /*28450*/  IADD3.X R3, R3, UR5, RZ, P2, !PT ;  /* 0x0000000503037c10 */ /* 0x000fe200097fe4ff */
[----:B------:R-:W-:Y:S01]  /*28460*/  STL [R1+0xb58], R11 ;  /* 0x000b580b01007387 */ /* 0x000fe20000100800 */
[----:B------:R-:W-:Y:S01]  /*28470*/  STL [R1+0xb7c], R12 ;  /* 0x000b7c0c01007387 */ /* 0x000fe20000100800 */
[----:B------:R-:W-:Y:S01]  /*28480*/  STL [R1+0xb50], R13 ;  /* 0x000b500d01007387 */ /* 0x000fe20000100800 */
[----:B------:R-:W-:Y:S01]  /*28490*/  IADD3 R15, P1, R15, UR8, RZ ;  /* 0x000000080f0f7c10 */ /* 0x000fe2000ff3e0ff */
[----:B------:R1:W-:Y:S01]  /*284a0*/  STL [R1+0xb6c], R3 ;  /* 0x000b6c0301007387 */ /* 0x0003e20000100800 */
[----:B------:R-:W-:Y:S01]  /*284b0*/  STL [R1+0xb74], R14 ;  /* 0x000b740e01007387 */ /* 0x000fe20000100800 */
[----:B------:R-:W-:-:S03]  /*284c0*/  IADD3 R17, P2, R17, UR8, RZ ;  /* 0x0000000811117c10 */ /* 0x000fc6000ff5e0ff */
[----:B-1----:R-:W3:Y:S01]  /*284d0*/  LDL.LU R3, [R1+0xb4c] ;  /* 0x000b4c0001037983 */ /* 0x002ee20000300800 */
[----:B------:R-:W-:Y:S01]  /*284e0*/  STL [R1+0xb48], R15 ;  /* 0x000b480f01007387 */ /* 0x000fe20000100800 */
[----:B----4-:R-:W-:Y:S01]  /*284f0*/  IADD3.X R29, R29, UR5, RZ, P3, !PT ;  /* 0x000000051d1d7c10 */ /* 0x010fe20009ffe4ff */
[----:B------:R-:W-:Y:S01]  /*28500*/  IADD3 R16, P3, R16, UR8, RZ ;  /* 0x0000000810107c10 */ /* 0x000fe2000ff7e0ff */
[----:B------:R-:W-:-:S03]  /*28510*/  IADD3.X R21, R21, UR5, RZ, P4, !PT ;  /* 0x0000000515157c10 */ /* 0x000fc6000a7fe4ff */
[----:B------:R1:W-:Y:S04]  /*28520*/  STL [R1+0xb64], R29 ;  /* 0x000b641d01007387 */ /* 0x0003e80000100800 */
[----:B-1----:R-:W4:Y:S01]  /*28530*/  LDL.LU R29, [R1+0xb20] ;  /* 0x000b2000011d7983 */ /* 0x002f220000300800 */
[----:B------:R-:W-:Y:S02]  /*28540*/  STL [R1+0xb40], R17 ;  /* 0x000b401101007387 */ /* 0x000fe40000100800 */
[----:B------:R-:W4:Y:S02]  /*28550*/  LDL.LU R5, [R1+0xb44] ;  /* 0x000b440001057983 */ /* 0x000f240000300800 */
[----:B------:R-:W-:Y:S01]  /*28560*/  STL [R1+0xb38], R16 ;  /* 0x000b381001007387 */ /* 0x000fe20000100800 */
[----:B------:R-:W-:Y:S01]  /*28570*/  IADD3 R2, P4, R2, UR8, RZ ;  /* 0x0000000802027c10 */ /* 0x000fe2000ff9e0ff */
[----:B------:R-:W4:Y:S01]  /*28580*/  LDL.LU R24, [R1+0xb18] ;  /* 0x000b180001187983 */ /* 0x000f220000300800 */
        /* <DEDUP_REMOVED lines=12> */
[----:B------:R-:W-:-:S05]  /*28650*/  IADD3.X R28, R28, UR5, RZ, P5, !PT ;  /* 0x000000051c1c7c10 */ /* 0x000fca000affe4ff */
[----:B------:R1:W-:Y:S01]  /*28660*/  STL [R1+0xb54], R28 ;  /* 0x000b541c01007387 */ /* 0x0003e20000100800 */
[----:B------:R-:W4:Y:S03]  /*28670*/  LDL.LU R8, [R1+0xb14] ;  /* 0x000b140001087983 */ /* 0x000f260000300800 */
[----:B-1----:R-:W4:Y:S01]  /*28680*/  LDL.LU R28, [R1+0xae8] ;  /* 0x000ae800011c7983 */ /* 0x002f220000300800 */
[----:B------:R-:W4:Y:S02]  /*28690*/  LDL.LU R9, [R1+0xb0c] ;  /* 0x000b0c0001097983 */ /* 0x000f240000300800 */
[----:B------:R-:W4:Y:S02]  /*286a0*/  LDL.LU R10, [R1+0xae0] ;  /* 0x000ae000010a7983 */ /* 0x000f240000300800 */
[----:B------:R-:W4:Y:S01]  /*286b0*/  LDL.LU R11, [R1+0xb04] ;  /* 0x000b0400010b7983 */ /* 0x000f220000300800 */
[----:B--2---:R-:W-:-:S05]  /*286c0*/  IADD3 R20, P5, R20, UR8, RZ ;  /* 0x0000000814147c10 */ /* 0x004fca000ffbe0ff */
[----:B------:R1:W-:Y:S01]  /*286d0*/  STL [R1+0xb28], R20 ;  /* 0x000b281401007387 */ /* 0x0003e20000100800 */
[----:B------:R-:W2:Y:S02]  /*286e0*/  LDL.LU R12, [R1+0xad8] ;  /* 0x000ad800010c7983 */ /* 0x000ea40000300800 */
[----:B------:R-:W2:Y:S02]  /*286f0*/  LDL.LU R13, [R1+0xafc] ;  /* 0x000afc00010d7983 */ /* 0x000ea40000300800 */
[----:B------:R-:W2:Y:S01]  /*28700*/  LDL.LU R14, [R1+0xad0] ;  /* 0x000ad000010e7983 */ /* 0x000ea20000300800 */
[----:B------:R-:W2:Y:S04]  /*28710*/  LDL.LU R15, [R1+0xaf4] ;  /* 0x000af400010f7983 */ /* 0x000ea80000300800 */
[----:B-1----:R-:W2:Y:S01]  /*28720*/  LDL.LU R20, [R1+0xac8] ;  /* 0x000ac80001147983 */ /* 0x002ea20000300800 */
[----:B------:R-:W2:Y:S01]  /*28730*/  LDL.LU R17, [R1+0xaec] ;  /* 0x000aec0001117983 */ /* 0x000ea20000300800 */
[----:B---3--:R-:W-:-:S05]  /*28740*/  IADD3.X R3, R3, UR5, RZ, P6, !PT ;  /* 0x0000000503037c10 */ /* 0x008fca000b7fe4ff */
[----:B------:R1:W-:Y:S04]  /*28750*/  STL [R1+0xb4c], R3 ;  /* 0x000b4c0301007387 */ /* 0x0003e80000100800 */
[----:B-1----:R-:W3:Y:S01]  /*28760*/  LDL.LU R3, [R1+0xac0] ;  /* 0x000ac00001037983 */ /* 0x002ee20000300800 */
[----:B------:R-:W3:Y:S02]  /*28770*/  LDL.LU R16, [R1+0xae4] ;  /* 0x000ae40001107983 */ /* 0x000ee40000300800 */
[----:B------:R-:W3:Y:S01]  /*28780*/  LDL.LU R21, [R1+0xab8] ;  /* 0x000ab80001157983 */ /* 0x000ee20000300800 */
[----:B----4-:R-:W-:Y:S02]  /*28790*/  IADD3 R29, P6, R29, UR8, RZ ;  /* 0x000000081d1d7c10 */ /* 0x010fe4000ffde0ff */
[----:B------:R-:W-:-:S03]  /*287a0*/  IADD3.X R5, R5, UR5, RZ, P1, !PT ;  /* 0x0000000505057c10 */ /* 0x000fc60008ffe4ff */
[----:B------:R1:W-:Y:S01]  /*287b0*/  STL [R1+0xb20], R29 ;  /* 0x000b201d01007387 */ /* 0x0003e20000100800 */
[----:B------:R-:W-:Y:S02]  /*287c0*/  IADD3 R24, P1, R24, UR8, RZ ;  /* 0x0000000818187c10 */ /* 0x000fe4000ff3e0ff */
[----:B------:R-:W-:Y:S02]  /*287d0*/  IADD3.X R25, R25, UR5, RZ, P2, !PT ;  /* 0x0000000519197c10 */ /* 0x000fe400097fe4ff */
[----:B------:R-:W-:Y:S02]  /*287e0*/  IADD3 R26, P2, R26, UR8, RZ ;  /* 0x000000081a1a7c10 */ /* 0x000fe4000ff5e0ff */
[----:B------:R-:W-:Y:S01]  /*287f0*/  IADD3.X R27, R27, UR5, RZ, P3, !PT ;  /* 0x000000051b1b7c10 */ /* 0x000fe20009ffe4ff */
[----:B------:R-:W-:Y:S01]  /*28800*/  IADD3 R22, P3, R22, UR8, RZ ;  /* 0x0000000816167c10 */ /* 0x000fe2000ff7e0ff */
[----:B-1----:R-:W4:Y:S01]  /*28810*/  LDL.LU R29, [R1+0xadc] ;  /* 0x000adc00011d7983 */ /* 0x002f220000300800 */
[----:B------:R-:W-:Y:S02]  /*28820*/  STL [R1+0xb44], R5 ;  /* 0x000b440501007387 */ /* 0x000fe40000100800 */
[----:B------:R-:W-:Y:S02]  /*28830*/  STL [R1+0xb18], R24 ;  /* 0x000b181801007387 */ /* 0x000fe40000100800 */
[----:B------:R-:W-:Y:S01]  /*28840*/  STL [R1+0xb3c], R25 ;  /* 0x000b3c1901007387 */ /* 0x000fe20000100800 */
[----:B------:R-:W-:-:S02]  /*28850*/  IADD3.X R2, R2, UR5, RZ, P5, !PT ;  /* 0x0000000502027c10 */ /* 0x000fc4000affe4ff */
[----:B------:R-:W-:Y:S01]  /*28860*/  IADD3.X R23, R23, UR5, RZ, P4, !PT ;  /* 0x0000000517177c10 */ /* 0x000fe2000a7fe4ff */
[----:B------:R-:W-:Y:S01]  /*28870*/  STL [R1+0xb10], R26 ;  /* 0x000b101a01007387 */ /* 0x000fe20000100800 */
[----:B------:R-:W-:Y:S01]  /*28880*/  IADD3 R18, P4, R18, UR8, RZ ;  /* 0x0000000812127c10 */ /* 0x000fe2000ff9e0ff */
[----:B------:R-:W-:Y:S02]  /*28890*/  STL [R1+0xb34], R27 ;  /* 0x000b341b01007387 */ /* 0x000fe40000100800 */
[----:B------:R-:W-:Y:S01]  /*288a0*/  STL [R1+0xb08], R22 ;  /* 0x000b081601007387 */ /* 0x000fe20000100800 */
[----:B------:R-:W-:Y:S01]  /*288b0*/  IADD3 R19, P5, R19, UR8, RZ ;  /* 0x0000000813137c10 */ /* 0x000fe2000ffbe0ff */
[----:B------:R1:W-:Y:S01]  /*288c0*/  STL [R1+0xb24], R2 ;  /* 0x000b240201007387 */ /* 0x0003e20000100800 */
[----:B------:R-:W-:Y:S01]  /*288d0*/  IADD3.X R6, R6, UR5, RZ, P6, !PT ;  /* 0x0000000506067c10 */ /* 0x000fe2000b7fe4ff */
[----:B------:R-:W-:Y:S01]  /*288e0*/  STL [R1+0xb2c], R23 ;  /* 0x000b2c1701007387 */ /* 0x000fe20000100800 */
[----:B------:R-:W-:-:S02]  /*288f0*/  IADD3.X R8, R8, UR5, RZ, P1, !PT ;  /* 0x0000000508087c10 */ /* 0x000fc40008ffe4ff */
[----:B------:R-:W-:Y:S01]  /*28900*/  IADD3 R7, P6, R7, UR8, RZ ;  /* 0x0000000807077c10 */ /* 0x000fe2000ffde0ff */
[----:B-1----:R-:W4:Y:S01]  /*28910*/  LDL.LU R2, [R1+0xab0] ;  /* 0x000ab00001027983 */ /* 0x002f220000300800 */
[----:B------:R-:W-:Y:S01]  /*28920*/  IADD3 R28, P1, R28, UR8, RZ ;  /* 0x000000081c1c7c10 */ /* 0x000fe2000ff3e0ff */
[----:B------:R-:W-:Y:S02]  /*28930*/  STL [R1+0xb00], R18 ;  /* 0x000b001201007387 */ /* 0x000fe40000100800 */
[----:B------:R-:W-:Y:S01]  /*28940*/  STL [R1+0xaf8], R19 ;  /* 0x000af81301007387 */ /* 0x000fe20000100800 */
[----:B------:R-:W-:Y:S02]  /*28950*/  STL [R1+0xb1c], R6 ;  /* 0x000b1c0601007387 */ /* 0x000fe40000100800 */
        /* <DEDUP_REMOVED lines=9> */
[----:B------:R-:W-:Y:S01]  /*289f0*/  STL [R1+0xb04], R11 ;  /* 0x000b040b01007387 */ /* 0x000fe20000100800 */
[----:B--2---:R-:W-:-:S02]  /*28a00*/  IADD3 R12, P3, R12, UR8, RZ ;  /* 0x000000080c0c7c10 */ /* 0x004fc4000ff7e0ff */
[----:B------:R-:W-:Y:S02]  /*28a10*/  IADD3.X R13, R13, UR5, RZ, P4, !PT ;  /* 0x000000050d0d7c10 */ /* 0x000fe4000a7fe4ff */
[----:B------:R-:W-:Y:S01]  /*28a20*/  IADD3.X R15, R15, UR5, RZ, P5, !PT ;  /* 0x000000050f0f7c10 */ /* 0x000fe2000affe4ff */
[----:B------:R-:W-:Y:S01]  /*28a30*/  IADD3 R14, P4, R14, UR8, RZ ;  /* 0x000000080e0e7c10 */ /* 0x000fe2000ff9e0ff */
[----:B------:R-:W-:Y:S01]  /*28a40*/  STL [R1+0xad8], R12 ;  /* 0x000ad80c01007387 */ /* 0x000fe20000100800 */
[----:B------:R-:W-:-:S03]  /*28a50*/  IADD3 R20, P5, R20, UR8, RZ ;  /* 0x0000000814147c10 */ /* 0x000fc6000ffbe0ff */
[----:B------:R-:W-:Y:S01]  /*28a60*/  STL [R1+0xafc], R13 ;  /* 0x000afc0d01007387 */ /* 0x000fe20000100800 */
[----:B------:R-:W-:-:S03]  /*28a70*/  IADD3.X R17, R17, UR5, RZ, P6, !PT ;  /* 0x0000000511117c10 */ /* 0x000fc6000b7fe4ff */
[----:B------:R1:W-:Y:S01]  /*28a80*/  STL [R1+0xac8], R20 ;  /* 0x000ac81401007387 */ /* 0x0003e20000100800 */
[----:B------:R-:W-:Y:S03]  /*28a90*/  STL [R1+0xad0], R14 ;  /* 0x000ad00e01007387 */ /* 0x000fe60000100800 */
[----:B-1----:R-:W2:Y:S01]  /*28aa0*/  LDL.LU R20, [R1+0xaa8] ;  /* 0x000aa80001147983 */ /* 0x002ea20000300800 */
[----:B------:R-:W-:Y:S01]  /*28ab0*/  STL [R1+0xaf4], R15 ;  /* 0x000af40f01007387 */ /* 0x000fe20000100800 */
[----:B---3--:R-:W-:Y:S02]  /*28ac0*/  IADD3 R3, P6, R3, UR8, RZ ;  /* 0x0000000803037c10 */ /* 0x008fe4000ffde0ff */
[----:B------:R-:W-:Y:S01]  /*28ad0*/  IADD3.X R16, R16, UR5, RZ, P1, !PT ;  /* 0x0000000510107c10 */ /* 0x000fe20008ffe4ff */
[----:B------:R-:W-:Y:S02]  /*28ae0*/  IADD3 R21, P1, R21, UR8, RZ ;  /* 0x0000000815157c10 */ /* 0x000fe4000ff3e0ff */
[----:B------:R1:W-:Y:S04]  /*28af0*/  STL [R1+0xac0], R3 ;  /* 0x000ac00301007387 */ /* 0x0003e80000100800 */
[----:B-1----:R-:W3:Y:S01]  /*28b00*/  LDL.LU R3, [R1+0xacc] ;  /* 0x000acc0001037983 */ /* 0x002ee20000300800 */
[----:B------:R-:W-:Y:S02]  /*28b10*/  STL [R1+0xaec], R17 ;  /* 0x000aec1101007387 */ /* 0x000fe40000100800 */
[----:B------:R-:W3:Y:S02]  /*28b20*/  LDL.LU R5, [R1+0xaa0] ;  /* 0x000aa00001057983 */ /* 0x000ee40000300800 */
[----:B------:R-:W-:Y:S01]  /*28b30*/  STL [R1+0xae4], R16 ;  /* 0x000ae41001007387 */ /* 0x000fe20000100800 */
[----:B------:R-:W3:Y:S01]  /*28b40*/  LDL.LU R24, [R1+0xac4] ;  /* 0x000ac40001187983 */ /* 0x000ee20000300800 */
[----:B------:R-:W-:Y:S02]  /*28b50*/  STL [R1+0xab8], R21 ;  /* 0x000ab81501007387 */ /* 0x000fe40000100800 */
[----:B------:R-:W3:Y:S01]  /*28b60*/  LDL.LU R25, [R1+0xa98] ;  /* 0x000a980001197983 */ /* 0x000ee20000300800 */
[----:B----4-:R-:W-:-:S05]  /*28b70*/  IADD3.X R29, R29, UR5, RZ, P2, !PT ;  /* 0x000000051d1d7c10 */ /* 0x010fca00097fe4ff */
        /* <DEDUP_REMOVED lines=10> */
[----:B------:R-:W-:-:S05]  /*28c20*/  IADD3 R2, P2, R2, UR8, RZ ;  /* 0x0000000802027c10 */ /* 0x000fca000ff5e0ff */
[----:B------:R1:W-:Y:S01]  /*28c30*/  STL [R1+0xab0], R2 ;  /* 0x000ab00201007387 */ /* 0x0003e20000100800 */
[----:B------:R-:W4:Y:S03]  /*28c40*/  LDL.LU R8, [R1+0xa70] ;  /* 0x000a700001087983 */ /* 0x000f260000300800 */
[----:B-1----:R-:W4:Y:S01]  /*28c50*/  LDL.LU R2, [R1+0xa94] ;  /* 0x000a940001027983 */ /* 0x002f220000300800 */
[----:B------:R-:W-:Y:S01]  /*28c60*/  IADD3.X R28, R28, UR5, RZ, P3, !PT ;  /* 0x000000051c1c7c10 */ /* 0x000fe20009ffe4ff */
        /* <DEDUP_REMOVED lines=8> */
[----:B-1----:R-:W4:Y:S01]  /*28cf0*/  LDL.LU R28, [R1+0xa74] ;  /* 0x000a7400011c7983 */ /* 0x002f220000300800 */
[----:B------:R-:W4:Y:S01]  /*28d00*/  LDL.LU R17, [R1+0xa48] ;  /* 0x000a480001117983 */ /* 0x000f220000300800 */
[----:B--2---:R-:W-:-:S05]  /*28d10*/  IADD3 R20, P3, R20, UR8, RZ ;  /* 0x0000000814147c10 */ /* 0x004fca000ff7e0ff */
[----:B------:R1:W-:Y:S04]  /*28d20*/  STL [R1+0xaa8], R20 ;  /* 0x000aa81401007387 */ /* 0x0003e80000100800 */
[----:B-1----:R-:W2:Y:S01]  /*28d30*/  LDL.LU R20, [R1+0xa6c] ;  /* 0x000a6c0001147983 */ /* 0x002ea20000300800 */
[----:B------:R-:W2:Y:S02]  /*28d40*/  LDL.LU R16, [R1+0xa40] ;  /* 0x000a400001107983 */ /* 0x000ea40000300800 */
[----:B------:R-:W2:Y:S01]  /*28d50*/  LDL.LU R21, [R1+0xa64] ;  /* 0x000a640001157983 */ /* 0x000ea20000300800 */
[----:B---3--:R-:W-:Y:S02]  /*28d60*/  IADD3.X R3, R3, UR5, RZ, P4, !PT ;  /* 0x0000000503037c10 */ /* 0x008fe4000a7fe4ff */
[----:B------:R-:W-:-:S02]  /*28d70*/  IADD3 R5, P4, R5, UR8, RZ ;  /* 0x0000000805057c10 */ /* 0x000fc4000ff9e0ff */
[----:B------:R-:W-:Y:S01]  /*28d80*/  IADD3.X R24, R24, UR5, RZ, P5, !PT ;  /* 0x0000000518187c10 */ /* 0x000fe2000affe4ff */
[----:B------:R1:W-:Y:S01]  /*28d90*/  STL [R1+0xacc], R3 ;  /* 0x000acc0301007387 */ /* 0x0003e20000100800 */
[----:B------:R-:W-:-:S03]  /*28da0*/  IADD3 R25, P5, R25, UR8, RZ ;  /* 0x0000000819197c10 */ /* 0x000fc6000ffbe0ff */
[----:B-1----:R-:W3:Y:S01]  /*28db0*/  LDL.LU R3, [R1+0xa38] ;  /* 0x000a380001037983 */ /* 0x002ee20000300800 */
[----:B----4-:R-:W-:Y:S01]  /*28dc0*/  IADD3.X R26, R26, UR5, RZ, P6, !PT ;  /* 0x000000051a1a7c10 */ /* 0x010fe2000b7fe4ff */
[----:B------:R-:W-:Y:S02]  /*28dd0*/  IADD3 R27, P6, R27, UR8, RZ ;  /* 0x000000081b1b7c10 */ /* 0x000fe4000ffde0ff */
[----:B------:R-:W-:Y:S01]  /*28de0*/  STL [R1+0xaa0], R5 ;  /* 0x000aa00501007387 */ /* 0x000fe20000100800 */
[----:B------:R-:W-:Y:S02]  /*28df0*/  IADD3.X R22, R22, UR5, RZ, P1, !PT ;  /* 0x0000000516167c10 */ /* 0x000fe40008ffe4ff */
[----:B------:R-:W-:Y:S01]  /*28e00*/  IADD3.X R18, R18, UR5, RZ, P2, !PT ;  /* 0x0000000512127c10 */ /* 0x000fe200097fe4ff */
[----:B------:R-:W-:Y:S01]  /*28e10*/  STL [R1+0xac4], R24 ;  /* 0x000ac41801007387 */ /* 0x000fe20000100800 */
[----:B------:R-:W-:Y:S01]  /*28e20*/  STL [R1+0xa98], R25 ;  /* 0x000a981901007387 */ /* 0x000fe20000100800 */
[----:B------:R-:W-:-:S02]  /*28e30*/  IADD3 R23, P1, R23, UR8, RZ ;  /* 0x0000000817177c10 */ /* 0x000fc4000ff3e0ff */
[----:B------:R-:W-:Y:S01]  /*28e40*/  IADD3 R29, P2, R29, UR8, RZ ;  /* 0x000000081d1d7c10 */ /* 0x000fe2000ff5e0ff */
[----:B------:R-:W-:Y:S01]  /*28e50*/  STL [R1+0xabc], R26 ;  /* 0x000abc1a01007387 */ /* 0x000fe20000100800 */
[----:B------:R-:W-:Y:S02]  /*28e60*/  STL [R1+0xa90], R27 ;  /* 0x000a901b01007387 */ /* 0x000fe40000100800 */
[----:B------:R-:W-:Y:S01]  /*28e70*/  STL [R1+0xab4], R22 ;  /* 0x000ab41601007387 */ /* 0x000fe20000100800 */
[----:B------:R-:W-:Y:S01]  /*28e80*/  IADD3.X R19, R19, UR5, RZ, P3, !PT ;  /* 0x0000000513137c10 */ /* 0x000fe20009ffe4ff */
[----:B------:R1:W-:Y:S01]  /*28e90*/  STL [R1+0xa80], R29 ;  /* 0x000a801d01007387 */ /* 0x0003e20000100800 */
[----:B------:R-:W-:Y:S01]  /*28ea0*/  STL [R1+0xa88], R23 ;  /* 0x000a881701007387 */ /* 0x000fe20000100800 */
[----:B------:R-:W-:Y:S02]  /*28eb0*/  IADD3 R6, P3, R6, UR8, RZ ;  /* 0x0000000806067c10 */ /* 0x000fe4000ff7e0ff */
[----:B------:R-:W-:-:S02]  /*28ec0*/  IADD3.X R7, R7, UR5, RZ, P4, !PT ;  /* 0x0000000507077c10 */ /* 0x000fc4000a7fe4ff */
[----:B------:R-:W-:Y:S01]  /*28ed0*/  IADD3 R8, P4, R8, UR8, RZ ;  /* 0x0000000808087c10 */ /* 0x000fe2000ff9e0ff */
[----:B-1----:R-:W4:Y:S01]  /*28ee0*/  LDL.LU R29, [R1+0xa5c] ;  /* 0x000a5c00011d7983 */ /* 0x002f220000300800 */
[----:B------:R-:W-:Y:S02]  /*28ef0*/  STL [R1+0xaac], R18 ;  /* 0x000aac1201007387 */ /* 0x000fe40000100800 */
[----:B------:R-:W-:Y:S01]  /*28f00*/  STL [R1+0xaa4], R19 ;  /* 0x000aa41301007387 */ /* 0x000fe20000100800 */
[----:B------:R-:W-:Y:S01]  /*28f10*/  IADD3.X R2, R2, UR5, RZ, P5, !PT ;  /* 0x0000000502027c10 */ /* 0x000fe2000affe4ff */
[----:B------:R-:W-:Y:S01]  /*28f20*/  STL [R1+0xa78], R6 ;  /* 0x000a780601007387 */ /* 0x000fe20000100800 */
[----:B------:R-:W-:Y:S02]  /*28f30*/  IADD3 R9, P5, R9, UR8, RZ ;  /* 0x0000000809097c10 */ /* 0x000fe4000ffbe0ff */
[----:B------:R-:W-:Y:S01]  /*28f40*/  IADD3.X R10, R10, UR5, RZ, P6, !PT ;  /* 0x000000050a0a7c10 */ /* 0x000fe2000b7fe4ff */
[----:B------:R-:W-:Y:S01]  /*28f50*/  IADD3 R11, P6, R11, UR8, RZ ;  /* 0x000000080b0b7c10 */ /* 0x000fe2000ffde0ff */
        /* <DEDUP_REMOVED lines=14> */
[----:B------:R-:W-:Y:S03]  /*29040*/  STL [R1+0xa7c], R14 ;  /* 0x000a7c0e01007387 */ /* 0x000fe60000100800 */
[----:B-1----:R-:W4:Y:S01]  /*29050*/  LDL.LU R28, [R1+0xa54] ;  /* 0x000a5400011c7983 */ /* 0x002f220000300800 */
[----:B------:R-:W-:-:S02]  /*29060*/  IADD3 R15, P2, R15, UR8, RZ ;  /* 0x000000080f0f7c10 */ /* 0x000fc4000ff5e0ff */
[----:B------:R-:W-:-:S03]  /*29070*/  IADD3 R17, P3, R17, UR8, RZ ;  /* 0x0000000811117c10 */ /* 0x000fc6000ff7e0ff */
[----:B------:R-:W-:Y:S01]  /*29080*/  STL [R1+0xa50], R15 ;  /* 0x000a500f01007387 */ /* 0x000fe20000100800 */
[----:B--2---:R-:W-:Y:S01]  /*29090*/  IADD3.X R20, R20, UR5, RZ, P4, !PT ;  /* 0x0000000514147c10 */ /* 0x004fe2000a7fe4ff */
[----:B------:R-:W-:Y:S01]  /*290a0*/  IADD3 R16, P4, R16, UR8, RZ ;  /* 0x0000000810107c10 */ /* 0x000fe2000ff9e0ff */
[----:B------:R-:W-:-:S03]  /*290b0*/  IADD3.X R21, R21, UR5, RZ, P5, !PT ;  /* 0x0000000515157c10 */ /* 0x000fc6000affe4ff */
[----:B------:R1:W-:Y:S04]  /*290c0*/  STL [R1+0xa6c], R20 ;  /* 0x000a6c1401007387 */ /* 0x0003e80000100800 */
[----:B-1----:R-:W2:Y:S01]  /*290d0*/  LDL.LU R20, [R1+0xa28] ;  /* 0x000a280001147983 */ /* 0x002ea20000300800 */
[----:B------:R-:W-:Y:S02]  /*290e0*/  STL [R1+0xa48], R17 ;  /* 0x000a481101007387 */ /* 0x000fe40000100800 */
[----:B------:R-:W2:Y:S02]  /*290f0*/  LDL.LU R5, [R1+0xa4c] ;  /* 0x000a4c0001057983 */ /* 0x000ea40000300800 */
[----:B------:R-:W-:Y:S01]  /*29100*/  STL [R1+0xa40], R16 ;  /* 0x000a401001007387 */ /* 0x000fe20000100800 */
[----:B------:R-:W2:Y:S01]  /*29110*/  LDL.LU R24, [R1+0xa20] ;  /* 0x000a200001187983 */ /* 0x000ea20000300800 */
[----:B---3--:R-:W-:Y:S01]  /*29120*/  IADD3 R3, P5, R3, UR8, RZ ;  /* 0x0000000803037c10 */ /* 0x008fe2000ffbe0ff */
[----:B------:R-:W-:Y:S02]  /*29130*/  STL [R1+0xa64], R21 ;  /* 0x000a641501007387 */ /* 0x000fe40000100800 */
[----:B------:R-:W3:Y:S02]  /*29140*/  LDL.LU R25, [R1+0xa44] ;  /* 0x000a440001197983 */ /* 0x000ee40000300800 */
[----:B------:R1:W-:Y:S02]  /*29150*/  STL [R1+0xa38], R3 ;  /* 0x000a380301007387 */ /* 0x0003e40000100800 */
[----:B------:R-:W3:Y:S02]  /*29160*/  LDL.LU R26, [R1+0xa18] ;  /* 0x000a1800011a7983 */ /* 0x000ee40000300800 */
[----:B------:R-:W3:Y:S01]  /*29170*/  LDL.LU R27, [R1+0xa3c] ;  /* 0x000a3c00011b7983 */ /* 0x000ee20000300800 */
[----:B------:R-:W3:Y:S01]  /*29180*/  LDL.LU R22, [R1+0xa10] ;  /* 0x000a100001167983 */ /* 0x000ee20000300800 */
[----:B------:R-:W3:Y:S02]  /*29190*/  LDL.LU R23, [R1+0xa34] ;  /* 0x000a340001177983 */ /* 0x000ee40000300800 */
[----:B------:R-:W3:Y:S01]  /*291a0*/  LDL.LU R18, [R1+0xa08] ;  /* 0x000a080001127983 */ /* 0x000ee20000300800 */
[----:B-1----:R-:W3:Y:S01]  /*291b0*/  LDL.LU R3, [R1+0xa2c] ;  /* 0x000a2c0001037983 */ /* 0x002ee20000300800 */
[----:B------:R-:W3:Y:S02]  /*291c0*/  LDL.LU R19, [R1+0xa00] ;  /* 0x000a000001137983 */ /* 0x000ee40000300800 */
[----:B------:R-:W3:Y:S02]  /*291d0*/  LDL.LU R6, [R1+0xa24] ;  /* 0x000a240001067983 */ /* 0x000ee40000300800 */
[----:B------:R-:W3:Y:S01]  /*291e0*/  LDL.LU R7, [R1+0x9f8] ;  /* 0x0009f80001077983 */ /* 0x000ee20000300800 */
[----:B----4-:R-:W-:-:S05]  /*291f0*/  IADD3.X R29, R29, UR5, RZ, P6, !PT ;  /* 0x000000051d1d7c10 */ /* 0x010fca000b7fe4ff */
[----:B------:R1:W-:Y:S01]  /*29200*/  STL [R1+0xa5c], R29 ;  /* 0x000a5c1d01007387 */ /* 0x0003e20000100800 */
[----:B------:R-:W4:Y:S03]  /*29210*/  LDL.LU R8, [R1+0xa1c] ;  /* 0x000a1c0001087983 */ /* 0x000f260000300800 */
[----:B-1----:R-:W4:Y:S01]  /*29220*/  LDL.LU R29, [R1+0x9f0] ;  /* 0x0009f000011d7983 */ /* 0x002f220000300800 */
[----:B------:R-:W4:Y:S02]  /*29230*/  LDL.LU R9, [R1+0xa14] ;  /* 0x000a140001097983 */ /* 0x000f240000300800 */
[----:B------:R-:W4:Y:S02]  /*29240*/  LDL.LU R10, [R1+0x9e8] ;  /* 0x0009e800010a7983 */ /* 0x000f240000300800 */
[----:B------:R-:W4:Y:S01]  /*29250*/  LDL.LU R11, [R1+0xa0c] ;  /* 0x000a0c00010b7983 */ /* 0x000f220000300800 */
[----:B------:R-:W-:-:S05]  /*29260*/  IADD3 R2, P6, R2, UR8, RZ ;  /* 0x0000000802027c10 */ /* 0x000fca000ffde0ff */
        /* <DEDUP_REMOVED lines=10> */
[----:B------:R-:W4:Y:S02]  /*29310*/  LDL.LU R16, [R1+0x9ec] ;  /* 0x0009ec0001107983 */ /* 0x000f240000300800 */
[----:B------:R-:W4:Y:S01]  /*29320*/  LDL.LU R21, [R1+0x9c0] ;  /* 0x0009c00001157983 */ /* 0x000f220000300800 */
[----:B--2---:R-:W-:Y:S02]  /*29330*/  IADD3 R20, P1, R20, UR8, RZ ;  /* 0x0000000814147c10 */ /* 0x004fe4000ff3e0ff */
[----:B------:R-:W-:-:S02]  /*29340*/  IADD3.X R5, R5, UR5, RZ, P2, !PT ;  /* 0x0000000505057c10 */ /* 0x000fc400097fe4ff */
[----:B------:R-:W-:Y:S01]  /*29350*/  IADD3 R24, P2, R24, UR8, RZ ;  /* 0x0000000818187c10 */ /* 0x000fe2000ff5e0ff */
[----:B------:R1:W-:Y:S01]  /*29360*/  STL [R1+0xa28], R20 ;  /* 0x000a281401007387 */ /* 0x0003e20000100800 */
[----:B---3--:R-:W-:Y:S02]  /*29370*/  IADD3.X R25, R25, UR5, RZ, P3, !PT ;  /* 0x0000000519197c10 */ /* 0x008fe40009ffe4ff */
[----:B------:R-:W-:Y:S02]  /*29380*/  IADD3 R26, P3, R26, UR8, RZ ;  /* 0x000000081a1a7c10 */ /* 0x000fe4000ff7e0ff */
[----:B------:R-:W-:Y:S01]  /*29390*/  IADD3.X R27, R27, UR5, RZ, P4, !PT ;  /* 0x000000051b1b7c10 */ /* 0x000fe2000a7fe4ff */
[----:B------:R-:W-:Y:S01]  /*293a0*/  IADD3 R22, P4, R22, UR8, RZ ;  /* 0x0000000816167c10 */ /* 0x000fe2000ff9e0ff */
[----:B-1----:R-:W2:Y:S01]  /*293b0*/  LDL.LU R20, [R1+0x9e4] ;  /* 0x0009e40001147983 */ /* 0x002ea20000300800 */
[----:B------:R-:W-:Y:S02]  /*293c0*/  STL [R1+0xa4c], R5 ;  /* 0x000a4c0501007387 */ /* 0x000fe40000100800 */
[----:B------:R-:W-:Y:S02]  /*293d0*/  STL [R1+0xa20], R24 ;  /* 0x000a201801007387 */ /* 0x000fe40000100800 */
[----:B------:R-:W-:Y:S01]  /*293e0*/  STL [R1+0xa44], R25 ;  /* 0x000a441901007387 */ /* 0x000fe20000100800 */
[----:B------:R-:W-:-:S02]  /*293f0*/  IADD3.X R3, R3, UR5, RZ, P6, !PT ;  /* 0x0000000503037c10 */ /* 0x000fc4000b7fe4ff */
[----:B------:R-:W-:Y:S01]  /*29400*/  IADD3.X R23, R23, UR5, RZ, P5, !PT ;  /* 0x0000000517177c10 */ /* 0x000fe2000affe4ff */
[----:B------:R-:W-:Y:S01]  /*29410*/  STL [R1+0xa18], R26 ;  /* 0x000a181a01007387 */ /* 0x000fe20000100800 */
[----:B------:R-:W-:Y:S02]  /*29420*/  STL [R1+0xa3c], R27 ;  /* 0x000a3c1b01007387 */ /* 0x000fe40000100800 */
[----:B------:R-:W-:Y:S01]  /*29430*/  STL [R1+0xa10], R22 ;  /* 0x000a101601007387 */ /* 0x000fe20000100800 */
[----:B------:R-:W-:Y:S01]  /*29440*/  IADD3 R18, P5, R18, UR8, RZ ;  /* 0x0000000812127c10 */ /* 0x000fe2000ffbe0ff */
[----:B------:R1:W-:Y:S01]  /*29450*/  STL [R1+0xa2c], R3 ;  /* 0x000a2c0301007387 */ /* 0x0003e20000100800 */
[----:B------:R-:W-:Y:S01]  /*29460*/  STL [R1+0xa34], R23 ;  /* 0x000a341701007387 */ /* 0x000fe20000100800 */
[----:B------:R-:W-:Y:S02]  /*29470*/  IADD3 R19, P6, R19, UR8, RZ ;  /* 0x0000000813137c10 */ /* 0x000fe4000ffde0ff */
[----:B------:R-:W-:Y:S01]  /*29480*/  IADD3.X R6, R6, UR5, RZ, P1, !PT ;  /* 0x0000000506067c10 */ /* 0x000fe20008ffe4ff */
[----:B------:R-:W-:Y:S01]  /*29490*/  IADD3 R7, P1, R7, UR8, RZ ;  /* 0x0000000807077c10 */ /* 0x000fe2000ff3e0ff */
[----:B-1----:R-:W3:Y:S01]  /*294a0*/  LDL.LU R3, [R1+0x9b8] ;  /* 0x0009b80001037983 */ /* 0x002ee20000300800 */
[----:B----4-:R-:W-:-:S03]  /*294b0*/  IADD3.X R8, R8, UR5, RZ, P2, !PT ;  /* 0x0000000508087c10 */ /* 0x010fc600097fe4ff */
[----:B------:R-:W-:Y:S04]  /*294c0*/  STL [R1+0xa08], R18 ;  /* 0x000a081201007387 */ /* 0x000fe80000100800 */
[----:B------:R-:W-:Y:S01]  /*294d0*/  STL [R1+0xa00], R19 ;  /* 0x000a001301007387 */ /* 0x000fe20000100800 */
[----:B------:R-:W-:Y:S01]  /*294e0*/  STL [R1+0xa24], R6 ;  /* 0x000a240601007387 */ /* 0x000fe20000100800 */
[----:B------:R-:W-:Y:S02]  /*294f0*/  IADD3 R29, P2, R29, UR8, RZ ;  /* 0x000000081d1d7c10 */ /* 0x000fe4000ff5e0ff */
[----:B------:R-:W-:Y:S01]  /*29500*/  IADD3.X R9, R9, UR5, RZ, P3, !PT ;  /* 0x0000000509097c10 */ /* 0x000fe20009ffe4ff */
[----:B------:R-:W-:Y:S01]  /*29510*/  IADD3 R10, P3, R10, UR8, RZ ;  /* 0x000000080a0a7c10 */ /* 0x000fe2000ff7e0ff */
[----:B------:R-:W-:Y:S01]  /*29520*/  IADD3.X R11, R11, UR5, RZ, P4, !PT ;  /* 0x000000050b0b7c10 */ /* 0x000fe2000a7fe4ff */
[----:B------:R1:W-:Y:S01]  /*29530*/  STL [R1+0x9f0], R29 ;  /* 0x0009f01d01007387 */ /* 0x0003e20000100800 */
[----:B------:R-:W-:Y:S01]  /*29540*/  STL [R1+0x9f8], R7 ;  /* 0x0009f80701007387 */ /* 0x000fe20000100800 */
[----:B------:R-:W-:-:S02]  /*29550*/  IADD3 R12, P4, R12, UR8, RZ ;  /* 0x000000080c0c7c10 */ /* 0x000fc4000ff9e0ff */
[----:B------:R-:W-:Y:S01]  /*29560*/  IADD3.X R13, R13, UR5, RZ, P5, !PT ;  /* 0x000000050d0d7c10 */ /* 0x000fe2000affe4ff */
[----:B-1----:R-:W2:Y:S01]  /*29570*/  LDL.LU R29, [R1+0x9dc] ;  /* 0x0009dc00011d7983 */ /* 0x002ea20000300800 */
[----:B------:R-:W-:Y:S01]  /*29580*/  STL [R1+0xa1c], R8 ;  /* 0x000a1c0801007387 */ /* 0x000fe20000100800 */
[----:B------:R-:W-:Y:S01]  /*29590*/  IADD3.X R15, R15, UR5, RZ, P6, !PT ;  /* 0x000000050f0f7c10 */ /* 0x000fe2000b7fe4ff */
[----:B------:R-:W-:Y:S01]  /*295a0*/  STL [R1+0xa14], R9 ;  /* 0x000a140901007387 */ /* 0x000fe20000100800 */
[----:B------:R-:W-:Y:S01]  /*295b0*/  STL [R1+0x9e8], R10 ;  /* 0x0009e80a01007387 */ /* 0x000fe20000100800 */
[----:B------:R-:W-:Y:S02]  /*295c0*/  IADD3 R14, P5, R14, UR8, RZ ;  /* 0x000000080e0e7c10 */ /* 0x000fe4000ffbe0ff */
[----:B------:R-:W-:Y:S01]  /*295d0*/  IADD3 R2, P6, R2, UR8, RZ ;  /* 0x0000000802027c10 */ /* 0x000fe2000ffde0ff */
[----:B------:R-:W-:Y:S01]  /*295e0*/  STL [R1+0xa0c], R11 ;  /* 0x000a0c0b01007387 */ /* 0x000fe20000100800 */
[----:B------:R-:W-:Y:S01]  /*295f0*/  STL [R1+0x9e0], R12 ;  /* 0x0009e00c01007387 */ /* 0x000fe20000100800 */
[----:B------:R-:W-:Y:S01]  /*29600*/  STL [R1+0xa04], R13 ;  /* 0x000a040d01007387 */ /* 0x000fe20000100800 */
[----:B------:R-:W-:Y:S01]  /*29610*/  IADD3.X R17, R17, UR5, RZ, P1, !PT ;  /* 0x0000000511117c10 */ /* 0x000fe20008ffe4ff */
[----:B------:R1:W-:Y:S01]  /*29620*/  STL [R1+0x9d0], R2 ;  /* 0x0009d00201007387 */ /* 0x0003e20000100800 */
[----:B------:R-:W-:Y:S04]  /*29630*/  STL [R1+0x9d8], R14 ;  /* 0x0009d80e01007387 */ /* 0x000fe80000100800 */
[----:B-1----:R-:W2:Y:S01]  /*29640*/  LDL.LU R2, [R1+0x9b0] ;  /* 0x0009b00001027983 */ /* 0x002ea20000300800 */
[----:B------:R-:W-:-:S03]  /*29650*/  IADD3 R28, P1, R28, UR8, RZ ;  /* 0x000000081c1c7c10 */ /* 0x000fc6000ff3e0ff */
[----:B------:R-:W-:Y:S04]  /*29660*/  STL [R1+0x9fc], R15 ;  /* 0x0009fc0f01007387 */ /* 0x000fe80000100800 */
[----:B------:R1:W-:Y:S04]  /*29670*/  STL [R1+0x9c8], R28 ;  /* 0x0009c81c01007387 */ /* 0x0003e80000100800 */
[----:B-1----:R-:W2:Y:S01]  /*29680*/  LDL.LU R28, [R1+0x9d4] ;  /* 0x0009d400011c7983 */ /* 0x002ea20000300800 */
[----:B------:R-:W-:Y:S01]  /*29690*/  IADD3.X R16, R16, UR5, RZ, P2, !PT ;  /* 0x0000000510107c10 */ /* 0x000fe200097fe4ff */
[----:B------:R-:W-:-:S02]  /*296a0*/  IADD3 R21, P2, R21, UR8, RZ ;  /* 0x0000000815157c10 */ /* 0x000fc4000ff5e0ff */
[----:B------:R1:W-:Y:S01]  /*296b0*/  STL [R1+0x9f4], R17 ;  /* 0x0009f41101007387 */ /* 0x0003e20000100800 */
[----:B------:R-:W2:Y:S01]  /*296c0*/  LDL.LU R5, [R1+0x9a8] ;  /* 0x0009a80001057983 */ /* 0x000ea20000300800 */
[----:B------:R0:W-:Y:S02]  /*296d0*/  STL [R1+0x9ec], R16 ;  /* 0x0009ec1001007387 */ /* 0x0001e40000100800 */
[----:B------:R-:W2:Y:S02]  /*296e0*/  LDL.LU R24, [R1+0x9cc] ;  /* 0x0009cc0001187983 */ /* 0x000ea40000300800 */
[----:B------:R0:W-:Y:S01]  /*296f0*/  STL [R1+0x9c0], R21 ;  /* 0x0009c01501007387 */ /* 0x0001e20000100800 */
[----:B------:R-:W2:Y:S02]  /*29700*/  LDL.LU R25, [R1+0x9a0] ;  /* 0x0009a00001197983 */ /* 0x000ea40000300800 */
[----:B--2---:R-:W-:-:S05]  /*29710*/  IADD3.X R20, R20, UR5, RZ, P3, !PT ;  /* 0x0000000514147c10 */ /* 0x004fca0009ffe4ff */
[----:B------:R2:W-:Y:S01]  /*29720*/  STL [R1+0x9e4], R20 ;  /* 0x0009e41401007387 */ /* 0x0005e20000100800 */
[----:B------:R-:W4:Y:S02]  /*29730*/  LDL.LU R26, [R1+0x9c4] ;  /* 0x0009c400011a7983 */ /* 0x000f240000300800 */
[----:B------:R-:W4:Y:S02]  /*29740*/  LDL.LU R27, [R1+0x998] ;  /* 0x00099800011b7983 */ /* 0x000f240000300800 */
[----:B------:R-:W4:Y:S01]  /*29750*/  LDL.LU R22, [R1+0x9bc] ;  /* 0x0009bc0001167983 */ /* 0x000f220000300800 */
[----:B------:R-:W4:Y:S01]  /*29760*/  LDL.LU R23, [R1+0x990] ;  /* 0x0009900001177983 */ /* 0x000f220000300800 */
[----:B------:R-:W4:Y:S02]  /*29770*/  LDL.LU R18, [R1+0x9b4] ;  /* 0x0009b40001127983 */ /* 0x000f240000300800 */
[----:B------:R-:W4:Y:S02]  /*29780*/  LDL.LU R12, [R1+0x988] ;  /* 0x00098800010c7983 */ /* 0x000f240000300800 */
[----:B------:R-:W4:Y:S01]  /*29790*/  LDL.LU R19, [R1+0x9ac] ;  /* 0x0009ac0001137983 */ /* 0x000f220000300800 */
[----:B------:R-:W4:Y:S01]  /*297a0*/  LDL.LU R6, [R1+0x980] ;  /* 0x0009800001067983 */ /* 0x000f220000300800 */
[----:B------:R-:W4:Y:S01]  /*297b0*/  LDL.LU R7, [R1+0x9a4] ;  /* 0x0009a40001077983 */ /* 0x000f220000300800 */
[----:B---3--:R-:W-:-:S05]  /*297c0*/  IADD3 R3, P3, R3, UR8, RZ ;  /* 0x0000000803037c10 */ /* 0x008fca000ff7e0ff */
[----:B------:R3:W-:Y:S01]  /*297d0*/  STL [R1+0x9b8], R3 ;  /* 0x0009b80301007387 */ /* 0x0007e20000100800 */
[----:B------:R-:W4:Y:S02]  /*297e0*/  LDL.LU R8, [R1+0x978] ;  /* 0x0009780001087983 */ /* 0x000f240000300800 */
[----:B------:R-:W4:Y:S02]  /*297f0*/  LDL.LU R13, [R1+0x99c] ;  /* 0x00099c00010d7983 */ /* 0x000f240000300800 */
[----:B------:R-:W4:Y:S01]  /*29800*/  LDL.LU R9, [R1+0x970] ;  /* 0x0009700001097983 */ /* 0x000f220000300800 */
[----:B------:R-:W4:Y:S01]  /*29810*/  LDL.LU R10, [R1+0x994] ;  /* 0x00099400010a7983 */ /* 0x000f220000300800 */
[----:B------:R-:W4:Y:S01]  /*29820*/  LDL.LU R11, [R1+0x968] ;  /* 0x00096800010b7983 */ /* 0x000f220000300800 */
[----:B--2---:R-:W-:-:S05]  /*29830*/  IADD3.X R29, R29, UR5, RZ, P4, !PT ;  /* 0x000000051d1d7c10 */ /* 0x004fca000a7fe4ff */
[----:B------:R2:W-:Y:S01]  /*29840*/  STL [R1+0x9dc], R29 ;  /* 0x0009dc1d01007387 */ /* 0x0005e20000100800 */
[----:B------:R-:W4:Y:S02]  /*29850*/  LDL.LU R14, [R1+0x98c] ;  /* 0x00098c00010e7983 */ /* 0x000f240000300800 */
[----:B------:R-:W4:Y:S02]  /*29860*/  LDL.LU R15, [R1+0x960] ;  /* 0x00096000010f7983 */ /* 0x000f240000300800 */
[----:B-1----:R-:W4:Y:S01]  /*29870*/  LDL.LU R17, [R1+0x984] ;  /* 0x0009840001117983 */ /* 0x002f220000300800 */
[----:B0-----:R-:W4:Y:S01]  /*29880*/  LDL.LU R16, [R1+0x958] ;  /* 0x0009580001107983 */ /* 0x001f220000300800 */
[----:B------:R-:W4:Y:S02]  /*29890*/  LDL.LU R21, [R1+0x97c] ;  /* 0x00097c0001157983 */ /* 0x000f240000300800 */
[----:B------:R-:W4:Y:S02]  /*298a0*/  LDL.LU R20, [R1+0x950] ;  /* 0x0009500001147983 */ /* 0x000f240000300800 */
[----:B---3--:R-:W3:Y:S01]  /*298b0*/  LDL.LU R3, [R1+0x974] ;  /* 0x0009740001037983 */ /* 0x008ee20000300800 */
[----:B------:R-:W-:-:S05]  /*298c0*/  IADD3 R2, P4, R2, UR8, RZ ;  /* 0x0000000802027c10 */ /* 0x000fca000ff9e0ff */
[----:B------:R0:W-:Y:S01]  /*298d0*/  STL [R1+0x9b0], R2 ;  /* 0x0009b00201007387 */ /* 0x0001e20000100800 */
[----:B--2---:R-:W2:Y:S03]  /*298e0*/  LDL.LU R29, [R1+0x948] ;  /* 0x00094800011d7983 */ /* 0x004ea60000300800 */
[----:B0-----:R-:W2:Y:S01]  /*298f0*/  LDL.LU R2, [R1+0x96c] ;  /* 0x00096c0001027983 */ /* 0x001ea20000300800 */
[----:B------:R-:W-:-:S05]  /*29900*/  IADD3.X R28, R28, UR5, RZ, P5, !PT ;  /* 0x000000051c1c7c10 */ /* 0x000fca000affe4ff */
[----:B------:R0:W-:Y:S04]  /*29910*/  STL [R1+0x9d4], R28 ;  /* 0x0009d41c01007387 */ /* 0x0001e80000100800 */
[----:B0-----:R-:W2:Y:S01]  /*29920*/  LDL.LU R28, [R1+0x940] ;  /* 0x00094000011c7983 */ /* 0x001ea20000300800 */
[----:B------:R-:W-:Y:S02]  /*29930*/  IADD3 R5, P5, R5, UR8, RZ ;  /* 0x0000000805057c10 */ /* 0x000fe4000ffbe0ff */
[----:B------:R-:W-:Y:S01]  /*29940*/  IADD3.X R24, R24, UR5, RZ, P6, !PT ;  /* 0x0000000518187c10 */ /* 0x000fe2000b7fe4ff */
[----:B------:R-:W-:Y:S02]  /*29950*/  IADD3 R25, P6, R25, UR8, RZ ;  /* 0x0000000819197c10 */ /* 0x000fe4000ffde0ff */
[----:B------:R-:W-:Y:S02]  /*29960*/  STL [R1+0x9a8], R5 ;  /* 0x0009a80501007387 */ /* 0x000fe40000100800 */
[----:B------:R-:W-:Y:S02]  /*29970*/  STL [R1+0x9cc], R24 ;  /* 0x0009cc1801007387 */ /* 0x000fe40000100800 */
[----:B------:R-:W-:Y:S01]  /*29980*/  STL [R1+0x9a0], R25 ;  /* 0x0009a01901007387 */ /* 0x000fe20000100800 */
[----:B----4-:R-:W-:Y:S01]  /*29990*/  IADD3.X R26, R26, UR5, RZ, P1, !PT ;  /* 0x000000051a1a7c10 */ /* 0x010fe20008ffe4ff */
[----:B------:R-:W-:Y:S01]  /*299a0*/  IADD3 R27, P1, R27, UR8, RZ ;  /* 0x000000081b1b7c10 */ /* 0x000fe2000ff3e0ff */
[----:B------:R-:W-:-:S02]  /*299b0*/  IADD3.X R22, R22, UR5, RZ, P2, !PT ;  /* 0x0000000516167c10 */ /* 0x000fc400097fe4ff */
[----:B------:R-:W-:Y:S01]  /*299c0*/  IADD3.X R18, R18, UR5, RZ, P3, !PT ;  /* 0x0000000512127c10 */ /* 0x000fe20009ffe4ff */
[----:B------:R-:W-:Y:S01]  /*299d0*/  IADD3 R12, P3, R12, UR8, RZ ;  /* 0x000000080c0c7c10 */ /* 0x000fe2000ff7e0ff */
[----:B------:R-:W-:Y:S01]  /*299e0*/  IADD3 R23, P2, R23, UR8, RZ ;  /* 0x0000000817177c10 */ /* 0x000fe2000ff5e0ff */
[----:B------:R-:W-:Y:S01]  /*299f0*/  STL [R1+0x9c4], R26 ;  /* 0x0009c41a01007387 */ /* 0x000fe20000100800 */
[----:B------:R-:W-:Y:S02]  /*29a00*/  STL [R1+0x998], R27 ;  /* 0x0009981b01007387 */ /* 0x000fe40000100800 */
[----:B------:R-:W-:Y:S01]  /*29a10*/  STL [R1+0x9bc], R22 ;  /* 0x0009bc1601007387 */ /* 0x000fe20000100800 */
[----:B------:R-:W-:Y:S01]  /*29a20*/  IADD3.X R19, R19, UR5, RZ, P4, !PT ;  /* 0x0000000513137c10 */ /* 0x000fe2000a7fe4ff */
[----:B------:R0:W-:Y:S01]  /*29a30*/  STL [R1+0x988], R12 ;  /* 0x0009880c01007387 */ /* 0x0001e20000100800 */
[----:B------:R-:W-:Y:S01]  /*29a40*/  IADD3 R6, P4, R6, UR8, RZ ;  /* 0x0000000806067c10 */ /* 0x000fe2000ff9e0ff */
[----:B------:R-:W-:Y:S01]  /*29a50*/  STL [R1+0x990], R23 ;  /* 0x0009901701007387 */ /* 0x000fe20000100800 */
[----:B------:R-:W-:-:S02]  /*29a60*/  IADD3.X R7, R7, UR5, RZ, P5, !PT ;  /* 0x0000000507077c10 */ /* 0x000fc4000affe4ff */
[----:B------:R-:W-:Y:S01]  /*29a70*/  IADD3.X R13, R13, UR5, RZ, P6, !PT ;  /* 0x000000050d0d7c10 */ /* 0x000fe2000b7fe4ff */
[----:B0-----:R-:W4:Y:S01]  /*29a80*/  LDL.LU R12, [R1+0x964] ;  /* 0x00096400010c7983 */ /* 0x001f220000300800 */
[----:B------:R-:W-:Y:S01]  /*29a90*/  STL [R1+0x9b4], R18 ;  /* 0x0009b41201007387 */ /* 0x000fe20000100800 */
[----:B------:R-:W-:Y:S01]  /*29aa0*/  IADD3 R8, P5, R8, UR8, RZ ;  /* 0x0000000808087c10 */ /* 0x000fe2000ffbe0ff */
[----:B------:R-:W-:Y:S01]  /*29ab0*/  STL [R1+0x9ac], R19 ;  /* 0x0009ac1301007387 */ /* 0x000fe20000100800 */
[----:B------:R-:W-:Y:S01]  /*29ac0*/  STL [R1+0x980], R6 ;  /* 0x0009800601007387 */ /* 0x000fe20000100800 */
[----:B------:R-:W-:Y:S01]  /*29ad0*/  IADD3 R9, P6, R9, UR8, RZ ;  /* 0x0000000809097c10 */ /* 0x000fe2000ffde0ff */
[----:B------:R0:W-:Y:S01]  /*29ae0*/  STL [R1+0x99c], R13 ;  /* 0x00099c0d01007387 */ /* 0x0001e20000100800 */
[----:B------:R-:W-:Y:S01]  /*29af0*/  IADD3.X R10, R10, UR5, RZ, P1, !PT ;  /* 0x000000050a0a7c10 */ /* 0x000fe20008ffe4ff */
[----:B------:R-:W-:Y:S01]  /*29b00*/  STL [R1+0x9a4], R7 ;  /* 0x0009a40701007387 */ /* 0x000fe20000100800 */
[----:B------:R-:W-:-:S03]  /*29b10*/  IADD3 R11, P1, R11, UR8, RZ ;  /* 0x000000080b0b7c10 */ /* 0x000fc6000ff3e0ff */
[----:B0-----:R-:W4:Y:S01]  /*29b20*/  LDL.LU R13, [R1+0x938] ;  /* 0x00093800010d7983 */ /* 0x001f220000300800 */
[----:B------:R-:W-:Y:S02]  /*29b30*/  STL [R1+0x978], R8 ;  /* 0x0009780801007387 */ /* 0x000fe40000100800 */
[----:B------:R-:W-:Y:S02]  /*29b40*/  STL [R1+0x970], R9 ;  /* 0x0009700901007387 */ /* 0x000fe40000100800 */
[----:B------:R-:W-:Y:S01]  /*29b50*/  STL [R1+0x994], R10 ;  /* 0x0009940a01007387 */ /* 0x000fe20000100800 */
[----:B------:R-:W-:Y:S01]  /*29b60*/  STL [R1+0x968], R11 ;  /* 0x0009680b01007387 */ /* 0x000fe20000100800 */
[----:B------:R-:W-:Y:S01]  /*29b70*/  IADD3.X R14, R14, UR5, RZ, P2, !PT ;  /* 0x000000050e0e7c10 */ /* 0x000fe200097fe4ff */
[----:B------:R-:W-:Y:S01]  /*29b80*/  IADD3 R15, P2, R15, UR8, RZ ;  /* 0x000000080f0f7c10 */ /* 0x000fe2000ff5e0ff */
[----:B------:R-:W-:Y:S01]  /*29b90*/  IADD3.X R17, R17, UR5, RZ, P3, !PT ;  /* 0x0000000511117c10 */ /* 0x000fe20009ffe4ff */
[----:B------:R-:W-:Y:S01]  /*29ba0*/  IADD3 R16, P3, R16, UR8, RZ ;  /* 0x0000000810107c10 */ /* 0x000fe2000ff7e0ff */
[----:B------:R-:W-:Y:S01]  /*29bb0*/  IADD3.X R21, R21, UR5, RZ, P4, !PT ;  /* 0x0000000515157c10 */ /* 0x000fe2000a7fe4ff */
[----:B------:R0:W-:Y:S01]  /*29bc0*/  STL [R1+0x98c], R14 ;  /* 0x00098c0e01007387 */ /* 0x0001e20000100800 */
[----:B------:R1:W-:Y:S01]  /*29bd0*/  STL [R1+0x960], R15 ;  /* 0x0009600f01007387 */ /* 0x0003e20000100800 */
[----:B------:R-:W-:-:S02]  /*29be0*/  IADD3 R20, P4, R20, UR8, RZ ;  /* 0x0000000814147c10 */ /* 0x000fc4000ff9e0ff */
[----:B---3--:R-:W-:Y:S01]  /*29bf0*/  IADD3.X R3, R3, UR5, RZ, P5, !PT ;  /* 0x0000000503037c10 */ /* 0x008fe2000affe4ff */
[----:B0-----:R-:W3:Y:S01]  /*29c00*/  LDL.LU R14, [R1+0x95c] ;  /* 0x00095c00010e7983 */ /* 0x001ee20000300800 */
[----:B------:R0:W-:Y:S02]  /*29c10*/  STL [R1+0x984], R17 ;  /* 0x0009841101007387 */ /* 0x0001e40000100800 */
[----:B------:R2:W-:Y:S02]  /*29c20*/  STL [R1+0x958], R16 ;  /* 0x0009581001007387 */ /* 0x0005e40000100800 */
[----:B------:R2:W-:Y:S01]  /*29c30*/  STL [R1+0x97c], R21 ;  /* 0x00097c1501007387 */ /* 0x0005e20000100800 */
[----:B-1----:R-:W3:Y:S01]  /*29c40*/  LDL.LU R15, [R1+0x930] ;  /* 0x00093000010f7983 */ /* 0x002ee20000300800 */
[----:B--2---:R-:W-:Y:S01]  /*29c50*/  IADD3 R29, P5, R29, UR8, RZ ;  /* 0x000000081d1d7c10 */ /* 0x004fe2000ffbe0ff */
[----:B------:R-:W-:Y:S02]  /*29c60*/  STL [R1+0x950], R20 ;  /* 0x0009501401007387 */ /* 0x000fe40000100800 */
[----:B------:R1:W-:Y:S01]  /*29c70*/  STL [R1+0x974], R3 ;  /* 0x0009740301007387 */ /* 0x0003e20000100800 */
[----:B------:R-:W2:Y:S02]  /*29c80*/  LDL.LU R5, [R1+0x954] ;  /* 0x0009540001057983 */ /* 0x000ea40000300800 */
[----:B------:R1:W-:Y:S01]  /*29c90*/  STL [R1+0x948], R29 ;  /* 0x0009481d01007387 */ /* 0x0003e20000100800 */
[----:B0-----:R-:W2:Y:S01]  /*29ca0*/  LDL.LU R17, [R1+0x928] ;  /* 0x0009280001117983 */ /* 0x001ea20000300800 */
[----:B------:R-:W-:-:S05]  /*29cb0*/  IADD3.X R2, R2, UR5, RZ, P6, !PT ;  /* 0x0000000502027c10 */ /* 0x000fca000b7fe4ff */
[----:B------:R0:W-:Y:S01]  /*29cc0*/  STL [R1+0x96c], R2 ;  /* 0x00096c0201007387 */ /* 0x0001e20000100800 */
[----:B------:R-:W2:Y:S01]  /*29cd0*/  LDL.LU R16, [R1+0x94c] ;  /* 0x00094c0001107983 */ /* 0x000ea20000300800 */
[----:B------:R-:W-:-:S05]  /*29ce0*/  IADD3 R28, P6, R28, UR8, RZ ;  /* 0x000000081c1c7c10 */ /* 0x000fca000ffde0ff */
[----:B------:R0:W-:Y:S01]  /*29cf0*/  STL [R1+0x940], R28 ;  /* 0x0009401c01007387 */ /* 0x0001e20000100800 */
[----:B------:R-:W2:Y:S02]  /*29d00*/  LDL.LU R21, [R1+0x920] ;  /* 0x0009200001157983 */ /* 0x000ea40000300800 */
[----:B-1----:R-:W2:Y:S02]  /*29d10*/  LDL.LU R3, [R1+0x944] ;  /* 0x0009440001037983 */ /* 0x002ea40000300800 */
[----:B------:R-:W2:Y:S01]  /*29d20*/  LDL.LU R20, [R1+0x918] ;  /* 0x0009180001147983 */ /* 0x000ea20000300800 */
[----:B------:R-:W2:Y:S01]  /*29d30*/  LDL.LU R29, [R1+0x93c] ;  /* 0x00093c00011d7983 */ /* 0x000ea20000300800 */
[----:B0-----:R-:W2:Y:S03]  /*29d40*/  LDL.LU R2, [R1+0x910] ;  /* 0x0009100001027983 */ /* 0x001ea60000300800 */
[----:B------:R-:W2:Y:S01]  /*29d50*/  LDL.LU R28, [R1+0x934] ;  /* 0x00093400011c7983 */ /* 0x000ea20000300800 */
[----:B------:R-:W2:Y:S02]  /*29d60*/  LDL.LU R24, [R1+0x92c] ;  /* 0x00092c0001187983 */ /* 0x000ea40000300800 */
[----:B------:R-:W2:Y:S02]  /*29d70*/  LDL.LU R25, [R1+0x900] ;  /* 0x0009000001197983 */ /* 0x000ea40000300800 */
[----:B------:R-:W2:Y:S01]  /*29d80*/  LDL.LU R26, [R1+0x924] ;  /* 0x00092400011a7983 */ /* 0x000ea20000300800 */
[----:B----4-:R-:W-:-:S05]  /*29d90*/  IADD3.X R12, R12, UR5, RZ, P1, !PT ;  /* 0x000000050c0c7c10 */ /* 0x010fca0008ffe4ff */
[----:B------:R0:W-:Y:S01]  /*29da0*/  STL [R1+0x964], R12 ;  /* 0x0009640c01007387 */ /* 0x0001e20000100800 */
[----:B------:R-:W4:Y:S02]  /*29db0*/  LDL.LU R27, [R1+0x8f8] ;  /* 0x0008f800011b7983 */ /* 0x000f240000300800 */
[----:B------:R-:W4:Y:S02]  /*29dc0*/  LDL.LU R22, [R1+0x91c] ;  /* 0x00091c0001167983 */ /* 0x000f240000300800 */
[----:B------:R-:W4:Y:S01]  /*29dd0*/  LDL.LU R23, [R1+0x914] ;  /* 0x0009140001177983 */ /* 0x000f220000300800 */
[----:B------:R-:W4:Y:S01]  /*29de0*/  LDL.LU R18, [R1+0x8e8] ;  /* 0x0008e80001127983 */ /* 0x000f220000300800 */
[----:B------:R-:W4:Y:S01]  /*29df0*/  LDL.LU R19, [R1+0x90c] ;  /* 0x00090c0001137983 */ /* 0x000f220000300800 */
[----:B------:R-:W-:-:S05]  /*29e00*/  IADD3 R13, P1, R13, UR8, RZ ;  /* 0x000000080d0d7c10 */ /* 0x000fca000ff3e0ff */
[----:B------:R1:W-:Y:S01]  /*29e10*/  STL [R1+0x938], R13 ;  /* 0x0009380d01007387 */ /* 0x0003e20000100800 */
[----:B------:R-:W4:Y:S02]  /*29e20*/  LDL.LU R6, [R1+0x8e0] ;  /* 0x0008e00001067983 */ /* 0x000f240000300800 */
[----:B------:R-:W4:Y:S02]  /*29e30*/  LDL.LU R7, [R1+0x904] ;  /* 0x0009040001077983 */ /* 0x000f240000300800 */
[----:B------:R-:W4:Y:S01]  /*29e40*/  LDL.LU R8, [R1+0x8d8] ;  /* 0x0008d80001087983 */ /* 0x000f220000300800 */
[----:B------:R-:W4:Y:S01]  /*29e50*/  LDL.LU R9, [R1+0x8fc] ;  /* 0x0008fc0001097983 */ /* 0x000f220000300800 */
[----:B------:R-:W4:Y:S02]  /*29e60*/  LDL.LU R10, [R1+0x8d0] ;  /* 0x0008d000010a7983 */ /* 0x000f240000300800 */
[----:B------:R-:W4:Y:S02]  /*29e70*/  LDL.LU R11, [R1+0x8c8] ;  /* 0x0008c800010b7983 */ /* 0x000f240000300800 */
[----:B0-----:R-:W4:Y:S01]  /*29e80*/  LDL.LU R12, [R1+0x8ec] ;  /* 0x0008ec00010c7983 */ /* 0x001f220000300800 */
[----:B---3--:R-:W-:-:S02]  /*29e90*/  IADD3.X R14, R14, UR5, RZ, P2, !PT ;  /* 0x000000050e0e7c10 */ /* 0x008fc400097fe4ff */
[----:B------:R-:W-:-:S03]  /*29ea0*/  IADD3 R15, P2, R15, UR8, RZ ;  /* 0x000000080f0f7c10 */ /* 0x000fc6000ff5e0ff */
[----:B------:R0:W-:Y:S01]  /*29eb0*/  STL [R1+0x95c], R14 ;  /* 0x00095c0e01007387 */ /* 0x0001e20000100800 */
[----:B-1----:R-:W3:Y:S01]  /*29ec0*/  LDL.LU R13, [R1+0x8dc] ;  /* 0x0008dc00010d7983 */ /* 0x002ee20000300800 */
[----:B--2---:R-:W-:Y:S02]  /*29ed0*/  IADD3.X R5, R5, UR5, RZ, P3, !PT ;  /* 0x0000000505057c10 */ /* 0x004fe40009ffe4ff */
[----:B------:R-:W-:Y:S01]  /*29ee0*/  IADD3 R17, P3, R17, UR8, RZ ;  /* 0x0000000811117c10 */ /* 0x000fe2000ff7e0ff */
[----:B0-----:R-:W2:Y:S01]  /*29ef0*/  LDL.LU R14, [R1+0x8d4] ;  /* 0x0008d400010e7983 */ /* 0x001ea20000300800 */
[----:B------:R0:W-:Y:S01]  /*29f00*/  STL [R1+0x930], R15 ;  /* 0x0009300f01007387 */ /* 0x0001e20000100800 */
[----:B------:R-:W-:Y:S02]  /*29f10*/  IADD3.X R16, R16, UR5, RZ, P4, !PT ;  /* 0x0000000510107c10 */ /* 0x000fe4000a7fe4ff */
[----:B0-----:R-:W2:Y:S01]  /*29f20*/  LDL.LU R15, [R1+0x8cc] ;  /* 0x0008cc00010f7983 */ /* 0x001ea20000300800 */
[----:B------:R0:W-:Y:S03]  /*29f30*/  STL [R1+0x954], R5 ;  /* 0x0009540501007387 */ /* 0x0001e60000100800 */
[----:B0-----:R0:W5:Y:S01]  /*29f40*/  LDL.LU R5, [R1+0xd18] ;  /* 0x000d180001057983 */ /* 0x0011620000300800 */
[----:B------:R1:W-:Y:S01]  /*29f50*/  STL [R1+0x928], R17 ;  /* 0x0009281101007387 */ /* 0x0003e20000100800 */
[----:B------:R-:W-:-:S02]  /*29f60*/  IADD3 R21, P4, R21, UR8, RZ ;  /* 0x0000000815157c10 */ /* 0x000fc4000ff9e0ff */
[----:B------:R-:W-:Y:S01]  /*29f70*/  IADD3.X R3, R3, UR5, RZ, P5, !PT ;  /* 0x0000000503037c10 */ /* 0x000fe2000affe4ff */
[----:B------:R-:W-:Y:S01]  /*29f80*/  IADD3 R20, P5, R20, UR8, RZ ;  /* 0x0000000814147c10 */ /* 0x000fe2000ffbe0ff */
[----:B------:R-:W-:Y:S01]  /*29f90*/  IADD3.X R29, R29, UR5, RZ, P6, !PT ;  /* 0x000000051d1d7c10 */ /* 0x000fe2000b7fe4ff */
[----:B-1----:R0:W5:Y:S01]  /*29fa0*/  LDL.LU R17, [R1+0xd14] ;  /* 0x000d140001117983 */ /* 0x0021620000300800 */
[----:B------:R1:W-:Y:S01]  /*29fb0*/  STL [R1+0x94c], R16 ;  /* 0x00094c1001007387 */ /* 0x0003e20000100800 */
[----:B------:R-:W-:Y:S02]  /*29fc0*/  IADD3 R2, P6, R2, UR8, RZ ;  /* 0x0000000802027c10 */ /* 0x000fe4000ffde0ff */
[----:B------:R-:W-:Y:S01]  /*29fd0*/  IADD3.X R28, R28, UR5, RZ, P1, !PT ;  /* 0x000000051c1c7c10 */ /* 0x000fe20008ffe4ff */
[----:B-1----:R0:W5:Y:S01]  /*29fe0*/  LDL.LU R16, [R1+0xd10] ;  /* 0x000d100001107983 */ /* 0x0021620000300800 */
[----:B------:R1:W-:Y:S03]  /*29ff0*/  STL [R1+0x920], R21 ;  /* 0x0009201501007387 */ /* 0x0003e60000100800 */
        /* <DEDUP_REMOVED lines=8> */
[----:B-1----:R-:W2:Y:S01]  /*2a080*/  LDL.LU R2, [R1+0xcfc] ;  /* 0x000cfc0001027983 */ /* 0x002ea20000300800 */
[----:B------:R1:W-:Y:S03]  /*2a090*/  STL [R1+0x934], R28 ;  /* 0x0009341c01007387 */ /* 0x0003e60000100800 */
[----:B-1----:R-:W2:Y:S02]  /*2a0a0*/  LDL.LU R28, [R1+0xcf8] ;  /* 0x000cf800011c7983 */ /* 0x002ea40000300800 */
[----:B--2---:R-:W-:-:S05]  /*2a0b0*/  IADD3 R28, P1, R28, UR8, RZ ;  /* 0x000000081c1c7c10 */ /* 0x004fca000ff3e0ff */
[----:B------:R1:W-:Y:S04]  /*2a0c0*/  STL [R1+0x908], R28 ;  /* 0x0009081c01007387 */ /* 0x0003e80000100800 */
[----:B-1----:R-:W2:Y:S01]  /*2a0d0*/  LDL.LU R28, [R1+0xcf4] ;  /* 0x000cf400011c7983 */ /* 0x002ea20000300800 */
[----:B------:R-:W-:Y:S01]  /*2a0e0*/  IADD3.X R24, R24, UR5, RZ, P2, !PT ;  /* 0x0000000518187c10 */ /* 0x000fe200097fe4ff */
[----:B------:R-:W-:Y:S01]  /*2a0f0*/  IADD3 R25, P2, R25, UR8, RZ ;  /* 0x0000000819197c10 */ /* 0x000fe2000ff5e0ff */
[----:B------:R-:W-:Y:S02]  /*2a100*/  IADD3.X R26, R26, UR5, RZ, P3, !PT ;  /* 0x000000051a1a7c10 */ /* 0x000fe40009ffe4ff */
[----:B----4-:R-:W-:Y:S01]  /*2a110*/  IADD3.X R22, R22, UR5, RZ, P4, !PT ;  /* 0x0000000516167c10 */ /* 0x010fe2000a7fe4ff */
[----:B------:R-:W-:Y:S01]  /*2a120*/  IADD3 R27, P3, R27, UR8, RZ ;  /* 0x000000081b1b7c10 */ /* 0x000fe2000ff7e0ff */
[----:B------:R-:W-:Y:S01]  /*2a130*/  STL [R1+0x92c], R24 ;  /* 0x00092c1801007387 */ /* 0x000fe20000100800 */
[----:B------:R-:W-:Y:S02]  /*2a140*/  STL [R1+0x900], R25 ;  /* 0x0009001901007387 */ /* 0x000fe40000100800 */
[----:B------:R-:W-:Y:S01]  /*2a150*/  STL [R1+0x924], R26 ;  /* 0x0009241a01007387 */ /* 0x000fe20000100800 */
[----:B--2---:R-:W-:-:S05]  /*2a160*/  IADD3 R28, P4, R28, UR8, RZ ;  /* 0x000000081c1c7c10 */ /* 0x004fca000ff9e0ff */
[----:B------:R1:W-:Y:S01]  /*2a170*/  STL [R1+0x8f0], R28 ;  /* 0x0008f01c01007387 */ /* 0x0003e20000100800 */
[----:B------:R-:W-:Y:S03]  /*2a180*/  STL [R1+0x8f8], R27 ;  /* 0x0008f81b01007387 */ /* 0x000fe60000100800 */
[----:B-1----:R-:W2:Y:S01]  /*2a190*/  LDL.LU R28, [R1+0xcf0] ;  /* 0x000cf000011c7983 */ /* 0x002ea20000300800 */
[----:B------:R-:W-:Y:S01]  /*2a1a0*/  IADD3.X R23, R23, UR5, RZ, P5, !PT ;  /* 0x0000000517177c10 */ /* 0x000fe2000affe4ff */
[----:B------:R-:W-:Y:S01]  /*2a1b0*/  IADD3 R18, P5, R18, UR8, RZ ;  /* 0x0000000812127c10 */ /* 0x000fe2000ffbe0ff */
[----:B------:R-:W-:Y:S01]  /*2a1c0*/  IADD3.X R19, R19, UR5, RZ, P6, !PT ;  /* 0x0000000513137c10 */ /* 0x000fe2000b7fe4ff */
[----:B------:R-:W-:Y:S01]  /*2a1d0*/  IADD3 R6, P6, R6, UR8, RZ ;  /* 0x0000000806067c10 */ /* 0x000fe2000ffde0ff */
[----:B------:R-:W-:Y:S01]  /*2a1e0*/  STL [R1+0x91c], R22 ;  /* 0x00091c1601007387 */ /* 0x000fe20000100800 */
[----:B------:R-:W-:Y:S01]  /*2a1f0*/  IADD3.X R7, R7, UR5, RZ, P1, !PT ;  /* 0x0000000507077c10 */ /* 0x000fe20008ffe4ff */
[----:B------:R-:W-:Y:S01]  /*2a200*/  STL [R1+0x914], R23 ;  /* 0x0009141701007387 */ /* 0x000fe20000100800 */
[----:B------:R-:W-:Y:S01]  /*2a210*/  IADD3 R8, P1, R8, UR8, RZ ;  /* 0x0000000808087c10 */ /* 0x000fe2000ff3e0ff */
[----:B------:R-:W-:Y:S01]  /*2a220*/  STL [R1+0x8e8], R18 ;  /* 0x0008e81201007387 */ /* 0x000fe20000100800 */
[----:B------:R-:W-:Y:S01]  /*2a230*/  STL [R1+0x90c], R19 ;  /* 0x00090c1301007387 */ /* 0x000fe20000100800 */
[----:B------:R-:W-:Y:S01]  /*2a240*/  IADD3.X R9, R9, UR5, RZ, P2, !PT ;  /* 0x0000000509097c10 */ /* 0x000fe200097fe4ff */
[----:B------:R-:W-:Y:S01]  /*2a250*/  STL [R1+0x8e0], R6 ;  /* 0x0008e00601007387 */ /* 0x000fe20000100800 */
[----:B------:R-:W-:Y:S01]  /*2a260*/  STL [R1+0x904], R7 ;  /* 0x0009040701007387 */ /* 0x000fe20000100800 */
[----:B------:R-:W-:Y:S01]  /*2a270*/  STL [R1+0x8d8], R8 ;  /* 0x0008d80801007387 */ /* 0x000fe20000100800 */
[----:B--2---:R-:W-:-:S05]  /*2a280*/  IADD3.X R28, R28, UR5, RZ, P3, !PT ;  /* 0x000000051c1c7c10 */ /* 0x004fca0009ffe4ff */
[----:B------:R1:W-:Y:S01]  /*2a290*/  STL [R1+0x8f4], R28 ;  /* 0x0008f41c01007387 */ /* 0x0003e20000100800 */
[----:B------:R-:W-:Y:S03]  /*2a2a0*/  STL [R1+0x8fc], R9 ;  /* 0x0008fc0901007387 */ /* 0x000fe60000100800 */
[----:B-1----:R-:W2:Y:S01]  /*2a2b0*/  LDL.LU R28, [R1+0xcec] ;  /* 0x000cec00011c7983 */ /* 0x002ea20000300800 */
[----:B------:R-:W-:Y:S02]  /*2a2c0*/  IADD3 R10, P2, R10, UR8, RZ ;  /* 0x000000080a0a7c10 */ /* 0x000fe4000ff5e0ff */
[----:B------:R-:W-:Y:S02]  /*2a2d0*/  IADD3.X R2, R2, UR5, RZ, P5, !PT ;  /* 0x0000000502027c10 */ /* 0x000fe4000affe4ff */
[----:B------:R-:W-:Y:S02]  /*2a2e0*/  IADD3 R11, P3, R11, UR8, RZ ;  /* 0x000000080b0b7c10 */ /* 0x000fe4000ff7e0ff */
[----:B------:R-:W-:-:S02]  /*2a2f0*/  IADD3.X R12, R12, UR5, RZ, P4, !PT ;  /* 0x000000050c0c7c10 */ /* 0x000fc4000a7fe4ff */
[----:B---3--:R-:W-:Y:S01]  /*2a300*/  IADD3.X R13, R13, UR5, RZ, P6, !PT ;  /* 0x000000050d0d7c10 */ /* 0x008fe2000b7fe4ff */
[----:B------:R-:W-:Y:S01]  /*2a310*/  STL [R1+0x8d0], R10 ;  /* 0x0008d00a01007387 */ /* 0x000fe20000100800 */
[----:B------:R1:W-:Y:S02]  /*2a320*/  STL [R1+0x8e4], R2 ;  /* 0x0008e40201007387 */ /* 0x0003e40000100800 */
[----:B------:R-:W-:Y:S01]  /*2a330*/  STL [R1+0x8c8], R11 ;  /* 0x0008c80b01007387 */ /* 0x000fe20000100800 */
[----:B------:R-:W-:Y:S02]  /*2a340*/  IADD3.X R14, R14, UR5, RZ, P1, !PT ;  /* 0x000000050e0e7c10 */ /* 0x000fe40008ffe4ff */
[----:B------:R-:W-:Y:S01]  /*2a350*/  IADD3.X R15, R15, UR5, RZ, P2, !PT ;  /* 0x000000050f0f7c10 */ /* 0x000fe200097fe4ff */
[----:B-1----:R0:W5:Y:S01]  /*2a360*/  LDL.LU R2, [R1+0xce8] ;  /* 0x000ce80001027983 */ /* 0x0021620000300800 */
[----:B------:R-:W-:Y:S02]  /*2a370*/  STL [R1+0x8ec], R12 ;  /* 0x0008ec0c01007387 */ /* 0x000fe40000100800 */
[----:B------:R-:W-:Y:S01]  /*2a380*/  STL [R1+0x8dc], R13 ;  /* 0x0008dc0d01007387 */ /* 0x000fe20000100800 */
[----:B--2---:R-:W-:-:S05]  /*2a390*/  IADD3.X R28, R28, UR5, RZ, P3, !PT ;  /* 0x000000051c1c7c10 */ /* 0x004fca0009ffe4ff */
[----:B------:R1:W-:Y:S01]  /*2a3a0*/  STL [R1+0x8c4], R28 ;  /* 0x0008c41c01007387 */ /* 0x0003e20000100800 */
[----:B------:R0:W-:Y:S03]  /*2a3b0*/  STL [R1+0x8d4], R14 ;  /* 0x0008d40e01007387 */ /* 0x0001e60000100800 */
[----:B-1----:R0:W5:Y:S01]  /*2a3c0*/  LDL.LU R28, [R1+0xce4] ;  /* 0x000ce400011c7983 */ /* 0x0021620000300800 */
[----:B------:R0:W-:Y:S01]  /*2a3d0*/  STL [R1+0x8cc], R15 ;  /* 0x0008cc0f01007387 */ /* 0x0001e20000100800 */
[----:B------:R-:W-:Y:S01]  /*2a3e0*/  @!P0 CALL.REL.NOINC `(.L_x_2) ;  /* 0x0000001000008944 */ /* 0x000fe20003c00000 */
[----:B------:R-:W-:Y:S05]  /*2a3f0*/  BRA `(.L_x_3) ;  /* 0xfffe571000007947 */ /* 0x000fea000383ffff */
.L_x_2:
[----:B-----5:R-:W2:Y:S04]  /*2a400*/  LDL.LU R2, [R1+0x290] ;  /* 0x0002900001027983 */ /* 0x020ea80000300800 */
[----:B--2---:R1:W-:Y:S04]  /*2a410*/  STL [R1+0xe8c], R2 ;  /* 0x000e8c0201007387 */ /* 0x0043e80000100800 */
[----:B-1----:R-:W2:Y:S04]  /*2a420*/  LDL.LU R2, [R1+0x2ac] ;  /* 0x0002ac0001027983 */ /* 0x002ea80000300800 */
        /* <DEDUP_REMOVED lines=33> */
[----:B------:R-:W2:Y:S01]  /*2a640*/  LDL.LU R29, [R1+0x2a4] ;  /* 0x0002a400011d7983 */ /* 0x000ea20000300800 */
[----:B-1----:R-:W-:-:S03]  /*2a650*/  IMAD.MOV.U32 R2, RZ, RZ, R5 ;  /* 0x000000ffff027224 */ /* 0x002fc600078e0005 */
        /* <DEDUP_REMOVED lines=33> */
[----:B------:R-:W2:Y:S04]  /*2a870*/  LDL.LU R0, [R1+0x2a0] ;  /* 0x0002a00001007983 */ /* 0x000ea80000300800 */
[----:B------:R-:W3:Y:S04]  /*2a880*/  LDL.LU R24, [R1+0x2b4] ;  /* 0x0002b40001187983 */ /* 0x000ee80000300800 */
[----:B------:R-:W3:Y:S04]  /*2a890*/  LDL.LU R25, [R1+0x2b0] ;  /* 0x0002b00001197983 */ /* 0x000ee80000300800 */
[----:B------:R-:W4:Y:S04]  /*2a8a0*/  LDL.LU R26, [R1+0x2d4] ;  /* 0x0002d400011a7983 */ /* 0x000f280000300800 */
[----:B------:R-:W4:Y:S01]  /*2a8b0*/  LDL.LU R27, [R1+0x2d0] ;  /* 0x0002d000011b7983 */ /* 0x000f220000300800 */
[----:B-1----:R-:W-:-:S03]  /*2a8c0*/  IMAD.MOV.U32 R29, RZ, RZ, R4 ;  /* 0x000000ffff1d7224 */ /* 0x002fc600078e0004 */
        /* <DEDUP_REMOVED lines=14> */
[----:B0-----:R-:W2:Y:S04]  /*2a9b0*/  LDL.LU R14, [R1+0x3a4] ;  /* 0x0003a400010e7983 */ /* 0x001ea80000300800 */
[----:B------:R-:W2:Y:S04]  /*2a9c0*/  LDL.LU R15, [R1+0x3a0] ;  /* 0x0003a000010f7983 */ /* 0x000ea80000300800 */
[----:B------:R0:W-:Y:S01]  /*2a9d0*/  STL [R1+0xcfc], R17 ;  /* 0x000cfc1101007387 */ /* 0x0001e20000100800 */
[----:B------:R-:W-:-:S03]  /*2a9e0*/  F2FP.PACK_AB R2, R29, R2 ;  /* 0x000000021d02723e */ /* 0x000fc600000000ff */
        /* <DEDUP_REMOVED lines=11> */
[----:B------:R-:W2:Y:S04]  /*2aaa0*/  LDL.LU R29, [R1+0xf14] ;  /* 0x000f1400011d7983 */ /* 0x000ea80000300800 */
[----:B------:R0:W-:Y:S04]  /*2aab0*/  STL [R1+0x19c], R2 ;  /* 0x00019c0201007387 */ /* 0x0001e80000100800 */
[----:B0-----:R-:W2:Y:S02]  /*2aac0*/  LDL.LU R2, [R1+0xf10] ;  /* 0x000f100001027983 */ /* 0x001ea40000300800 */
[----:B--2---:R-:W-:-:S02]  /*2aad0*/  F2FP.PACK_AB R2, R29, R2 ;  /* 0x000000021d02723e */ /* 0x004fc400000000ff */
        /* <DEDUP_REMOVED lines=62> */
[----:B0-----:R-:W2:Y:S01]  /*2aec0*/  LDL.LU R2, [R1+0xe90] ;  /* 0x000e900001027983 */ /* 0x001ea20000300800 */
[----:B------:R-:W-:Y:S02]  /*2aed0*/  F2FP.PACK_AB R20, R3, R20 ;  /* 0x000000140314723e */ /* 0x000fe400000000ff */
[----:B--2---:R-:W-:-:S02]  /*2aee0*/  F2FP.PACK_AB R28, R2, R28 ;  /* 0x0000001c021c723e */ /* 0x004fc400000000ff */
[----:B------:R-:W2:Y:S01]  /*2aef0*/  LDL.LU R2, [R1+0xe8c] ;  /* 0x000e8c0001027983 */ /* 0x000ea20000300800 */
[----:B------:R-:W-:-:S03]  /*2af00*/  F2FP.PACK_AB R16, R21, R16 ;  /* 0x000000101510723e */ /* 0x000fc600000000ff */
[----:B------:R-:W-:Y:S04]  /*2af10*/  STL [R1+0x158], R28 ;  /* 0x0001581c01007387 */ /* 0x000fe80000100800 */
[----:B------:R-:W-:Y:S04]  /*2af20*/  STL [R1+0x154], R20 ;  /* 0x0001541401007387 */ /* 0x000fe80000100800 */
[----:B------:R-:W-:Y:S01]  /*2af30*/  STL [R1+0x150], R16 ;  /* 0x0001501001007387 */ /* 0x000fe20000100800 */
[----:B--2---:R-:W-:Y:S02]  /*2af40*/  F2FP.PACK_AB R3, R17, R2 ;  /* 0x000000021103723e */ /* 0x004fe400000000ff */
[----:B------:R-:W-:-:S02]  /*2af50*/  F2FP.PACK_AB R2, R29, R0 ;  /* 0x000000001d02723e */ /* 0x000fc400000000ff */
[----:B---3--:R-:W-:Y:S01]  /*2af60*/  F2FP.PACK_AB R0, R24, R25 ;  /* 0x000000191800723e */ /* 0x008fe200000000ff */
[----:B------:R4:W-:Y:S04]  /*2af70*/  STL [R1+0x14c], R3 ;  /* 0x00014c0301007387 */ /* 0x0009e80000100800 */
[----:B------:R0:W-:Y:S01]  /*2af80*/  STL [R1+0x148], R2 ;  /* 0x0001480201007387 */ /* 0x0001e20000100800 */
[----:B----4-:R-:W-:-:S03]  /*2af90*/  F2FP.PACK_AB R3, R26, R27 ;  /* 0x0000001b1a03723e */ /* 0x010fc600000000ff */
[----:B------:R1:W-:Y:S01]  /*2afa0*/  STL [R1+0x144], R0 ;  /* 0x0001440001007387 */ /* 0x0003e20000100800 */
[----:B0-----:R-:W-:-:S03]  /*2afb0*/  F2FP.PACK_AB R2, R22, R23 ;  /* 0x000000171602723e */ /* 0x001fc600000000ff */
[----:B------:R0:W-:Y:S01]  /*2afc0*/  STL [R1+0x140], R3 ;  /* 0x0001400301007387 */ /* 0x0001e20000100800 */
[----:B-1----:R-:W-:-:S03]  /*2afd0*/  F2FP.PACK_AB R0, R18, R19 ;  /* 0x000000131200723e */ /* 0x002fc600000000ff */
[----:B------:R1:W-:Y:S01]  /*2afe0*/  STL [R1+0x13c], R2 ;  /* 0x00013c0201007387 */ /* 0x0003e20000100800 */
[----:B0-----:R-:W-:-:S03]  /*2aff0*/  F2FP.PACK_AB R3, R4, R5 ;  /* 0x000000050403723e */ /* 0x001fc600000000ff */
[----:B------:R0:W-:Y:S04]  /*2b000*/  STL [R1+0x138], R0 ;  /* 0x0001380001007387 */ /* 0x0001e80000100800 */
[----:B------:R2:W-:Y:S01]  /*2b010*/  STL [R1+0x134], R3 ;  /* 0x0001340301007387 */ /* 0x0005e20000100800 */
[----:B-1----:R-:W-:Y:S02]  /*2b020*/  F2FP.PACK_AB R2, R6, R7 ;  /* 0x000000070602723e */ /* 0x002fe400000000ff */
[----:B0-----:R-:W-:-:S03]  /*2b030*/  F2FP.PACK_AB R0, R8, R9 ;  /* 0x000000090800723e */ /* 0x001fc600000000ff */
[----:B------:R0:W-:Y:S01]  /*2b040*/  STL [R1+0x130], R2 ;  /* 0x0001300201007387 */ /* 0x0001e20000100800 */
[----:B--2---:R-:W-:-:S03]  /*2b050*/  F2FP.PACK_AB R3, R10, R11 ;  /* 0x0000000b0a03723e */ /* 0x004fc600000000ff */
[----:B------:R1:W-:Y:S04]  /*2b060*/  STL [R1+0x12c], R0 ;  /* 0x00012c0001007387 */ /* 0x0003e80000100800 */
[----:B------:R-:W-:Y:S04]  /*2b070*/  STL [R1+0x128], R3 ;  /* 0x0001280301007387 */ /* 0x000fe80000100800 */
[----:B------:R-:W2:Y:S01]  /*2b080*/  LDL.LU R28, [R1+0x498] ;  /* 0x00049800011c7983 */ /* 0x000ea20000300800 */
[----:B0-----:R-:W-:Y:S02]  /*2b090*/  F2FP.PACK_AB R2, R12, R13 ;  /* 0x0000000d0c02723e */ /* 0x001fe400000000ff */
[----:B-1----:R-:W-:-:S03]  /*2b0a0*/  F2FP.PACK_AB R0, R14, R15 ;  /* 0x0000000f0e00723e */ /* 0x002fc600000000ff */
[----:B------:R-:W-:Y:S04]  /*2b0b0*/  STL [R1+0x124], R2 ;  /* 0x0001240201007387 */ /* 0x000fe80000100800 */
[----:B--2---:R0:W-:Y:S04]  /*2b0c0*/  STL [R1+0xe04], R28 ;  /* 0x000e041c01007387 */ /* 0x0041e80000100800 */
[----:B------:R-:W-:Y:S04]  /*2b0d0*/  STL [R1+0x120], R0 ;  /* 0x0001200001007387 */ /* 0x000fe80000100800 */
[----:B0-----:R-:W2:Y:S04]  /*2b0e0*/  LDL.LU R28, [R1+0x338] ;  /* 0x00033800011c7983 */ /* 0x001ea80000300800 */
[----:B--2---:R0:W-:Y:S04]  /*2b0f0*/  STL [R1+0xe0c], R28 ;  /* 0x000e0c1c01007387 */ /* 0x0041e80000100800 */
        /* <DEDUP_REMOVED lines=31> */
[----:B------:R-:W3:Y:S04]  /*2b2f0*/  LDL.LU R3, [R1+0x4ac] ;  /* 0x0004ac0001037983 */ /* 0x000ee80000300800 */
[----:B---3--:R0:W-:Y:S04]  /*2b300*/  STL [R1+0xe00], R3 ;  /* 0x000e000301007387 */ /* 0x0081e80000100800 */
[----:B0-----:R-:W3:Y:S04]  /*2b310*/  LDL.LU R3, [R1+0x49c] ;  /* 0x00049c0001037983 */ /* 0x001ee80000300800 */
        /* <DEDUP_REMOVED lines=33> */
[----:B0-----:R-:W2:Y:S04]  /*2b530*/  LDL.LU R3, [R1+0x3bc] ;  /* 0x0003bc0001037983 */ /* 0x001ea80000300800 */
[----:B------:R-:W3:Y:S04]  /*2b540*/  LDL.LU R20, [R1+0x4a8] ;  /* 0x0004a80001147983 */ /* 0x000ee80000300800 */
[----:B------:R-:W4:Y:S04]  /*2b550*/  LDL.LU R21, [R1+0x4bc] ;  /* 0x0004bc0001157983 */ /* 0x000f280000300800 */
        /* <DEDUP_REMOVED lines=25> */
[----:B--2---:R-:W-:-:S03]  /*2b6f0*/  F2FP.PACK_AB R28, R3, R28 ;  /* 0x0000001c031c723e */ /* 0x004fc600000000ff */
        /* <DEDUP_REMOVED lines=68> */
[----:B------:R-:W3:Y:S01]  /*2bb40*/  LDL.LU R3, [R1+0xe00] ;  /* 0x000e000001037983 */ /* 0x000ee20000300800 */
[----:B----4-:R-:W-:-:S03]  /*2bb50*/  F2FP.PACK_AB R16, R21, R16 ;  /* 0x000000101510723e */ /* 0x010fc600000000ff */
[----:B------:R-:W-:Y:S01]  /*2bb60*/  STL [R1+0xd8], R28 ;  /* 0x0000d81c01007387 */ /* 0x000fe20000100800 */
[----:B---3--:R-:W-:Y:S02]  /*2bb70*/  F2FP.PACK_AB R20, R3, R20 ;  /* 0x000000140314723e */ /* 0x008fe400000000ff */
[----:B------:R-:W-:Y:S02]  /*2bb80*/  F2FP.PACK_AB R3, R17, R2 ;  /* 0x000000021103723e */ /* 0x000fe400000000ff */
[----:B------:R-:W-:Y:S01]  /*2bb90*/  F2FP.PACK_AB R2, R29, R0 ;  /* 0x000000001d02723e */ /* 0x000fe200000000ff */
[----:B------:R-:W-:Y:S01]  /*2bba0*/  STL [R1+0xd4], R20 ;  /* 0x0000d41401007387 */ /* 0x000fe20000100800 */
[----:B------:R-:W-:-:S03]  /*2bbb0*/  F2FP.PACK_AB R0, R24, R25 ;  /* 0x000000191800723e */ /* 0x000fc600000000ff */
[----:B------:R-:W-:Y:S04]  /*2bbc0*/  STL [R1+0xd0], R16 ;  /* 0x0000d01001007387 */ /* 0x000fe80000100800 */
[----:B------:R0:W-:Y:S04]  /*2bbd0*/  STL [R1+0xcc], R3 ;  /* 0x0000cc0301007387 */ /* 0x0001e80000100800 */
[----:B------:R1:W-:Y:S01]  /*2bbe0*/  STL [R1+0xc8], R2 ;  /* 0x0000c80201007387 */ /* 0x0003e20000100800 */
[----:B0-----:R-:W-:-:S03]  /*2bbf0*/  F2FP.PACK_AB R3, R26, R27 ;  /* 0x0000001b1a03723e */ /* 0x001fc600000000ff */
[----:B------:R0:W-:Y:S01]  /*2bc00*/  STL [R1+0xc4], R0 ;  /* 0x0000c40001007387 */ /* 0x0001e20000100800 */
[----:B-1----:R-:W-:-:S03]  /*2bc10*/  F2FP.PACK_AB R2, R22, R23 ;  /* 0x000000171602723e */ /* 0x002fc600000000ff */
[----:B------:R1:W-:Y:S01]  /*2bc20*/  STL [R1+0xc0], R3 ;  /* 0x0000c00301007387 */ /* 0x0003e20000100800 */
[----:B0-----:R-:W-:-:S03]  /*2bc30*/  F2FP.PACK_AB R0, R18, R19 ;  /* 0x000000131200723e */ /* 0x001fc600000000ff */
[----:B------:R0:W-:Y:S01]  /*2bc40*/  STL [R1+0xbc], R2 ;  /* 0x0000bc0201007387 */ /* 0x0001e20000100800 */
[----:B-1----:R-:W-:-:S03]  /*2bc50*/  F2FP.PACK_AB R3, R4, R5 ;  /* 0x000000050403723e */ /* 0x002fc600000000ff */
[----:B------:R1:W-:Y:S04]  /*2bc60*/  STL [R1+0xb8], R0 ;  /* 0x0000b80001007387 */ /* 0x0003e80000100800 */
[----:B------:R2:W-:Y:S01]  /*2bc70*/  STL [R1+0xb4], R3 ;  /* 0x0000b40301007387 */ /* 0x0005e20000100800 */
[----:B0-----:R-:W-:Y:S02]  /*2bc80*/  F2FP.PACK_AB R2, R6, R7 ;  /* 0x000000070602723e */ /* 0x001fe400000000ff */
[----:B-1----:R-:W-:-:S03]  /*2bc90*/  F2FP.PACK_AB R0, R8, R9 ;  /* 0x000000090800723e */ /* 0x002fc600000000ff */
        /* <DEDUP_REMOVED lines=243> */
[----:B---3--:R0:W-:Y:S04]  /*2cbd0*/  STL [R1+0xd2c], R5 ;  /* 0x000d2c0501007387 */ /* 0x0081e80000100800 */
[----:B0-----:R-:W3:Y:S04]  /*2cbe0*/  LDL.LU R5, [R1+0x59c] ;  /* 0x00059c0001057983 */ /* 0x001ee80000300800 */
[----:B------:R-:W4:Y:S04]  /*2cbf0*/  LDL.LU R4, [R1+0x5b8] ;  /* 0x0005b80001047983 */ /* 0x000f280000300800 */
[----:B----4-:R0:W-:Y:S04]  /*2cc00*/  STL [R1+0xd28], R4 ;  /* 0x000d280401007387 */ /* 0x0101e80000100800 */
[----:B0-----:R-:W4:Y:S04]  /*2cc10*/  LDL.LU R4, [R1+0x5ac] ;  /* 0x0005ac0001047983 */ /* 0x001f280000300800 */
[----:B------:R-:W2:Y:S04]  /*2cc20*/  LDL.LU R11, [R1+0x580] ;  /* 0x00058000010b7983 */ /* 0x000ea80000300800 */
[----:B--2---:R0:W-:Y:S04]  /*2cc30*/  STL [R1+0xd24], R11 ;  /* 0x000d240b01007387 */ /* 0x0041e80000100800 */
[----:B0-----:R-:W2:Y:S04]  /*2cc40*/  LDL.LU R11, [R1+0x5bc] ;  /* 0x0005bc00010b7983 */ /* 0x001ea80000300800 */
        /* <DEDUP_REMOVED lines=28> */
[----:B------:R-:W2:Y:S04]  /*2ce10*/  LDL.LU R16, [R1+0x5e4] ;  /* 0x0005e40001107983 */ /* 0x000ea80000300800 */
[----:B------:R-:W2:Y:S01]  /*2ce20*/  LDL.LU R21, [R1+0x60c] ;  /* 0x00060c0001157983 */ /* 0x000ea20000300800 */
[----:B------:R-:W-:-:S03]  /*2ce30*/  F2FP.PACK_AB R7, R6, R7 ;  /* 0x000000070607723e */ /* 0x000fc600000000ff */
[----:B--2---:R0:W-:Y:S04]  /*2ce40*/  STL [R1+0xcf4], R21 ;  /* 0x000cf41501007387 */ /* 0x0041e80000100800 */
[----:B0-----:R-:W2:Y:S04]  /*2ce50*/  LDL.LU R21, [R1+0x5f4] ;  /* 0x0005f40001157983 */ /* 0x001ea80000300800 */
        /* <DEDUP_REMOVED lines=41> */
[----:B------:R0:W-:Y:S04]  /*2d0f0*/  STL [R1], R7 ;  /* 0x0000000701007387 */ /* 0x0001e80000100800 */
[----:B0-----:R-:W2:Y:S02]  /*2d100*/  LDL.LU R7, [R1+0xd34] ;  /* 0x000d340001077983 */ /* 0x001ea40000300800 */
[----:B--2---:R-:W-:-:S02]  /*2d110*/  F2FP.PACK_AB R7, R6, R7 ;  /* 0x000000070607723e */ /* 0x004fc400000000ff */
[----:B------:R-:W3:Y:S02]  /*2d120*/  LDL.LU R6, [R1+0xd30] ;  /* 0x000d300001067983 */ /* 0x000ee40000300800 */
[----:B---3--:R-:W-:Y:S02]  /*2d130*/  F2FP.PACK_AB R6, R5, R6 ;  /* 0x000000060506723e */ /* 0x008fe400000000ff */
[----:B------:R-:W4:Y:S02]  /*2d140*/  LDL.LU R5, [R1+0xd2c] ;  /* 0x000d2c0001057983 */ /* 0x000f240000300800 */
[----:B----4-:R-:W-:Y:S02]  /*2d150*/  F2FP.PACK_AB R5, R4, R5 ;  /* 0x000000050405723e */ /* 0x010fe400000000ff */
[----:B------:R-:W2:Y:S02]  /*2d160*/  LDL.LU R4, [R1+0xd28] ;  /* 0x000d280001047983 */ /* 0x000ea40000300800 */
[----:B--2---:R-:W-:-:S02]  /*2d170*/  F2FP.PACK_AB R4, R11, R4 ;  /* 0x000000040b04723e */ /* 0x004fc400000000ff */
[----:B------:R-:W2:Y:S02]  /*2d180*/  LDL.LU R11, [R1+0xd24] ;  /* 0x000d2400010b7983 */ /* 0x000ea40000300800 */
[----:B--2---:R-:W-:Y:S02]  /*2d190*/  F2FP.PACK_AB R11, R10, R11 ;  /* 0x0000000b0a0b723e */ /* 0x004fe400000000ff */
[----:B------:R-:W2:Y:S02]  /*2d1a0*/  LDL.LU R10, [R1+0xd20] ;  /* 0x000d2000010a7983 */ /* 0x000ea40000300800 */
[----:B--2---:R-:W-:Y:S02]  /*2d1b0*/  F2FP.PACK_AB R10, R9, R10 ;  /* 0x0000000a090a723e */ /* 0x004fe400000000ff */
        /* <DEDUP_REMOVED lines=20> */
[----:B------:R-:W2:Y:S01]  /*2d300*/  LDL.LU R21, [R1+0xcf4] ;  /* 0x000cf40001157983 */ /* 0x000ea20000300800 */
[----:B------:R-:W-:Y:S02]  /*2d310*/  F2FP.PACK_AB R22, R20, R22 ;  /* 0x000000161416723e */ /* 0x000fe400000000ff */
[----:B--2---:R-:W-:Y:S02]  /*2d320*/  F2FP.PACK_AB R23, R21, R23 ;  /* 0x000000171517723e */ /* 0x004fe400000000ff */
[----:B------:R-:W2:Y:S04]  /*2d330*/  LDL.LU R21, [R1+0xcf0] ;  /* 0x000cf00001157983 */ /* 0x000ea80000300800 */
[----:B------:R-:W3:Y:S01]  /*2d340*/  LDL.LU R20, [R1+0xcec] ;  /* 0x000cec0001147983 */ /* 0x000ee20000300800 */
[----:B--2---:R-:W-:-:S03]  /*2d350*/  F2FP.PACK_AB R21, R3, R21 ;  /* 0x000000150315723e */ /* 0x004fc600000000ff */
[----:B------:R-:W2:Y:S01]  /*2d360*/  LDL.LU R3, [R1+0xce8] ;  /* 0x000ce80001037983 */ /* 0x000ea20000300800 */
[----:B---3--:R-:W-:-:S03]  /*2d370*/  F2FP.PACK_AB R20, R28, R20 ;  /* 0x000000141c14723e */ /* 0x008fc600000000ff */
[----:B------:R0:W5:Y:S01]  /*2d380*/  LDL.LU R28, [R1+0xce4] ;  /* 0x000ce400011c7983 */ /* 0x0001620000300800 */
[----:B------:R-:W-:Y:S02]  /*2d390*/  F2FP.PACK_AB R27, R2, R27 ;  /* 0x0000001b021b723e */ /* 0x000fe400000000ff */
[----:B------:R-:W-:Y:S02]  /*2d3a0*/  F2FP.PACK_AB R26, R29, R26 ;  /* 0x0000001a1d1a723e */ /* 0x000fe400000000ff */
[----:B------:R-:W-:Y:S02]  /*2d3b0*/  F2FP.PACK_AB R25, R0, R25 ;  /* 0x000000190019723e */ /* 0x000fe400000000ff */
[----:B--2---:R-:W-:Y:S02]  /*2d3c0*/  F2FP.PACK_AB R24, R24, R3 ;  /* 0x000000031818723e */ /* 0x004fe400000000ff */
.L_x_1:
[----:B0-----:R-:W2:Y:S04]  /*2d3d0*/  LDL.LU R0, [R1+0xce0] ;  /* 0x000ce00001007983 */ /* 0x001ea80000300800 */
[----:B------:R-:W3:Y:S04]  /*2d3e0*/  LDL R2, [R1+0xcdc] ;  /* 0x000cdc0001027983 */ /* 0x000ee80000100800 */
[----:B------:R-:W0:Y:S04]  /*2d3f0*/  S2R R3, SR_TID.X ;  /* 0x0000000000037919 */ /* 0x000e280000002100 */
[----:B------:R1:W-:Y:S01]  /*2d400*/  STL [R1+0xe48], R7 ;  /* 0x000e480701007387 */ /* 0x0003e20000100800 */
[----:B0-----:R-:W-:-:S03]  /*2d410*/  IMAD.SHL.U32 R29, R3, 0x4, RZ ;  /* 0x00000004031d7824 */ /* 0x001fc600078e00ff */
[----:B------:R-:W-:Y:S01]  /*2d420*/  BAR.SYNC.DEFER_BLOCKING 0x0 ;  /* 0x0000000000007b1d */ /* 0x000fe20000010000 */
[----:B--2---:R-:W-:Y:S02]  /*2d430*/  LOP3.LUT R0, R0, 0x60, RZ, 0xc0, !PT ;  /* 0x0000006000007812 */ /* 0x004fe400078ec0ff */
[----:B---3--:R-:W-:Y:S02]  /*2d440*/  ISETP.GE.AND P0, PT, R2, c[0x0][0x178], PT ;  /* 0x00005e0002007a0c */ /* 0x008fe40003f06270 */
[----:B-----5:R-:W-:Y:S02]  /*2d450*/  IADD3 R2, R28, 0x1, RZ ;  /* 0x000000011c027810 */ /* 0x020fe40007ffe0ff */
[----:B------:R-:W-:Y:S02]  /*2d460*/  LOP3.LUT R29, R0, 0x70, R29, 0x78, !PT ;  /* 0x00000070001d7812 */ /* 0x000fe400078e781d */
[----:B------:R-:W-:Y:S01]  /*2d470*/  ISETP.LT.AND P4, PT, R2, c[0x0][0x17c], !P0 ;  /* 0x00005f0002007a0c */ /* 0x000fe20004781270 */
[C---:B------:R-:W-:Y:S01]  /*2d480*/  IMAD.SHL.U32 R2, R3.reuse, 0x400, RZ ;  /* 0x0000040003027824 */ /* 0x040fe200078e00ff */
[----:B------:R-:W-:Y:S01]  /*2d490*/  IADD3 R0, R28, 0x2, RZ ;  /* 0x000000021c007810 */ /* 0x000fe20007ffe0ff */
[----:B------:R-:W-:-:S03]  /*2d4a0*/  IMAD.SHL.U32 R3, R3, 0x40, RZ ;  /* 0x0000004003037824 */ /* 0x000fc600078e00ff */
[----:B------:R-:W-:Y:S02]  /*2d4b0*/  ISETP.LT.AND P3, PT, R0, c[0x0][0x17c], !P0 ;  /* 0x00005f0000007a0c */ /* 0x000fe40004761270 */
[----:B-1----:R-:W-:Y:S02]  /*2d4c0*/  LOP3.LUT R7, R2, 0x6000, RZ, 0xc0, !PT ;  /* 0x0000600002077812 */ /* 0x002fe400078ec0ff */
[----:B------:R-:W-:Y:S02]  /*2d4d0*/  LOP3.LUT R0, R3, 0x1800, RZ, 0xc0, !PT ;  /* 0x0000180003007812 */ /* 0x000fe400078ec0ff */
[C---:B------:R-:W-:Y:S02]  /*2d4e0*/  IADD3 R2, R28.reuse, 0x3, RZ ;  /* 0x000000031c027810 */ /* 0x040fe40007ffe0ff */
[----:B------:R-:W-:Y:S02]  /*2d4f0*/  IADD3 R0, R29, R7, R0 ;  /* 0x000000071d007210 */ /* 0x000fe40007ffe000 */
[----:B------:R-:W2:Y:S01]  /*2d500*/  LDL.LU R7, [R1+0xe48] ;  /* 0x000e480001077983 */ /* 0x000ea20000300800 */
[----:B------:R-:W-:-:S03]  /*2d510*/  IADD3 R3, R28, 0x4, RZ ;  /* 0x000000041c037810 */ /* 0x000fc60007ffe0ff */
[----:B------:R-:W-:Y:S04]  /*2d520*/  STL [R1+0xd04], R27 ;  /* 0x000d041b01007387 */ /* 0x000fe80000100800 */
[----:B------:R0:W-:Y:S04]  /*2d530*/  STS.128 [R0], R24 ;  /* 0x0000001800007388 */ /* 0x0001e80000000c00 */
[----:B------:R1:W-:Y:S04]  /*2d540*/  STL [R1+0xe00], R26 ;  /* 0x000e001a01007387 */ /* 0x0003e80000100800 */
[----:B0-----:R-:W3:Y:S04]  /*2d550*/  LDL.LU R24, [R1+0x40] ;  /* 0x0000400001187983 */ /* 0x001ee80000300800 */
[----:B------:R-:W3:Y:S04]  /*2d560*/  LDL.LU R25, [R1+0x44] ;  /* 0x0000440001197983 */ /* 0x000ee80000300800 */
[----:B-1----:R-:W4:Y:S04]  /*2d570*/  LDL.LU R26, [R1+0x48] ;  /* 0x00004800011a7983 */ /* 0x002f280000300800 */
[----:B------:R-:W4:Y:S04]  /*2d580*/  LDL.LU R27, [R1+0x4c] ;  /* 0x00004c00011b7983 */ /* 0x000f280000300800 */
[----:B----4-:R-:W-:Y:S04]  /*2d590*/  STL.64 [R1+0xe10], R26 ;  /* 0x000e101a01007387 */ /* 0x010fe80000100a00 */
[----:B---3--:R0:W-:Y:S04]  /*2d5a0*/  STL.64 [R1+0xe08], R24 ;  /* 0x000e081801007387 */ /* 0x0081e80000100a00 */
[----:B0-----:R-:W3:Y:S04]  /*2d5b0*/  LDL.LU R24, [R1+0x30] ;  /* 0x0000300001187983 */ /* 0x001ee80000300800 */
[----:B------:R-:W3:Y:S04]  /*2d5c0*/  LDL.LU R25, [R1+0x34] ;  /* 0x0000340001197983 */ /* 0x000ee80000300800 */
[----:B------:R-:W4:Y:S04]  /*2d5d0*/  LDL.LU R26, [R1+0x38] ;  /* 0x00003800011a7983 */ /* 0x000f280000300800 */
        /* <DEDUP_REMOVED lines=13> */
[----:B------:R-:W-:Y:S04]  /*2d6b0*/  STS.128 [R0+0x80], R20 ;  /* 0x0000801400007388 */ /* 0x000fe80000000c00 */
[----:B------:R-:W-:Y:S04]  /*2d6c0*/  STS.128 [R0+0x100], R16 ;  /* 0x0001001000007388 */ /* 0x000fe80000000c00 */
[----:B----4-:R-:W-:Y:S04]  /*2d6d0*/  STL.64 [R1+0xe40], R26 ;  /* 0x000e401a01007387 */ /* 0x010fe80000100a00 */
[----:B---3--:R0:W-:Y:S04]  /*2d6e0*/  STL.64 [R1+0xe38], R24 ;  /* 0x000e381801007387 */ /* 0x0081e80000100a00 */
[----:B0-----:R-:W3:Y:S04]  /*2d6f0*/  LDL.LU R24, [R1] ;  /* 0x0000000001187983 */ /* 0x001ee80000300800 */
[----:B------:R-:W3:Y:S04]  /*2d700*/  LDL.LU R25, [R1+0x4] ;  /* 0x0000040001197983 */ /* 0x000ee80000300800 */
[----:B------:R-:W3:Y:S04]  /*2d710*/  LDL.LU R26, [R1+0x8] ;  /* 0x00000800011a7983 */ /* 0x000ee80000300800 */
[----:B------:R-:W3:Y:S04]  /*2d720*/  LDL.LU R27, [R1+0xc] ;  /* 0x00000c00011b7983 */ /* 0x000ee80000300800 */
[----:B------:R-:W4:Y:S04]  /*2d730*/  LDL.LU R20, [R1+0x90] ;  /* 0x0000900001147983 */ /* 0x000f280000300800 */
[----:B------:R-:W4:Y:S04]  /*2d740*/  LDL.LU R21, [R1+0x94] ;  /* 0x0000940001157983 */ /* 0x000f280000300800 */
[----:B------:R-:W4:Y:S04]  /*2d750*/  LDL.LU R22, [R1+0x98] ;  /* 0x0000980001167983 */ /* 0x000f280000300800 */
[----:B------:R-:W4:Y:S04]  /*2d760*/  LDL.LU R23, [R1+0x9c] ;  /* 0x00009c0001177983 */ /* 0x000f280000300800 */
[----:B------:R-:W4:Y:S04]  /*2d770*/  LDL.LU R16, [R1+0x80] ;  /* 0x0000800001107983 */ /* 0x000f280000300800 */
[----:B------:R-:W4:Y:S04]  /*2d780*/  LDL.LU R17, [R1+0x84] ;  /* 0x0000840001117983 */ /* 0x000f280000300800 */
[----:B------:R-:W4:Y:S04]  /*2d790*/  LDL.LU R18, [R1+0x88] ;  /* 0x0000880001127983 */ /* 0x000f280000300800 */
[----:B------:R-:W4:Y:S04]  /*2d7a0*/  LDL.LU R19, [R1+0x8c] ;  /* 0x00008c0001137983 */ /* 0x000f280000300800 */
[----:B------:R0:W-:Y:S04]  /*2d7b0*/  STS.128 [R0+0x180], R12 ;  /* 0x0001800c00007388 */ /* 0x0001e80000000c00 */
[----:B------:R1:W-:Y:S04]  /*2d7c0*/  STS.128 [R0+0x200], R8 ;  /* 0x0002000800007388 */ /* 0x0003e80000000c00 */
[----:B--2---:R2:W-:Y:S04]  /*2d7d0*/  STS.128 [R0+0x280], R4 ;  /* 0x0002800400007388 */ /* 0x0045e80000000c00 */
[----:B0-----:R-:W4:Y:S04]  /*2d7e0*/  LDL.LU R12, [R1+0x70] ;  /* 0x00007000010c7983 */ /* 0x001f280000300800 */
[----:B------:R-:W4:Y:S04]  /*2d7f0*/  LDL.LU R13, [R1+0x74] ;  /* 0x00007400010d7983 */ /* 0x000f280000300800 */
[----:B------:R-:W4:Y:S04]  /*2d800*/  LDL.LU R14, [R1+0x78] ;  /* 0x00007800010e7983 */ /* 0x000f280000300800 */
[----:B------:R-:W4:Y:S04]  /*2d810*/  LDL.LU R15, [R1+0x7c] ;  /* 0x00007c00010f7983 */ /* 0x000f280000300800 */
[----:B-1----:R-:W4:Y:S04]  /*2d820*/  LDL.LU R8, [R1+0x60] ;  /* 0x0000600001087983 */ /* 0x002f280000300800 */
[----:B------:R-:W4:Y:S04]  /*2d830*/  LDL.LU R9, [R1+0x64] ;  /* 0x0000640001097983 */ /* 0x000f280000300800 */
[----:B------:R-:W4:Y:S04]  /*2d840*/  LDL.LU R10, [R1+0x68] ;  /* 0x00006800010a7983 */ /* 0x000f280000300800 */
[----:B------:R-:W4:Y:S04]  /*2d850*/  LDL.LU R11, [R1+0x6c] ;  /* 0x00006c00010b7983 */ /* 0x000f280000300800 */
[----:B--2---:R-:W2:Y:S04]  /*2d860*/  LDL.LU R4, [R1+0x50] ;  /* 0x0000500001047983 */ /* 0x004ea80000300800 */
[----:B------:R-:W2:Y:S04]  /*2d870*/  LDL.LU R5, [R1+0x54] ;  /* 0x0000540001057983 */ /* 0x000ea80000300800 */
[----:B------:R-:W2:Y:S04]  /*2d880*/  LDL.LU R6, [R1+0x58] ;  /* 0x0000580001067983 */ /* 0x000ea80000300800 */
[----:B------:R-:W2:Y:S04]  /*2d890*/  LDL.LU R7, [R1+0x5c] ;  /* 0x00005c0001077983 */ /* 0x000ea80000300800 */
[----:B---3--:R0:W-:Y:S04]  /*2d8a0*/  STS.128 [R0+0x300], R24 ;  /* 0x0003001800007388 */ /* 0x0081e80000000c00 */
[----:B0-----:R-:W3:Y:S04]  /*2d8b0*/  LDL.LU.64 R26, [R1+0xe40] ;  /* 0x000e4000011a7983 */ /* 0x001ee80000300a00 */
[----:B------:R-:W3:Y:S04]  /*2d8c0*/  LDL.LU.64 R24, [R1+0xe38] ;  /* 0x000e380001187983 */ /* 0x000ee80000300a00 */
        /* <DEDUP_REMOVED lines=8> */
[----:B------:R-:W3:Y:S01]  /*2d950*/  LDL.LU.64 R24, [R1+0xe08] ;  /* 0x000e080001187983 */ /* 0x000ee20000300a00 */
[----:B------:R-:W-:-:S03]  /*2d960*/  ISETP.LT.AND P2, PT, R2, c[0x0][0x17c], !P0 ;  /* 0x00005f0002007a0c */ /* 0x000fc60004741270 */
[----:B------:R-:W0:Y:S04]  /*2d970*/  S2R R2, SR_TID.X ;  /* 0x0000000000027919 */ /* 0x000e280000002100 */
[----:B------:R-:W1:Y:S04]  /*2d980*/  S2R R29, SR_TID.X ;  /* 0x00000000001d7919 */ /* 0x000e680000002100 */
[----:B--2---:R-:W-:Y:S04]  /*2d990*/  STS.128 [R0+0x580], R4 ;  /* 0x0005800400007388 */ /* 0x004fe80000000c00 */
[----:B----4-:R-:W-:Y:S04]  /*2d9a0*/  STS.128 [R0+0x600], R8 ;  /* 0x0006000800007388 */ /* 0x010fe80000000c00 */
[----:B------:R-:W-:Y:S04]  /*2d9b0*/  STS.128 [R0+0x680], R12 ;  /* 0x0006800c00007388 */ /* 0x000fe80000000c00 */
[----:B------:R-:W-:Y:S04]  /*2d9c0*/  STS.128 [R0+0x700], R16 ;  /* 0x0007001000007388 */ /* 0x000fe80000000c00 */
[----:B------:R-:W-:Y:S01]  /*2d9d0*/  STS.128 [R0+0x780], R20 ;  /* 0x0007801400007388 */ /* 0x000fe20000000c00 */
[----:B0-----:R-:W-:Y:S01]  /*2d9e0*/  IMAD.SHL.U32 R2, R2, 0x1000, RZ ;  /* 0x0000100002027824 */ /* 0x001fe200078e00ff */
[----:B-1----:R-:W-:-:S04]  /*2d9f0*/  LOP3.LUT R29, R29, 0x7f, RZ, 0xc0, !PT ;  /* 0x0000007f1d1d7812 */ /* 0x002fc800078ec0ff */
[----:B------:R-:W-:-:S05]  /*2da00*/  LOP3.LUT R2, R2, 0x6000, RZ, 0xc0, !PT ;  /* 0x0000600002027812 */ /* 0x000fca00078ec0ff */
[----:B------:R-:W-:Y:S01]  /*2da10*/  IMAD R2, R29, 0x10, R2 ;  /* 0x000000101d027824 */ /* 0x000fe200078e0202 */
[----:B---3--:R0:W-:Y:S04]  /*2da20*/  STS.128 [R0+0x500], R24 ;  /* 0x0005001800007388 */ /* 0x0081e80000000c00 */
[----:B------:R-:W-:Y:S06]  /*2da30*/  BAR.SYNC.DEFER_BLOCKING 0x0 ;  /* 0x0000000000007b1d */ /* 0x000fec0000010000 */
[----:B0-----:R-:W2:Y:S04]  /*2da40*/  LDL.LU R26, [R1+0xe00] ;  /* 0x000e0000011a7983 */ /* 0x001ea80000300800 */
[----:B------:R-:W0:Y:S04]  /*2da50*/  LDS.128 R4, [R2] ;  /* 0x0000000002047984 */ /* 0x000e280000000c00 */
[----:B------:R-:W1:Y:S04]  /*2da60*/  LDS.128 R12, [R2+0x800] ;  /* 0x00080000020c7984 */ /* 0x000e680000000c00 */
[----:B------:R-:W3:Y:S04]  /*2da70*/  LDS.128 R8, [R2+0x1000] ;  /* 0x0010000002087984 */ /* 0x000ee80000000c00 */
[----:B0-----:R-:W-:Y:S01]  /*2da80*/  STL [R1+0x44], R5 ;  /* 0x0000440501007387 */ /* 0x001fe20000100800 */
[----:B------:R-:W-:-:S03]  /*2da90*/  IMAD.MOV.U32 R27, RZ, RZ, R4 ;  /* 0x000000ffff1b7224 */ /* 0x000fc600078e0004 */
[----:B------:R-:W-:Y:S04]  /*2daa0*/  STL.64 [R1+0x48], R6 ;  /* 0x0000480601007387 */ /* 0x000fe80000100a00 */
[----:B------:R-:W0:Y:S01]  /*2dab0*/  LDS.128 R4, [R2+0x1800] ;  /* 0x0018000002047984 */ /* 0x000e220000000c00 */
[C---:B------:R-:W-:Y:S02]  /*2dac0*/  LOP3.LUT R29, R2.reuse, 0x20, RZ, 0x3c, !PT ;  /* 0x00000020021d7812 */ /* 0x040fe400078e3cff */
[----:B------:R-:W-:Y:S02]  /*2dad0*/  ISETP.LT.AND P1, PT, R3, c[0x0][0x17c], !P0 ;  /* 0x00005f0003007a0c */ /* 0x000fe40004721270 */
[----:B------:R-:W-:Y:S01]  /*2dae0*/  LOP3.LUT R3, R2, 0x40, RZ, 0x3c, !PT ;  /* 0x0000004002037812 */ /* 0x000fe200078e3cff */
[----:B--2---:R-:W-:Y:S04]  /*2daf0*/  STL.64 [R1+0xd08], R26 ;  /* 0x000d081a01007387 */ /* 0x004fe80000100a00 */
[----:B-1----:R-:W-:Y:S04]  /*2db00*/  STL.64 [R1+0x80], R12 ;  /* 0x0000800c01007387 */ /* 0x002fe80000100a00 */
[----:B------:R-:W-:Y:S04]  /*2db10*/  STL.64 [R1+0x88], R14 ;  /* 0x0000880e01007387 */ /* 0x000fe80000100a00 */
[----:B------:R-:W-:Y:S04]  /*2db20*/  STL [R1+0xcf0], R2 ;  /* 0x000cf00201007387 */ /* 0x000fe80000100800 */
[----:B---3--:R-:W-:Y:S04]  /*2db30*/  STL.64 [R1+0x90], R8 ;  /* 0x0000900801007387 */ /* 0x008fe80000100a00 */
[----:B------:R-:W-:Y:S04]  /*2db40*/  STL.64 [R1+0x98], R10 ;  /* 0x0000980a01007387 */ /* 0x000fe80000100a00 */
[----:B------:R-:W1:Y:S04]  /*2db50*/  LDS.128 R12, [R29] ;  /* 0x000000001d0c7984 */ /* 0x000e680000000c00 */
[----:B0-----:R-:W-:Y:S04]  /*2db60*/  STL.64 [R1+0x70], R4 ;  /* 0x0000700401007387 */ /* 0x001fe80000100a00 */
[----:B------:R-:W-:Y:S04]  /*2db70*/  STL.64 [R1+0x78], R6 ;  /* 0x0000780601007387 */ /* 0x000fe80000100a00 */
[----:B------:R-:W0:Y:S04]  /*2db80*/  LDS.128 R4, [R29+0x1000] ;  /* 0x001000001d047984 */ /* 0x000e280000000c00 */
[----:B------:R-:W2:Y:S04]  /*2db90*/  LDS.128 R8, [R29+0x800] ;  /* 0x000800001d087984 */ /* 0x000ea80000000c00 */
[----:B-1----:R-:W-:Y:S04]  /*2dba0*/  STL.64 [R1+0x50], R12 ;  /* 0x0000500c01007387 */ /* 0x002fe80000100a00 */
[----:B------:R-:W-:Y:S04]  /*2dbb0*/  STL.64 [R1+0x58], R14 ;  /* 0x0000580e01007387 */ /* 0x000fe80000100a00 */
[----:B0-----:R-:W-:Y:S01]  /*2dbc0*/  STL.64 [R1+0x30], R4 ;  /* 0x0000300401007387 */ /* 0x001fe20000100a00 */
[----:B------:R-:W-:-:S03]  /*2dbd0*/  IMAD.MOV.U32 R2, RZ, RZ, R7 ;  /* 0x000000ffff027224 */ /* 0x000fc600078e0007 */
[----:B--2---:R-:W-:Y:S04]  /*2dbe0*/  STL.64 [R1+0x60], R8 ;  /* 0x0000600801007387 */ /* 0x004fe80000100a00 */
[----:B------:R-:W-:Y:S04]  /*2dbf0*/  STL.64 [R1+0x68], R10 ;  /* 0x0000680a01007387 */ /* 0x000fe80000100a00 */
[----:B------:R-:W-:Y:S04]  /*2dc00*/  STL [R1+0x38], R6 ;  /* 0x0000380601007387 */ /* 0x000fe80000100800 */
[----:B------:R-:W0:Y:S04]  /*2dc10*/  LDS.128 R4, [R29+0x1800] ;  /* 0x001800001d047984 */ /* 0x000e280000000c00 */
[----:B------:R-:W-:Y:S04]  /*2dc20*/  STL [R1+0xcf4], R2 ;  /* 0x000cf40201007387 */ /* 0x000fe80000100800 */
[----:B------:R-:W-:Y:S04]  /*2dc30*/  STL [R1+0xcf8], R29 ;  /* 0x000cf81d01007387 */ /* 0x000fe80000100800 */
[----:B------:R-:W-:Y:S04]  /*2dc40*/  LDS.128 R8, [R3] ;  /* 0x0000000003087984 */ /* 0x000fe80000000c00 */
[----:B0-----:R-:W-:Y:S04]  /*2dc50*/  STL.64 [R1+0x20], R4 ;  /* 0x0000200401007387 */ /* 0x001fe80000100a00 */
[----:B------:R-:W-:Y:S04]  /*2dc60*/  STL.64 [R1+0x28], R6 ;  /* 0x0000280601007387 */ /* 0x000fe80000100a00 */
[----:B------:R-:W0:Y:S04]  /*2dc70*/  LDS.128 R4, [R3+0x800] ;  /* 0x0008000003047984 */ /* 0x000e280000000c00 */
[----:B0-----:R-:W-:Y:S01]  /*2dc80*/  STL.64 [R1], R4 ;  /* 0x0000000401007387 */ /* 0x001fe20000100a00 */
[----:B------:R-:W-:-:S03]  /*2dc90*/  IMAD.MOV.U32 R2, RZ, RZ, R7 ;  /* 0x000000ffff027224 */ /* 0x000fc600078e0007 */
[----:B------:R-:W-:Y:S04]  /*2dca0*/  STL.64 [R1+0x10], R8 ;  /* 0x0000100801007387 */ /* 0x000fe80000100a00 */
[----:B------:R-:W-:Y:S04]  /*2dcb0*/  STL.64 [R1+0x18], R10 ;  /* 0x0000180a01007387 */ /* 0x000fe80000100a00 */
[----:B------:R-:W0:Y:S04]  /*2dcc0*/  LDS.128 R8, [R3+0x1000] ;  /* 0x0010000003087984 */ /* 0x000e280000000c00 */
[----:B------:R-:W-:Y:S04]  /*2dcd0*/  STL [R1+0x8], R6 ;  /* 0x0000080601007387 */ /* 0x000fe80000100800 */
[----:B------:R-:W1:Y:S04]  /*2dce0*/  LDS.128 R4, [R3+0x1800] ;  /* 0x0018000003047984 */ /* 0x000e680000000c00 */
[----:B------:R-:W-:Y:S04]  /*2dcf0*/  STL [R1+0xcfc], R2 ;  /* 0x000cfc0201007387 */ /* 0x000fe80000100800 */
[----:B0-----:R-:W-:Y:S04]  /*2dd00*/  STL [R1+0xd00], R11 ;  /* 0x000d000b01007387 */ /* 0x001fe80000100800 */
[----:B------:R-:W2:Y:S04]  /*2dd10*/  LDL.LU R24, [R1+0x190] ;  /* 0x0001900001187983 */ /* 0x000ea80000300800 */
[----:B-1----:R-:W-:Y:S04]  /*2dd20*/  STL.64 [R1+0x1a0], R4 ;  /* 0x0001a00401007387 */ /* 0x002fe80000100a00 */
[----:B------:R-:W-:Y:S04]  /*2dd30*/  STL.64 [R1+0x1a8], R6 ;  /* 0x0001a80601007387 */ /* 0x000fe80000100a00 */
[----:B------:R-:W2:Y:S04]  /*2dd40*/  LDL.LU R25, [R1+0x194] ;  /* 0x0001940001197983 */ /* 0x000ea80000300800 */
[----:B------:R-:W3:Y:S04]  /*2dd50*/  LDL.LU R26, [R1+0x198] ;  /* 0x00019800011a7983 */ /* 0x000ee80000300800 */
[----:B------:R-:W3:Y:S04]  /*2dd60*/  LDL.LU R27, [R1+0x19c] ;  /* 0x00019c00011b7983 */ /* 0x000ee80000300800 */
[----:B---3--:R-:W-:Y:S04]  /*2dd70*/  STL.64 [R1+0xd18], R26 ;  /* 0x000d181a01007387 */ /* 0x008fe80000100a00 */
[----:B--2---:R0:W-:Y:S04]  /*2dd80*/  STL.64 [R1+0xd10], R24 ;  /* 0x000d101801007387 */ /* 0x0041e80000100a00 */
[----:B0-----:R-:W2:Y:S04]  /*2dd90*/  LDL.LU R24, [R1+0x180] ;  /* 0x0001800001187983 */ /* 0x001ea80000300800 */
        /* <DEDUP_REMOVED lines=15> */
[----:B------:R-:W4:Y:S04]  /*2de90*/  LDL.LU R20, [R1+0x130] ;  /* 0x0001300001147983 */ /* 0x000f280000300800 */
[----:B------:R-:W4:Y:S04]  /*2dea0*/  LDL.LU R21, [R1+0x134] ;  /* 0x0001340001157983 */ /* 0x000f280000300800 */
[----:B------:R-:W2:Y:S04]  /*2deb0*/  LDL.LU R22, [R1+0x138] ;  /* 0x0001380001167983 */ /* 0x000ea80000300800 */
[----:B------:R-:W2:Y:S04]  /*2dec0*/  LDL.LU R23, [R1+0x13c] ;  /* 0x00013c0001177983 */ /* 0x000ea80000300800 */
[----:B--2---:R-:W-:Y:S04]  /*2ded0*/  STL.64 [R1+0xd68], R22 ;  /* 0x000d681601007387 */ /* 0x004fe80000100a00 */
[----:B----4-:R0:W-:Y:S04]  /*2dee0*/  STL.64 [R1+0xd60], R20 ;  /* 0x000d601401007387 */ /* 0x0101e80000100a00 */
[----:B0-----:R-:W2:Y:S04]  /*2def0*/  LDL.LU R20, [R1+0x120] ;  /* 0x0001200001147983 */ /* 0x001ea80000300800 */
[----:B------:R-:W2:Y:S04]  /*2df00*/  LDL.LU R21, [R1+0x124] ;  /* 0x0001240001157983 */ /* 0x000ea80000300800 */
[----:B------:R-:W4:Y:S04]  /*2df10*/  LDL.LU R22, [R1+0x128] ;  /* 0x0001280001167983 */ /* 0x000f280000300800 */
[----:B------:R-:W4:Y:S04]  /*2df20*/  LDL.LU R23, [R1+0x12c] ;  /* 0x00012c0001177983 */ /* 0x000f280000300800 */
[----:B------:R-:W2:Y:S04]  /*2df30*/  LDL.LU R3, [R1+0xcdc] ;  /* 0x000cdc0001037983 */ /* 0x000ea80000300800 */
[----:B----4-:R-:W-:Y:S04]  /*2df40*/  STL.64 [R1+0xd78], R22 ;  /* 0x000d781601007387 */ /* 0x010fe80000100a00 */
[----:B--2---:R0:W-:Y:S04]  /*2df50*/  STL.64 [R1+0xd70], R20 ;  /* 0x000d701401007387 */ /* 0x0041e80000100a00 */
[----:B0-----:R-:W2:Y:S04]  /*2df60*/  LDL.LU R20, [R1+0x110] ;  /* 0x0001100001147983 */ /* 0x001ea80000300800 */
[----:B------:R-:W2:Y:S04]  /*2df70*/  LDL.LU R21, [R1+0x114] ;  /* 0x0001140001157983 */ /* 0x000ea80000300800 */
[----:B------:R-:W4:Y:S04]  /*2df80*/  LDL.LU R22, [R1+0x118] ;  /* 0x0001180001167983 */ /* 0x000f280000300800 */
[----:B------:R-:W4:Y:S04]  /*2df90*/  LDL.LU R23, [R1+0x11c] ;  /* 0x00011c0001177983 */ /* 0x000f280000300800 */
        /* <DEDUP_REMOVED lines=42> */
[----:B------:R-:W0:Y:S02]  /*2e240*/  S2R R18, SR_TID.X ;  /* 0x0000000000127919 */ /* 0x000e240000002100 */
[C---:B0-----:R-:W-:Y:S01]  /*2e250*/  IMAD.SHL.U32 R19, R18.reuse, 0x1000, RZ ;  /* 0x0000100012137824 */ /* 0x041fe200078e00ff */
[----:B------:R-:W-:-:S04]  /*2e260*/  LOP3.LUT R2, R18, 0x7f, RZ, 0xc0, !PT ;  /* 0x0000007f12027812 */ /* 0x000fc800078ec0ff */
[----:B------:R-:W-:Y:S01]  /*2e270*/  LOP3.LUT R19, R19, 0x6000, RZ, 0xc0, !PT ;  /* 0x0000600013137812 */ /* 0x000fe200078ec0ff */
[----:B----4-:R-:W-:Y:S04]  /*2e280*/  STL.64 [R1+0xdf8], R22 ;  /* 0x000df81601007387 */ /* 0x010fe80000100a00 */
[----:B--2---:R-:W-:Y:S04]  /*2e290*/  STL.64 [R1+0xdf0], R20 ;  /* 0x000df01401007387 */ /* 0x004fe80000100a00 */
[----:B---3--:R-:W-:Y:S04]  /*2e2a0*/  STL.64 [R1+0xd48], R26 ;  /* 0x000d481a01007387 */ /* 0x008fe80000100a00 */
[----:B------:R0:W-:Y:S04]  /*2e2b0*/  STL.64 [R1+0xd40], R24 ;  /* 0x000d401801007387 */ /* 0x0001e80000100a00 */
[----:B0-----:R-:W2:Y:S04]  /*2e2c0*/  LDL.LU R24, [R1+0x150] ;  /* 0x0001500001187983 */ /* 0x001ea80000300800 */
[----:B------:R-:W2:Y:S04]  /*2e2d0*/  LDL.LU R25, [R1+0x154] ;  /* 0x0001540001197983 */ /* 0x000ea80000300800 */
[----:B------:R-:W3:Y:S04]  /*2e2e0*/  LDL.LU R26, [R1+0x158] ;  /* 0x00015800011a7983 */ /* 0x000ee80000300800 */
[----:B------:R-:W3:Y:S01]  /*2e2f0*/  LDL.LU R27, [R1+0x15c] ;  /* 0x00015c00011b7983 */ /* 0x000ee20000300800 */
[----:B------:R-:W-:-:S05]  /*2e300*/  IMAD R29, R2, 0x10, R19 ;  /* 0x00000010021d7824 */ /* 0x000fca00078e0213 */
[----:B------:R-:W-:-:S05]  /*2e310*/  LOP3.LUT R29, R29, 0x60, RZ, 0x3c, !PT ;  /* 0x000000601d1d7812 */ /* 0x000fca00078e3cff */
[----:B------:R-:W0:Y:S04]  /*2e320*/  LDS.128 R20, [R29+0x1800] ;  /* 0x001800001d147984 */ /* 0x000e280000000c00 */
[----:B------:R-:W1:Y:S04]  /*2e330*/  LDS.128 R16, [R29] ;  /* 0x000000001d107984 */ /* 0x000e680000000c00 */
[----:B------:R-:W4:Y:S04]  /*2e340*/  LDS.128 R12, [R29+0x800] ;  /* 0x000800001d0c7984 */ /* 0x000f280000000c00 */
[----:B------:R0:W1:Y:S02]  /*2e350*/  LDS.128 R4, [R29+0x1000] ;  /* 0x001000001d047984 */ /* 0x0000640000000c00 */
[----:B0-----:R-:W-:-:S02]  /*2e360*/  IMAD.MOV.U32 R29, RZ, RZ, R22 ;  /* 0x000000ffff1d7224 */ /* 0x001fc400078e0016 */
[----:B------:R-:W-:Y:S02]  /*2e370*/  IMAD.MOV.U32 R11, RZ, RZ, R20 ;  /* 0x000000ffff0b7224 */ /* 0x000fe400078e0014 */
[----:B------:R-:W-:Y:S01]  /*2e380*/  IMAD.MOV.U32 R2, RZ, RZ, R21 ;  /* 0x000000ffff027224 */ /* 0x000fe200078e0015 */
[----:B------:R-:W-:Y:S06]  /*2e390*/  BAR.SYNC.DEFER_BLOCKING 0x0 ;  /* 0x0000000000007b1d */ /* 0x000fec0000010000 */
[----:B---3--:R-:W-:Y:S04]  /*2e3a0*/  STL.64 [R1+0xd58], R26 ;  /* 0x000d581a01007387 */ /* 0x008fe80000100a00 */
[----:B--2---:R0:W-:Y:S04]  /*2e3b0*/  STL.64 [R1+0xd50], R24 ;  /* 0x000d501801007387 */ /* 0x0041e80000100a00 */
[----:B0-----:R-:W2:Y:S04]  /*2e3c0*/  LDL.LU R24, [R1+0x140] ;  /* 0x0001400001187983 */ /* 0x001ea80000300800 */
[----:B------:R-:W2:Y:S04]  /*2e3d0*/  LDL.LU R25, [R1+0x144] ;  /* 0x0001440001197983 */ /* 0x000ea80000300800 */
[----:B------:R-:W2:Y:S04]  /*2e3e0*/  LDL.LU R26, [R1+0x148] ;  /* 0x00014800011a7983 */ /* 0x000ea80000300800 */
[----:B------:R-:W2:Y:S04]  /*2e3f0*/  LDL.LU R27, [R1+0x14c] ;  /* 0x00014c00011b7983 */ /* 0x000ea80000300800 */
[----:B------:R0:W-:Y:S04]  /*2e400*/  STL [R1+0x1bc], R23 ;  /* 0x0001bc1701007387 */ /* 0x0001e80000100800 */
[----:B0-----:R-:W3:Y:S04]  /*2e410*/  LDL.LU.64 R22, [R1+0xdf8] ;  /* 0x000df80001167983 */ /* 0x001ee80000300a00 */
[----:B------:R-:W3:Y:S04]  /*2e420*/  LDL.LU.64 R20, [R1+0xdf0] ;  /* 0x000df00001147983 */ /* 0x000ee80000300a00 */
[----:B---3--:R0:W-:Y:S04]  /*2e430*/  STS.128 [R0], R20 ;  /* 0x0000001400007388 */ /* 0x0081e80000000c00 */
        /* <DEDUP_REMOVED lines=23> */
[----:B--2---:R-:W-:Y:S04]  /*2e5b0*/  STS.128 [R0+0x500], R24 ;  /* 0x0005001800007388 */ /* 0x004fe80000000c00 */
[----:B---3--:R0:W-:Y:S04]  /*2e5c0*/  STS.128 [R0+0x400], R20 ;  /* 0x0004001400007388 */ /* 0x0081e80000000c00 */
[----:B0-----:R-:W2:Y:S04]  /*2e5d0*/  LDL.LU.64 R22, [R1+0xd68] ;  /* 0x000d680001167983 */ /* 0x001ea80000300a00 */
[----:B------:R-:W2:Y:S04]  /*2e5e0*/  LDL.LU.64 R20, [R1+0xd60] ;  /* 0x000d600001147983 */ /* 0x000ea80000300a00 */
[----:B------:R-:W3:Y:S04]  /*2e5f0*/  LDL.LU.64 R26, [R1+0xd58] ;  /* 0x000d5800011a7983 */ /* 0x000ee80000300a00 */
        /* <DEDUP_REMOVED lines=13> */
[----:B--2---:R-:W-:Y:S01]  /*2e6d0*/  STS.128 [R0+0x480], R20 ;  /* 0x0004801400007388 */ /* 0x004fe20000000c00 */
[----:B------:R-:W-:Y:S01]  /*2e6e0*/  IMAD R3, R3, c[0x0][0x194], RZ ;  /* 0x0000650003037a24 */ /* 0x000fe200078e02ff */
[----:B------:R-:W-:-:S02]  /*2e6f0*/  ISETP.LT.AND P5, PT, R28, c[0x0][0x17c], !P0 ;  /* 0x00005f001c007a0c */ /* 0x000fc400047a1270 */
[----:B---3--:R0:W-:Y:S04]  /*2e700*/  STS.128 [R0+0x780], R24 ;  /* 0x0007801800007388 */ /* 0x0081e80000000c00 */
[----:B0-----:R-:W2:Y:S01]  /*2e710*/  LDL.LU.64 R26, [R1+0xd08] ;  /* 0x000d0800011a7983 */ /* 0x001ea20000300a00 */
[----:B------:R-:W-:-:S03]  /*2e720*/  IMAD R23, R28, c[0x0][0x198], RZ ;  /* 0x000066001c177a24 */ /* 0x000fc600078e02ff */
[----:B------:R-:W-:Y:S01]  /*2e730*/  BAR.SYNC.DEFER_BLOCKING 0x0 ;  /* 0x0000000000007b1d */ /* 0x000fe20000010000 */
[----:B------:R-:W-:-:S04]  /*2e740*/  LEA R20, P6, R3, c[0x0][0x170], 0x1 ;  /* 0x00005c0003147a11 */ /* 0x000fc800078c08ff */
[----:B------:R-:W-:Y:S02]  /*2e750*/  LEA.HI.X.SX32 R3, R3, c[0x0][0x174], 0x1, P6 ;  /* 0x00005d0003037a11 */ /* 0x000fe400030f0eff */
[CC--:B------:R-:W-:Y:S02]  /*2e760*/  LEA R22, P6, R23.reuse, R20.reuse, 0x1 ;  /* 0x0000001417167211 */ /* 0x0c0fe400078c08ff */
[C---:B------:R-:W-:Y:S02]  /*2e770*/  IADD3 R21, R23.reuse, c[0x0][0x198], RZ ;  /* 0x0000660017157a10 */ /* 0x040fe40007ffe0ff */
[-C--:B------:R-:W-:Y:S02]  /*2e780*/  LEA.HI.X.SX32 R23, R23, R3.reuse, 0x1, P6 ;  /* 0x0000000317177211 */ /* 0x080fe400030f0eff */
[C---:B------:R-:W-:Y:S01]  /*2e790*/  LEA R24, P6, R21.reuse, R20, 0x1 ;  /* 0x0000001415187211 */ /* 0x040fe200078c08ff */
[----:B--2---:R-:W-:Y:S02]  /*2e7a0*/  IMAD.MOV.U32 R25, RZ, RZ, R27 ;  /* 0x000000ffff197224 */ /* 0x004fe400078e001b */
[----:B------:R-:W2:Y:S04]  /*2e7b0*/  LDL.LU R27, [R1+0xd04] ;  /* 0x000d0400011b7983 */ /* 0x000ea80000300800 */
[----:B------:R0:W-:Y:S02]  /*2e7c0*/  @P5 STG.E.U16 [R22.64], R25 ;  /* 0x0000001916005986 */ /* 0x0001e4000c101506 */
[----:B0-----:R-:W-:Y:S01]  /*2e7d0*/  IMAD.MOV.U32 R22, RZ, RZ, R25 ;  /* 0x000000ffff167224 */ /* 0x001fe200078e0019 */
[----:B------:R-:W-:-:S04]  /*2e7e0*/  LEA.HI.X.SX32 R25, R21, R3, 0x1, P6 ;  /* 0x0000000315197211 */ /* 0x000fc800030f0eff */
[----:B------:R-:W-:-:S05]  /*2e7f0*/  PRMT R26, R22, 0x7632, R26 ;  /* 0x00007632161a7816 */ /* 0x000fca000000001a */
[----:B------:R0:W-:Y:S04]  /*2e800*/  @P4 STG.E.U16 [R24.64], R26 ;  /* 0x0000001a18004986 */ /* 0x0001e8000c101506 */
[----:B0-----:R-:W3:Y:S01]  /*2e810*/  LDL.LU R26, [R1+0x50] ;  /* 0x00005000011a7983 */ /* 0x001ee20000300800 */
[----:B------:R-:W-:Y:S02]  /*2e820*/  IADD3 R23, R21, c[0x0][0x198], RZ ;  /* 0x0000660015177a10 */ /* 0x000fe40007ffe0ff */
[----:B------:R-:W-:Y:S02]  /*2e830*/  IADD3 R0, R28, 0x5, RZ ;  /* 0x000000051c007810 */ /* 0x000fe40007ffe0ff */
[----:B------:R-:W-:Y:S02]  /*2e840*/  LEA R22, P6, R23, R20, 0x1 ;  /* 0x0000001417167211 */ /* 0x000fe400078c08ff */
[----:B------:R-:W-:-:S02]  /*2e850*/  ISETP.LT.AND P5, PT, R0, c[0x0][0x17c], !P0 ;  /* 0x00005f0000007a0c */ /* 0x000fc400047a1270 */
[C---:B------:R-:W-:Y:S02]  /*2e860*/  IADD3 R0, R23.reuse, c[0x0][0x198], RZ ;  /* 0x0000660017007a10 */ /* 0x040fe40007ffe0ff */
[-C--:B------:R-:W-:Y:S02]  /*2e870*/  LEA.HI.X.SX32 R23, R23, R3.reuse, 0x1, P6 ;  /* 0x0000000317177211 */ /* 0x080fe400030f0eff */
[----:B------:R-:W-:Y:S02]  /*2e880*/  IADD3 R25, R28, 0x7, RZ ;  /* 0x000000071c197810 */ /* 0x000fe40007ffe0ff */
[C---:B------:R-:W-:Y:S01]  /*2e890*/  LEA R24, P6, R0.reuse, R20, 0x1 ;  /* 0x0000001400187211 */ /* 0x040fe200078c08ff */
[----:B---3--:R0:W-:Y:S01]  /*2e8a0*/  @P3 STG.E.U16 [R22.64], R26 ;  /* 0x0000001a16003986 */ /* 0x0081e2000c101506 */
[----:B------:R-:W-:Y:S02]  /*2e8b0*/  ISETP.LT.AND P3, PT, R25, c[0x0][0x17c], !P0 ;  /* 0x00005f0019007a0c */ /* 0x000fe40004761270 */
[----:B------:R-:W-:-:S02]  /*2e8c0*/  LEA.HI.X.SX32 R25, R0, R3, 0x1, P6 ;  /* 0x0000000300197211 */ /* 0x000fc400030f0eff */
[----:B--2---:R-:W-:Y:S02]  /*2e8d0*/  PRMT R27, R26, 0x7632, R27 ;  /* 0x000076321a1b7816 */ /* 0x004fe4000000001b */
[----:B0-----:R-:W-:-:S03]  /*2e8e0*/  IADD3 R26, R28, 0x8, RZ ;  /* 0x000000081c1a7810 */ /* 0x001fc60007ffe0ff */
[----:B------:R0:W-:Y:S01]  /*2e8f0*/  @P2 STG.E.U16 [R24.64], R27 ;  /* 0x0000001b18002986 */ /* 0x0001e2000c101506 */
[----:B------:R-:W-:-:S03]  /*2e900*/  ISETP.LT.AND P2, PT, R26, c[0x0][0x17c], !P0 ;  /* 0x00005f001a007a0c */ /* 0x000fc60004741270 */
[----:B------:R-:W2:Y:S01]  /*2e910*/  LDL.LU R26, [R1+0x10] ;  /* 0x00001000011a7983 */ /* 0x000ea20000300800 */
[----:B------:R-:W-:-:S04]  /*2e920*/  IADD3 R21, R28, 0x6, RZ ;  /* 0x000000061c157810 */ /* 0x000fc80007ffe0ff */
[----:B------:R-:W-:Y:S02]  /*2e930*/  ISETP.LT.AND P4, PT, R21, c[0x0][0x17c], !P0 ;  /* 0x00005f0015007a0c */ /* 0x000fe40004781270 */
[----:B------:R-:W-:-:S04]  /*2e940*/  IADD3 R21, R0, c[0x0][0x198], RZ ;  /* 0x0000660000157a10 */ /* 0x000fc80007ffe0ff */
[CC--:B------:R-:W-:Y:S02]  /*2e950*/  LEA R22, P6, R21.reuse, R20.reuse, 0x1 ;  /* 0x0000001415167211 */ /* 0x0c0fe400078c08ff */
[C---:B------:R-:W-:Y:S02]  /*2e960*/  IADD3 R0, R21.reuse, c[0x0][0x198], RZ ;  /* 0x0000660015007a10 */ /* 0x040fe40007ffe0ff */
[----:B------:R-:W-:Y:S02]  /*2e970*/  LEA.HI.X.SX32 R23, R21, R3, 0x1, P6 ;  /* 0x0000000315177211 */ /* 0x000fe400030f0eff */
[----:B0-----:R-:W-:Y:S02]  /*2e980*/  IADD3 R25, R28, 0x9, RZ ;  /* 0x000000091c197810 */ /* 0x001fe40007ffe0ff */
[C---:B------:R-:W-:Y:S02]  /*2e990*/  LEA R24, P6, R0.reuse, R20, 0x1 ;  /* 0x0000001400187211 */ /* 0x040fe400078c08ff */
[----:B------:R-:W-:Y:S01]  /*2e9a0*/  IADD3 R21, R0, c[0x0][0x198], RZ ;  /* 0x0000660000157a10 */ /* 0x000fe20007ffe0ff */
[----:B--2---:R0:W-:Y:S01]  /*2e9b0*/  @P1 STG.E.U16 [R22.64], R26 ;  /* 0x0000001a16001986 */ /* 0x0041e2000c101506 */
[----:B------:R-:W-:-:S02]  /*2e9c0*/  ISETP.LT.AND P1, PT, R25, c[0x0][0x17c], !P0 ;  /* 0x00005f0019007a0c */ /* 0x000fc40004721270 */
[-C--:B------:R-:W-:Y:S02]  /*2e9d0*/  LEA.HI.X.SX32 R25, R0, R3.reuse, 0x1, P6 ;  /* 0x0000000300197211 */ /* 0x080fe400030f0eff */
[----:B------:R-:W-:Y:S02]  /*2e9e0*/  PRMT R27, R26, 0x7632, R27 ;  /* 0x000076321a1b7816 */ /* 0x000fe4000000001b */
[C---:B------:R-:W-:Y:S02]  /*2e9f0*/  IADD3 R0, R21.reuse, c[0x0][0x198], RZ ;  /* 0x0000660015007a10 */ /* 0x040fe40007ffe0ff */
[C---:B0-----:R-:W-:Y:S01]  /*2ea00*/  LEA R22, P6, R21.reuse, R20, 0x1 ;  /* 0x0000001415167211 */ /* 0x041fe200078c08ff */
[----:B------:R0:W-:Y:S03]  /*2ea10*/  @P5 STG.E.U16 [R24.64], R27 ;  /* 0x0000001b18005986 */ /* 0x0001e6000c101506 */
[----:B------:R-:W-:-:S02]  /*2ea20*/  LEA.HI.X.SX32 R23, R21, R3, 0x1, P6 ;  /* 0x0000000315177211 */ /* 0x000fc400030f0eff */
[----:B------:R-:W-:-:S03]  /*2ea30*/  IADD3 R21, R0, c[0x0][0x198], RZ ;  /* 0x0000660000157a10 */ /* 0x000fc60007ffe0ff */
[----:B-1----:R1:W-:Y:S01]  /*2ea40*/  @P4 STG.E.U16 [R22.64], R16 ;  /* 0x0000001016004986 */ /* 0x0023e2000c101506 */
[----:B0-----:R-:W-:-:S03]  /*2ea50*/  IADD3 R25, R28, 0xb, RZ ;  /* 0x0000000b1c197810 */ /* 0x001fc60007ffe0ff */
[----:B------:R-:W2:Y:S01]  /*2ea60*/  LDL.LU R27, [R1] ;  /* 0x00000000011b7983 */ /* 0x000ea20000300800 */
[CC--:B------:R-:W-:Y:S02]  /*2ea70*/  LEA R24, P6, R0.reuse, R20.reuse, 0x1 ;  /* 0x0000001400187211 */ /* 0x0c0fe400078c08ff */
[----:B------:R-:W-:Y:S02]  /*2ea80*/  ISETP.LT.AND P4, PT, R25, c[0x0][0x17c], !P0 ;  /* 0x00005f0019007a0c */ /* 0x000fe40004781270 */
[-C--:B------:R-:W-:Y:S02]  /*2ea90*/  LEA.HI.X.SX32 R25, R0, R3.reuse, 0x1, P6 ;  /* 0x0000000300197211 */ /* 0x080fe400030f0eff */
[C---:B-1----:R-:W-:Y:S02]  /*2eaa0*/  LEA R22, P6, R21.reuse, R20, 0x1 ;  /* 0x0000001415167211 */ /* 0x042fe400078c08ff */
[C---:B------:R-:W-:Y:S02]  /*2eab0*/  IADD3 R0, R21.reuse, c[0x0][0x198], RZ ;  /* 0x0000660015007a10 */ /* 0x040fe40007ffe0ff */
[----:B------:R-:W-:-:S02]  /*2eac0*/  LEA.HI.X.SX32 R23, R21, R3, 0x1, P6 ;  /* 0x0000000315177211 */ /* 0x000fc400030f0eff */
[----:B------:R-:W3:Y:S01]  /*2ead0*/  LDL.LU R21, [R1+0x80] ;  /* 0x0000800001157983 */ /* 0x000ee20000300800 */
[----:B------:R-:W-:-:S04]  /*2eae0*/  IADD3 R26, R28, 0xa, RZ ;  /* 0x0000000a1c1a7810 */ /* 0x000fc80007ffe0ff */
[----:B------:R-:W-:Y:S02]  /*2eaf0*/  ISETP.LT.AND P5, PT, R26, c[0x0][0x17c], !P0 ;  /* 0x00005f001a007a0c */ /* 0x000fe400047a1270 */
[----:B------:R-:W-:Y:S02]  /*2eb00*/  PRMT R26, R16, 0x7632, R26 ;  /* 0x00007632101a7816 */ /* 0x000fe4000000001a */
[----:B------:R-:W-:-:S03]  /*2eb10*/  IADD3 R16, R28, 0xc, RZ ;  /* 0x0000000c1c107810 */ /* 0x000fc60007ffe0ff */
[----:B------:R0:W-:Y:S01]  /*2eb20*/  @P3 STG.E.U16 [R24.64], R26 ;  /* 0x0000001a18003986 */ /* 0x0001e2000c101506 */
[----:B------:R-:W-:Y:S02]  /*2eb30*/  ISETP.LT.AND P3, PT, R16, c[0x0][0x17c], !P0 ;  /* 0x00005f0010007a0c */ /* 0x000fe40004761270 */
[----:B0-----:R-:W-:-:S04]  /*2eb40*/  LEA R24, P6, R0, R20, 0x1 ;  /* 0x0000001400187211 */ /* 0x001fc800078c08ff */
[----:B------:R-:W-:Y:S01]  /*2eb50*/  LEA.HI.X.SX32 R25, R0, R3, 0x1, P6 ;  /* 0x0000000300197211 */ /* 0x000fe200030f0eff */
[----:B---3--:R-:W-:-:S05]  /*2eb60*/  IMAD.MOV.U32 R16, RZ, RZ, R21 ;  /* 0x000000ffff107224 */ /* 0x008fca00078e0015 */
[----:B------:R0:W-:Y:S02]  /*2eb70*/  @P2 STG.E.U16 [R22.64], R16 ;  /* 0x0000001016002986 */ /* 0x0001e4000c101506 */
[----:B0-----:R-:W-:Y:S01]  /*2eb80*/  IMAD.MOV.U32 R23, RZ, RZ, R16 ;  /* 0x000000ffff177224 */ /* 0x001fe200078e0010 */
[----:B------:R-:W-:-:S04]  /*2eb90*/  IADD3 R16, R0, c[0x0][0x198], RZ ;  /* 0x0000660000107a10 */ /* 0x000fc80007ffe0ff */
[C---:B------:R-:W-:Y:S02]  /*2eba0*/  LEA R22, P6, R16.reuse, R20, 0x1 ;  /* 0x0000001410167211 */ /* 0x040fe400078c08ff */
[----:B------:R-:W-:Y:S02]  /*2ebb0*/  PRMT R26, R23, 0x7632, R26 ;  /* 0x00007632171a7816 */ /* 0x000fe4000000001a */
[C---:B------:R-:W-:Y:S02]  /*2ebc0*/  IADD3 R0, R16.reuse, c[0x0][0x198], RZ ;  /* 0x0000660010007a10 */ /* 0x040fe40007ffe0ff */
[----:B------:R-:W-:Y:S02]  /*2ebd0*/  LEA.HI.X.SX32 R23, R16, R3, 0x1, P6 ;  /* 0x0000000310177211 */ /* 0x000fe400030f0eff */
[----:B------:R-:W3:Y:S04]  /*2ebe0*/  LDL.LU R16, [R1+0x60] ;  /* 0x0000600001107983 */ /* 0x000ee80000300800 */
[----:B------:R0:W-:Y:S01]  /*2ebf0*/  @P1 STG.E.U16 [R24.64], R26 ;  /* 0x0000001a18001986 */ /* 0x0001e2000c101506 */
[----:B------:R-:W-:-:S04]  /*2ec00*/  IADD3 R21, R28, 0xd, RZ ;  /* 0x0000000d1c157810 */ /* 0x000fc80007ffe0ff */
[----:B------:R-:W-:Y:S02]  /*2ec10*/  ISETP.LT.AND P2, PT, R21, c[0x0][0x17c], !P0 ;  /* 0x00005f0015007a0c */ /* 0x000fe40004741270 */
[----:B0-----:R-:W-:-:S04]  /*2ec20*/  LEA R24, P6, R0, R20, 0x1 ;  /* 0x0000001400187211 */ /* 0x001fc800078c08ff */
[C---:B------:R-:W-:Y:S01]  /*2ec30*/  LEA.HI.X.SX32 R25, R0.reuse, R3, 0x1, P6 ;  /* 0x0000000300197211 */ /* 0x040fe200030f0eff */
[----:B---3--:R0:W-:Y:S02]  /*2ec40*/  @P5 STG.E.U16 [R22.64], R16 ;  /* 0x0000001016005986 */ /* 0x0081e4000c101506 */
[----:B0-----:R-:W-:Y:S01]  /*2ec50*/  IMAD.MOV.U32 R23, RZ, RZ, R16 ;  /* 0x000000ffff177224 */ /* 0x001fe200078e0010 */
[----:B------:R-:W-:-:S04]  /*2ec60*/  IADD3 R16, R0, c[0x0][0x198], RZ ;  /* 0x0000660000107a10 */ /* 0x000fc80007ffe0ff */
[----:B------:R-:W-:Y:S02]  /*2ec70*/  PRMT R26, R23, 0x7632, R26 ;  /* 0x00007632171a7816 */ /* 0x000fe4000000001a */
[CC--:B------:R-:W-:Y:S02]  /*2ec80*/  LEA R22, P6, R16.reuse, R20.reuse, 0x1 ;  /* 0x0000001410167211 */ /* 0x0c0fe400078c08ff */
[C---:B------:R-:W-:Y:S01]  /*2ec90*/  IADD3 R0, R16.reuse, c[0x0][0x198], RZ ;  /* 0x0000660010007a10 */ /* 0x040fe20007ffe0ff */
[----:B------:R0:W-:Y:S01]  /*2eca0*/  @P4 STG.E.U16 [R24.64], R26 ;  /* 0x0000001a18004986 */ /* 0x0001e2000c101506 */
[----:B------:R-:W-:Y:S02]  /*2ecb0*/  LEA.HI.X.SX32 R23, R16, R3, 0x1, P6 ;  /* 0x0000000310177211 */ /* 0x000fe400030f0eff */
[----:B0-----:R-:W-:Y:S02]  /*2ecc0*/  LEA R24, P6, R0, R20, 0x1 ;  /* 0x0000001400187211 */ /* 0x001fe400078c08ff */
[----:B--2---:R-:W-:-:S02]  /*2ecd0*/  PRMT R26, R27, 0x7632, R26 ;  /* 0x000076321b1a7816 */ /* 0x004fc4000000001a */
[----:B------:R-:W-:Y:S01]  /*2ece0*/  LEA.HI.X.SX32 R25, R0, R3, 0x1, P6 ;  /* 0x0000000300197211 */ /* 0x000fe200030f0eff */
[----:B------:R0:W-:Y:S04]  /*2ecf0*/  @P3 STG.E.U16 [R22.64], R27 ;  /* 0x0000001b16003986 */ /* 0x0001e8000c101506 */
[----:B------:R1:W-:Y:S04]  /*2ed00*/  @P2 STG.E.U16 [R24.64], R26 ;  /* 0x0000001a18002986 */ /* 0x0003e8000c101506 */
[----:B0-----:R-:W2:Y:S04]  /*2ed10*/  LDL.LU R27, [R1+0x30] ;  /* 0x00003000011b7983 */ /* 0x001ea80000300800 */
[----:B-1----:R-:W3:Y:S01]  /*2ed20*/  LDL.LU R26, [R1+0x90] ;  /* 0x00009000011a7983 */ /* 0x002ee20000300800 */
[----:B------:R-:W-:-:S02]  /*2ed30*/  IADD3 R21, R28, 0xe, RZ ;  /* 0x0000000e1c157810 */ /* 0x000fc40007ffe0ff */
[----:B------:R-:W-:Y:S02]  /*2ed40*/  IADD3 R16, R0, c[0x0][0x198], RZ ;  /* 0x0000660000107a10 */ /* 0x000fe40007ffe0ff */
[----:B------:R-:W-:Y:S02]  /*2ed50*/  ISETP.LT.AND P1, PT, R21, c[0x0][0x17c], !P0 ;  /* 0x00005f0015007a0c */ /* 0x000fe40004721270 */
[----:B------:R-:W-:Y:S02]  /*2ed60*/  IADD3 R21, R28, 0xf, RZ ;  /* 0x0000000f1c157810 */ /* 0x000fe40007ffe0ff */
[C---:B------:R-:W-:Y:S02]  /*2ed70*/  LEA R22, P6, R16.reuse, R20, 0x1 ;  /* 0x0000001410167211 */ /* 0x040fe400078c08ff */
[----:B------:R-:W-:Y:S02]  /*2ed80*/  ISETP.LT.AND P5, PT, R21, c[0x0][0x17c], !P0 ;  /* 0x00005f0015007a0c */ /* 0x000fe400047a1270 */
[----:B------:R-:W-:-:S02]  /*2ed90*/  IADD3 R0, R16, c[0x0][0x198], RZ ;  /* 0x0000660010007a10 */ /* 0x000fc40007ffe0ff */
[----:B------:R-:W-:Y:S02]  /*2eda0*/  IADD3 R21, R28, 0x10, RZ ;  /* 0x000000101c157810 */ /* 0x000fe40007ffe0ff */
[----:B------:R-:W-:Y:S02]  /*2edb0*/  LEA.HI.X.SX32 R23, R16, R3, 0x1, P6 ;  /* 0x0000000310177211 */ /* 0x000fe400030f0eff */
[C---:B------:R-:W-:Y:S02]  /*2edc0*/  LEA R24, P6, R0.reuse, R20, 0x1 ;  /* 0x0000001400187211 */ /* 0x040fe400078c08ff */
[----:B------:R-:W-:Y:S02]  /*2edd0*/  ISETP.LT.AND P4, PT, R21, c[0x0][0x17c], !P0 ;  /* 0x00005f0015007a0c */ /* 0x000fe40004781270 */
[----:B------:R-:W-:Y:S01]  /*2ede0*/  IADD3 R16, R0, c[0x0][0x198], RZ ;  /* 0x0000660000107a10 */ /* 0x000fe20007ffe0ff */
[----:B----4-:R0:W-:Y:S01]  /*2edf0*/  @P1 STG.E.U16 [R22.64], R12 ;  /* 0x0000000c16001986 */ /* 0x0101e2000c101506 */
[----:B------:R-:W-:-:S02]  /*2ee00*/  IADD3 R21, R28, 0x11, RZ ;  /* 0x000000111c157810 */ /* 0x000fc40007ffe0ff */
[----:B------:R-:W-:Y:S02]  /*2ee10*/  LEA.HI.X.SX32 R25, R0, R3, 0x1, P6 ;  /* 0x0000000300197211 */ /* 0x000fe400030f0eff */
[----:B------:R-:W-:Y:S02]  /*2ee20*/  ISETP.LT.AND P3, PT, R21, c[0x0][0x17c], !P0 ;  /* 0x00005f0015007a0c */ /* 0x000fe40004761270 */
[----:B------:R-:W-:Y:S02]  /*2ee30*/  IADD3 R0, R16, c[0x0][0x198], RZ ;  /* 0x0000660010007a10 */ /* 0x000fe40007ffe0ff */
[----:B------:R-:W-:Y:S02]  /*2ee40*/  IADD3 R21, R28, 0x12, RZ ;  /* 0x000000121c157810 */ /* 0x000fe40007ffe0ff */
[----:B0-----:R-:W-:Y:S02]  /*2ee50*/  PRMT R12, R12, 0x7632, R12 ;  /* 0x000076320c0c7816 */ /* 0x001fe4000000000c */
[----:B------:R-:W-:-:S03]  /*2ee60*/  LEA R22, P6, R16, R20, 0x1 ;  /* 0x0000001410167211 */ /* 0x000fc600078c08ff */
[----:B------:R0:W-:Y:S01]  /*2ee70*/  @P5 STG.E.U16 [R24.64], R12 ;  /* 0x0000000c18005986 */ /* 0x0001e2000c101506 */
[----:B------:R-:W-:Y:S02]  /*2ee80*/  LEA.HI.X.SX32 R23, R16, R3, 0x1, P6 ;  /* 0x0000000310177211 */ /* 0x000fe400030f0eff */
[C---:B------:R-:W-:Y:S02]  /*2ee90*/  IADD3 R16, R28.reuse, 0x15, RZ ;  /* 0x000000151c107810 */ /* 0x040fe40007ffe0ff */
[----:B------:R-:W-:Y:S02]  /*2eea0*/  ISETP.LT.AND P2, PT, R21, c[0x0][0x17c], !P0 ;  /* 0x00005f0015007a0c */ /* 0x000fe40004741270 */
[----:B------:R-:W-:Y:S02]  /*2eeb0*/  IADD3 R21, R28, 0x13, RZ ;  /* 0x000000131c157810 */ /* 0x000fe40007ffe0ff */
[C---:B0-----:R-:W-:Y:S02]  /*2eec0*/  LEA R24, P6, R0.reuse, R20, 0x1 ;  /* 0x0000001400187211 */ /* 0x041fe400078c08ff */
[----:B------:R-:W-:-:S02]  /*2eed0*/  IADD3 R12, R0, c[0x0][0x198], RZ ;  /* 0x00006600000c7a10 */ /* 0x000fc40007ffe0ff */
[----:B------:R-:W-:Y:S02]  /*2eee0*/  LEA.HI.X.SX32 R25, R0, R3, 0x1, P6 ;  /* 0x0000000300197211 */ /* 0x000fe400030f0eff */
[----:B------:R-:W-:Y:S02]  /*2eef0*/  ISETP.LT.AND P1, PT, R21, c[0x0][0x17c], !P0 ;  /* 0x00005f0015007a0c */ /* 0x000fe40004721270 */
[----:B------:R-:W-:Y:S02]  /*2ef00*/  IADD3 R21, R28, 0x14, RZ ;  /* 0x000000141c157810 */ /* 0x000fe40007ffe0ff */
[----:B------:R-:W-:Y:S02]  /*2ef10*/  IADD3 R0, R12, c[0x0][0x198], RZ ;  /* 0x000066000c007a10 */ /* 0x000fe40007ffe0ff */
[----:B------:R-:W-:Y:S02]  /*2ef20*/  ISETP.LT.AND P5, PT, R21, c[0x0][0x17c], !P0 ;  /* 0x00005f0015007a0c */ /* 0x000fe400047a1270 */
[----:B------:R-:W-:Y:S01]  /*2ef30*/  IADD3 R21, R28, 0x16, RZ ;  /* 0x000000161c157810 */ /* 0x000fe20007ffe0ff */
[----:B---3--:R0:W-:Y:S01]  /*2ef40*/  @P4 STG.E.U16 [R22.64], R26 ;  /* 0x0000001a16004986 */ /* 0x0081e2000c101506 */
[----:B------:R-:W-:-:S02]  /*2ef50*/  ISETP.LT.AND P4, PT, R16, c[0x0][0x17c], !P0 ;  /* 0x00005f0010007a0c */ /* 0x000fc40004781270 */
[----:B------:R-:W-:Y:S02]  /*2ef60*/  PRMT R16, R26, 0x7632, R16 ;  /* 0x000076321a107816 */ /* 0x000fe40000000010 */
[----:B0-----:R-:W-:-:S03]  /*2ef70*/  LEA R22, P6, R12, R20, 0x1 ;  /* 0x000000140c167211 */ /* 0x001fc600078c08ff */
[----:B------:R0:W-:Y:S01]  /*2ef80*/  @P3 STG.E.U16 [R24.64], R16 ;  /* 0x0000001018003986 */ /* 0x0001e2000c101506 */
[----:B------:R-:W-:-:S03]  /*2ef90*/  LEA.HI.X.SX32 R23, R12, R3, 0x1, P6 ;  /* 0x000000030c177211 */ /* 0x000fc600030f0eff */
[----:B------:R-:W3:Y:S01]  /*2efa0*/  LDL.LU R26, [R1+0x20] ;  /* 0x00002000011a7983 */ /* 0x000ee20000300800 */
[----:B------:R-:W-:-:S03]  /*2efb0*/  ISETP.LT.AND P3, PT, R21, c[0x0][0x17c], !P0 ;  /* 0x00005f0015007a0c */ /* 0x000fc60004761270 */
[----:B--2---:R1:W-:Y:S01]  /*2efc0*/  @P2 STG.E.U16 [R22.64], R27 ;  /* 0x0000001b16002986 */ /* 0x0043e2000c101506 */
[----:B0-----:R-:W-:Y:S02]  /*2efd0*/  IADD3 R16, R28, 0x17, RZ ;  /* 0x000000171c107810 */ /* 0x001fe40007ffe0ff */
[----:B------:R-:W-:Y:S02]  /*2efe0*/  LEA R24, P6, R0, R20, 0x1 ;  /* 0x0000001400187211 */ /* 0x000fe400078c08ff */
[----:B------:R-:W-:Y:S02]  /*2eff0*/  ISETP.LT.AND P2, PT, R16, c[0x0][0x17c], !P0 ;  /* 0x00005f0010007a0c */ /* 0x000fe40004741270 */
[----:B------:R-:W-:Y:S02]  /*2f000*/  LEA.HI.X.SX32 R25, R0, R3, 0x1, P6 ;  /* 0x0000000300197211 */ /* 0x000fe400030f0eff */
[----:B------:R-:W-:Y:S02]  /*2f010*/  PRMT R16, R27, 0x7632, R16 ;  /* 0x000076321b107816 */ /* 0x000fe40000000010 */
[----:B------:R-:W-:Y:S01]  /*2f020*/  IADD3 R21, R28, 0x18, RZ ;  /* 0x000000181c157810 */ /* 0x000fe20007ffe0ff */
[----:B-1----:R-:W2:Y:S04]  /*2f030*/  LDL.LU R27, [R1+0x1a0] ;  /* 0x0001a000011b7983 */ /* 0x002ea80000300800 */
[----:B------:R0:W-:Y:S01]  /*2f040*/  @P1 STG.E.U16 [R24.64], R16 ;  /* 0x0000001018001986 */ /* 0x0001e2000c101506 */
[----:B------:R-:W-:-:S03]  /*2f050*/  ISETP.LT.AND P1, PT, R21, c[0x0][0x17c], !P0 ;  /* 0x00005f0015007a0c */ /* 0x000fc60004721270 */
[----:B------:R-:W4:Y:S01]  /*2f060*/  LDL.LU R21, [R1+0x70] ;  /* 0x0000700001157983 */ /* 0x000f220000300800 */
[----:B------:R-:W-:-:S04]  /*2f070*/  IADD3 R12, R0, c[0x0][0x198], RZ ;  /* 0x00006600000c7a10 */ /* 0x000fc80007ffe0ff */
[CC--:B------:R-:W-:Y:S02]  /*2f080*/  LEA R22, P6, R12.reuse, R20.reuse, 0x1 ;  /* 0x000000140c167211 */ /* 0x0c0fe400078c08ff */
[C---:B------:R-:W-:Y:S02]  /*2f090*/  IADD3 R0, R12.reuse, c[0x0][0x198], RZ ;  /* 0x000066000c007a10 */ /* 0x040fe40007ffe0ff */
[-C--:B------:R-:W-:Y:S02]  /*2f0a0*/  LEA.HI.X.SX32 R23, R12, R3.reuse, 0x1, P6 ;  /* 0x000000030c177211 */ /* 0x080fe400030f0eff */
[C---:B0-----:R-:W-:Y:S02]  /*2f0b0*/  LEA R24, P6, R0.reuse, R20, 0x1 ;  /* 0x0000001400187211 */ /* 0x041fe400078c08ff */
[C---:B------:R-:W-:Y:S01]  /*2f0c0*/  IADD3 R12, R0.reuse, c[0x0][0x198], RZ ;  /* 0x00006600000c7a10 */ /* 0x040fe20007ffe0ff */
[----:B------:R0:W-:Y:S01]  /*2f0d0*/  @P5 STG.E.U16 [R22.64], R8 ;  /* 0x0000000816005986 */ /* 0x0001e2000c101506 */
[----:B------:R-:W-:-:S02]  /*2f0e0*/  LEA.HI.X.SX32 R25, R0, R3, 0x1, P6 ;  /* 0x0000000300197211 */ /* 0x000fc400030f0eff */
[----:B------:R-:W-:Y:S02]  /*2f0f0*/  IADD3 R0, R12, c[0x0][0x198], RZ ;  /* 0x000066000c007a10 */ /* 0x000fe40007ffe0ff */
[----:B0-----:R-:W-:Y:S02]  /*2f100*/  PRMT R8, R8, 0x7632, R8 ;  /* 0x0000763208087816 */ /* 0x001fe40000000008 */
[----:B------:R-:W-:-:S03]  /*2f110*/  LEA R22, P6, R12, R20, 0x1 ;  /* 0x000000140c167211 */ /* 0x000fc600078c08ff */
[----:B------:R0:W-:Y:S01]  /*2f120*/  @P4 STG.E.U16 [R24.64], R8 ;  /* 0x0000000818004986 */ /* 0x0001e2000c101506 */
[----:B------:R-:W-:Y:S02]  /*2f130*/  LEA.HI.X.SX32 R23, R12, R3, 0x1, P6 ;  /* 0x000000030c177211 */ /* 0x000fe400030f0eff */
[----:B------:R-:W-:-:S03]  /*2f140*/  IADD3 R16, R28, 0x19, RZ ;  /* 0x000000191c107810 */ /* 0x000fc60007ffe0ff */
[----:B------:R1:W-:Y:S01]  /*2f150*/  @P3 STG.E.U16 [R22.64], R4 ;  /* 0x0000000416003986 */ /* 0x0003e2000c101506 */
[CC--:B0-----:R-:W-:Y:S02]  /*2f160*/  LEA R24, P6, R0.reuse, R20.reuse, 0x1 ;  /* 0x0000001400187211 */ /* 0x0c1fe400078c08ff */
[C---:B------:R-:W-:Y:S02]  /*2f170*/  IADD3 R8, R0.reuse, c[0x0][0x198], RZ ;  /* 0x0000660000087a10 */ /* 0x040fe40007ffe0ff */
[----:B------:R-:W-:Y:S02]  /*2f180*/  LEA.HI.X.SX32 R25, R0, R3, 0x1, P6 ;  /* 0x0000000300197211 */ /* 0x000fe400030f0eff */
[----:B-1----:R-:W-:Y:S02]  /*2f190*/  PRMT R4, R4, 0x7632, R4 ;  /* 0x0000763204047816 */ /* 0x002fe40000000004 */
[----:B------:R-:W-:Y:S02]  /*2f1a0*/  LEA R22, P6, R8, R20, 0x1 ;  /* 0x0000001408167211 */ /* 0x000fe400078c08ff */
[----:B------:R-:W-:-:S02]  /*2f1b0*/  ISETP.LT.AND P5, PT, R16, c[0x0][0x17c], !P0 ;  /* 0x00005f0010007a0c */ /* 0x000fc400047a1270 */
[----:B------:R-:W-:Y:S02]  /*2f1c0*/  IADD3 R0, R8, c[0x0][0x198], RZ ;  /* 0x0000660008007a10 */ /* 0x000fe40007ffe0ff */
[----:B------:R-:W-:Y:S01]  /*2f1d0*/  IADD3 R16, R28, 0x1a, RZ ;  /* 0x0000001a1c107810 */ /* 0x000fe20007ffe0ff */
[----:B------:R0:W-:Y:S01]  /*2f1e0*/  @P2 STG.E.U16 [R24.64], R4 ;  /* 0x0000000418002986 */ /* 0x0001e2000c101506 */
[----:B------:R-:W-:Y:S02]  /*2f1f0*/  LEA.HI.X.SX32 R23, R8, R3, 0x1, P6 ;  /* 0x0000000308177211 */ /* 0x000fe400030f0eff */
[----:B------:R-:W-:Y:S02]  /*2f200*/  IADD3 R8, R28, 0x1d, RZ ;  /* 0x0000001d1c087810 */ /* 0x000fe40007ffe0ff */
[----:B------:R-:W-:Y:S02]  /*2f210*/  ISETP.LT.AND P4, PT, R16, c[0x0][0x17c], !P0 ;  /* 0x00005f0010007a0c */ /* 0x000fe40004781270 */
[----:B------:R-:W-:-:S02]  /*2f220*/  IADD3 R12, R28, 0x1b, RZ ;  /* 0x0000001b1c0c7810 */ /* 0x000fc40007ffe0ff */
[C---:B0-----:R-:W-:Y:S02]  /*2f230*/  LEA R24, P6, R0.reuse, R20, 0x1 ;  /* 0x0000001400187211 */ /* 0x041fe400078c08ff */
[C---:B------:R-:W-:Y:S02]  /*2f240*/  IADD3 R4, R0.reuse, c[0x0][0x198], RZ ;  /* 0x0000660000047a10 */ /* 0x040fe40007ffe0ff */
[----:B------:R-:W-:Y:S02]  /*2f250*/  LEA.HI.X.SX32 R25, R0, R3, 0x1, P6 ;  /* 0x0000000300197211 */ /* 0x000fe400030f0eff */
[----:B------:R-:W-:Y:S02]  /*2f260*/  ISETP.LT.AND P3, PT, R12, c[0x0][0x17c], !P0 ;  /* 0x00005f000c007a0c */ /* 0x000fe40004761270 */
[----:B------:R-:W-:Y:S02]  /*2f270*/  IADD3 R0, R4, c[0x0][0x198], RZ ;  /* 0x0000660004007a10 */ /* 0x000fe40007ffe0ff */
[----:B------:R-:W-:-:S04]  /*2f280*/  IADD3 R12, R28, 0x1c, RZ ;  /* 0x0000001c1c0c7810 */ /* 0x000fc80007ffe0ff */
[----:B------:R-:W-:Y:S02]  /*2f290*/  ISETP.LT.AND P2, PT, R12, c[0x0][0x17c], !P0 ;  /* 0x00005f000c007a0c */ /* 0x000fe40004741270 */
[----:B------:R-:W-:Y:S01]  /*2f2a0*/  IADD3 R12, R28, 0x1e, RZ ;  /* 0x0000001e1c0c7810 */ /* 0x000fe20007ffe0ff */
[----:B----4-:R0:W-:Y:S01]  /*2f2b0*/  @P1 STG.E.U16 [R22.64], R21 ;  /* 0x0000001516001986 */ /* 0x0101e2000c101506 */
[----:B------:R-:W-:Y:S02]  /*2f2c0*/  ISETP.LT.AND P1, PT, R8, c[0x0][0x17c], !P0 ;  /* 0x00005f0008007a0c */ /* 0x000fe40004721270 */
[----:B------:R-:W-:Y:S02]  /*2f2d0*/  PRMT R8, R21, 0x7632, R8 ;  /* 0x0000763215087816 */ /* 0x000fe40000000008 */
[----:B0-----:R-:W-:-:S03]  /*2f2e0*/  LEA R22, P6, R4, R20, 0x1 ;  /* 0x0000001404167211 */ /* 0x001fc600078c08ff */
[----:B------:R0:W-:Y:S01]  /*2f2f0*/  @P5 STG.E.U16 [R24.64], R8 ;  /* 0x0000000818005986 */ /* 0x0001e2000c101506 */
[----:B------:R-:W-:-:S03]  /*2f300*/  LEA.HI.X.SX32 R23, R4, R3, 0x1, P6 ;  /* 0x0000000304177211 */ /* 0x000fc600030f0eff */
[----:B------:R-:W4:Y:S01]  /*2f310*/  LDL.LU R21, [R1+0x44] ;  /* 0x0000440001157983 */ /* 0x000f220000300800 */
[----:B------:R-:W-:-:S03]  /*2f320*/  IADD3 R4, R0, c[0x0][0x198], RZ ;  /* 0x0000660000047a10 */ /* 0x000fc60007ffe0ff */
[----:B---3--:R1:W-:Y:S01]  /*2f330*/  @P4 STG.E.U16 [R22.64], R26 ;  /* 0x0000001a16004986 */ /* 0x0083e2000c101506 */
[----:B0-----:R-:W-:Y:S02]  /*2f340*/  IADD3 R8, R28, 0x1f, RZ ;  /* 0x0000001f1c087810 */ /* 0x001fe40007ffe0ff */
[-C--:B------:R-:W-:Y:S02]  /*2f350*/  LEA R24, P6, R0, R20.reuse, 0x1 ;  /* 0x0000001400187211 */ /* 0x080fe400078c08ff */
[----:B------:R-:W-:Y:S02]  /*2f360*/  ISETP.LT.AND P4, PT, R8, c[0x0][0x17c], !P0 ;  /* 0x00005f0008007a0c */ /* 0x000fe40004781270 */
[----:B------:R-:W-:Y:S02]  /*2f370*/  LEA.HI.X.SX32 R25, R0, R3, 0x1, P6 ;  /* 0x0000000300197211 */ /* 0x000fe400030f0eff */
[----:B------:R-:W-:Y:S02]  /*2f380*/  PRMT R8, R26, 0x7632, R8 ;  /* 0x000076321a087816 */ /* 0x000fe40000000008 */
[C---:B-1----:R-:W-:Y:S01]  /*2f390*/  LEA R22, P6, R4.reuse, R20, 0x1 ;  /* 0x0000001404167211 */ /* 0x042fe200078c08ff */
[----:B------:R-:W3:Y:S01]  /*2f3a0*/  LDL.LU R26, [R1+0x54] ;  /* 0x00005400011a7983 */ /* 0x000ee20000300800 */
[----:B------:R-:W-:-:S02]  /*2f3b0*/  IADD3 R0, R4, c[0x0][0x198], RZ ;  /* 0x0000660004007a10 */ /* 0x000fc40007ffe0ff */
[----:B------:R-:W-:Y:S01]  /*2f3c0*/  LEA.HI.X.SX32 R23, R4, R3, 0x1, P6 ;  /* 0x0000000304177211 */ /* 0x000fe200030f0eff */
[----:B------:R0:W-:Y:S01]  /*2f3d0*/  @P3 STG.E.U16 [R24.64], R8 ;  /* 0x0000000818003986 */ /* 0x0001e2000c101506 */
[----:B------:R-:W-:Y:S02]  /*2f3e0*/  ISETP.LT.AND P5, PT, R12, c[0x0][0x17c], !P0 ;  /* 0x00005f000c007a0c */ /* 0x000fe400047a1270 */
[----:B------:R-:W-:Y:S01]  /*2f3f0*/  IADD3 R4, R0, c[0x0][0x198], RZ ;  /* 0x0000660000047a10 */ /* 0x000fe20007ffe0ff */
[----:B--2---:R1:W-:Y:S01]  /*2f400*/  @P2 STG.E.U16 [R22.64], R27 ;  /* 0x0000001b16002986 */ /* 0x0043e2000c101506 */
[----:B0-----:R-:W-:Y:S02]  /*2f410*/  IADD3 R8, R28, 0x21, RZ ;  /* 0x000000211c087810 */ /* 0x001fe40007ffe0ff */
[----:B------:R-:W-:Y:S02]  /*2f420*/  LEA R24, P6, R0, R20, 0x1 ;  /* 0x0000001400187211 */ /* 0x000fe400078c08ff */
[----:B------:R-:W-:-:S02]  /*2f430*/  ISETP.LT.AND P2, PT, R8, c[0x0][0x17c], !P0 ;  /* 0x00005f0008007a0c */ /* 0x000fc40004741270 */
[----:B------:R-:W-:Y:S02]  /*2f440*/  LEA.HI.X.SX32 R25, R0, R3, 0x1, P6 ;  /* 0x0000000300197211 */ /* 0x000fe400030f0eff */
[----:B------:R-:W-:Y:S02]  /*2f450*/  PRMT R8, R27, 0x7632, R8 ;  /* 0x000076321b087816 */ /* 0x000fe40000000008 */
[----:B-1----:R-:W-:-:S03]  /*2f460*/  LEA R22, P6, R4, R20, 0x1 ;  /* 0x0000001404167211 */ /* 0x002fc600078c08ff */
[----:B------:R0:W-:Y:S01]  /*2f470*/  @P1 STG.E.U16 [R24.64], R8 ;  /* 0x0000000818001986 */ /* 0x0001e2000c101506 */
[----:B------:R-:W-:-:S05]  /*2f480*/  LEA.HI.X.SX32 R23, R4, R3, 0x1, P6 ;  /* 0x0000000304177211 */ /* 0x000fca00030f0eff */
[----:B------:R1:W-:Y:S01]  /*2f490*/  @P5 STG.E.U16 [R22.64], R11 ;  /* 0x0000000b16005986 */ /* 0x0003e2000c101506 */
[----:B0-----:R-:W-:-:S04]  /*2f4a0*/  IADD3 R8, R28, 0x23, RZ ;  /* 0x000000231c087810 */ /* 0x001fc80007ffe0ff */
[----:B------:R-:W-:Y:S02]  /*2f4b0*/  ISETP.LT.AND P5, PT, R8, c[0x0][0x17c], !P0 ;  /* 0x00005f0008007a0c */ /* 0x000fe400047a1270 */
[----:B------:R-:W-:Y:S02]  /*2f4c0*/  PRMT R8, R11, 0x7632, R8 ;  /* 0x000076320b087816 */ /* 0x000fe40000000008 */
[----:B-1----:R-:W2:Y:S04]  /*2f4d0*/  LDL.LU R11, [R1+0xd00] ;  /* 0x000d0000010b7983 */ /* 0x002ea80000300800 */
[----:B------:R-:W2:Y:S01]  /*2f4e0*/  LDL.LU R27, [R1+0x14] ;  /* 0x00001400011b7983 */ /* 0x000ea20000300800 */
[----:B------:R-:W-:Y:S02]  /*2f4f0*/  IADD3 R0, R4, c[0x0][0x198], RZ ;  /* 0x0000660004007a10 */ /* 0x000fe40007ffe0ff */
[----:B------:R-:W-:-:S02]  /*2f500*/  IADD3 R12, R28, 0x20, RZ ;  /* 0x000000201c0c7810 */ /* 0x000fc40007ffe0ff */
[-C--:B------:R-:W-:Y:S02]  /*2f510*/  LEA R24, P6, R0, R20.reuse, 0x1 ;  /* 0x0000001400187211 */ /* 0x080fe400078c08ff */
[----:B------:R-:W-:Y:S02]  /*2f520*/  ISETP.LT.AND P3, PT, R12, c[0x0][0x17c], !P0 ;  /* 0x00005f000c007a0c */ /* 0x000fe40004761270 */
[C---:B------:R-:W-:Y:S02]  /*2f530*/  IADD3 R4, R0.reuse, c[0x0][0x198], RZ ;  /* 0x0000660000047a10 */ /* 0x040fe40007ffe0ff */
[----:B------:R-:W-:Y:S02]  /*2f540*/  LEA.HI.X.SX32 R25, R0, R3, 0x1, P6 ;  /* 0x0000000300197211 */ /* 0x000fe400030f0eff */
[C---:B------:R-:W-:Y:S02]  /*2f550*/  LEA R22, P6, R4.reuse, R20, 0x1 ;  /* 0x0000001404167211 */ /* 0x040fe400078c08ff */
[----:B------:R-:W-:-:S02]  /*2f560*/  IADD3 R0, R4, c[0x0][0x198], RZ ;  /* 0x0000660004007a10 */ /* 0x000fc40007ffe0ff */
[----:B------:R-:W-:Y:S01]  /*2f570*/  IADD3 R12, R28, 0x22, RZ ;  /* 0x000000221c0c7810 */ /* 0x000fe20007ffe0ff */
[----:B------:R0:W-:Y:S01]  /*2f580*/  @P4 STG.E.U16 [R24.64], R8 ;  /* 0x0000000818004986 */ /* 0x0001e2000c101506 */
[----:B------:R-:W-:Y:S02]  /*2f590*/  LEA.HI.X.SX32 R23, R4, R3, 0x1, P6 ;  /* 0x0000000304177211 */ /* 0x000fe400030f0eff */
[----:B------:R-:W-:Y:S02]  /*2f5a0*/  ISETP.LT.AND P1, PT, R12, c[0x0][0x17c], !P0 ;  /* 0x00005f000c007a0c */ /* 0x000fe40004721270 */
[----:B------:R-:W-:Y:S02]  /*2f5b0*/  IADD3 R4, R0, c[0x0][0x198], RZ ;  /* 0x0000660000047a10 */ /* 0x000fe40007ffe0ff */
[----:B0-----:R-:W-:Y:S02]  /*2f5c0*/  IADD3 R8, R28, 0x25, RZ ;  /* 0x000000251c087810 */ /* 0x001fe40007ffe0ff */
[----:B------:R-:W-:-:S04]  /*2f5d0*/  LEA R24, P6, R0, R20, 0x1 ;  /* 0x0000001400187211 */ /* 0x000fc800078c08ff */
[----:B------:R-:W-:Y:S02]  /*2f5e0*/  LEA.HI.X.SX32 R25, R0, R3, 0x1, P6 ;  /* 0x0000000300197211 */ /* 0x000fe400030f0eff */
[----:B------:R-:W-:Y:S02]  /*2f5f0*/  IADD3 R0, R4, c[0x0][0x198], RZ ;  /* 0x0000660004007a10 */ /* 0x000fe40007ffe0ff */
[----:B------:R-:W-:-:S04]  /*2f600*/  IADD3 R12, R28, 0x24, RZ ;  /* 0x000000241c0c7810 */ /* 0x000fc80007ffe0ff */
[----:B------:R-:W-:Y:S01]  /*2f610*/  ISETP.LT.AND P4, PT, R12, c[0x0][0x17c], !P0 ;  /* 0x00005f000c007a0c */ /* 0x000fe20004781270 */
[----:B----4-:R0:W-:Y:S01]  /*2f620*/  @P3 STG.E.U16 [R22.64], R21 ;  /* 0x0000001516003986 */ /* 0x0101e2000c101506 */
[----:B------:R-:W-:Y:S02]  /*2f630*/  ISETP.LT.AND P3, PT, R8, c[0x0][0x17c], !P0 ;  /* 0x00005f0008007a0c */ /* 0x000fe40004761270 */
[----:B------:R-:W-:Y:S02]  /*2f640*/  PRMT R8, R21, 0x7632, R8 ;  /* 0x0000763215087816 */ /* 0x000fe40000000008 */
[C---:B0-----:R-:W-:Y:S01]  /*2f650*/  LEA R22, P6, R4.reuse, R20, 0x1 ;  /* 0x0000001404167211 */ /* 0x041fe200078c08ff */
[----:B------:R-:W4:Y:S03]  /*2f660*/  LDL.LU R21, [R1+0x84] ;  /* 0x0000840001157983 */ /* 0x000f260000300800 */
[----:B------:R-:W-:Y:S01]  /*2f670*/  LEA.HI.X.SX32 R23, R4, R3, 0x1, P6 ;  /* 0x0000000304177211 */ /* 0x000fe200030f0eff */
[----:B------:R0:W-:Y:S01]  /*2f680*/  @P2 STG.E.U16 [R24.64], R8 ;  /* 0x0000000818002986 */ /* 0x0001e2000c101506 */
[----:B------:R-:W-:-:S03]  /*2f690*/  IADD3 R4, R0, c[0x0][0x198], RZ ;  /* 0x0000660000047a10 */ /* 0x000fc60007ffe0ff */
[----:B---3--:R1:W-:Y:S01]  /*2f6a0*/  @P1 STG.E.U16 [R22.64], R26 ;  /* 0x0000001a16001986 */ /* 0x0083e2000c101506 */
[----:B0-----:R-:W-:Y:S02]  /*2f6b0*/  IADD3 R8, R28, 0x27, RZ ;  /* 0x000000271c087810 */ /* 0x001fe40007ffe0ff */
[----:B------:R-:W-:Y:S02]  /*2f6c0*/  LEA R24, P6, R0, R20, 0x1 ;  /* 0x0000001400187211 */ /* 0x000fe400078c08ff */
[----:B------:R-:W-:Y:S02]  /*2f6d0*/  ISETP.LT.AND P1, PT, R8, c[0x0][0x17c], !P0 ;  /* 0x00005f0008007a0c */ /* 0x000fe40004721270 */
[----:B------:R-:W-:Y:S02]  /*2f6e0*/  PRMT R8, R26, 0x7632, R8 ;  /* 0x000076321a087816 */ /* 0x000fe40000000008 */
[----:B-1----:R-:W3:Y:S01]  /*2f6f0*/  LDL.LU R26, [R1+0x64] ;  /* 0x00006400011a7983 */ /* 0x002ee20000300800 */
[----:B------:R-:W-:-:S02]  /*2f700*/  LEA.HI.X.SX32 R25, R0, R3, 0x1, P6 ;  /* 0x0000000300197211 */ /* 0x000fc400030f0eff */
[----:B------:R-:W-:-:S03]  /*2f710*/  LEA R22, P6, R4, R20, 0x1 ;  /* 0x0000001404167211 */ /* 0x000fc600078c08ff */
[----:B------:R0:W-:Y:S01]  /*2f720*/  @P5 STG.E.U16 [R24.64], R8 ;  /* 0x0000000818005986 */ /* 0x0001e2000c101506 */
[----:B------:R-:W-:Y:S02]  /*2f730*/  LEA.HI.X.SX32 R23, R4, R3, 0x1, P6 ;  /* 0x0000000304177211 */ /* 0x000fe400030f0eff */
[----:B0-----:R-:W-:-:S03]  /*2f740*/  IADD3 R8, R28, 0x29, RZ ;  /* 0x000000291c087810 */ /* 0x001fc60007ffe0ff */
[----:B--2---:R0:W-:Y:S01]  /*2f750*/  @P4 STG.E.U16 [R22.64], R27 ;  /* 0x0000001b16004986 */ /* 0x0041e2000c101506 */
[----:B------:R-:W-:Y:S02]  /*2f760*/  ISETP.LT.AND P4, PT, R8, c[0x0][0x17c], !P0 ;  /* 0x00005f0008007a0c */ /* 0x000fe40004781270 */
[----:B------:R-:W-:Y:S02]  /*2f770*/  PRMT R8, R27, 0x7632, R8 ;  /* 0x000076321b087816 */ /* 0x000fe40000000008 */
[----:B0-----:R-:W2:Y:S01]  /*2f780*/  LDL.LU R27, [R1+0x4] ;  /* 0x00000400011b7983 */ /* 0x001ea20000300800 */
[----:B------:R-:W-:Y:S02]  /*2f790*/  IADD3 R0, R4, c[0x0][0x198], RZ ;  /* 0x0000660004007a10 */ /* 0x000fe40007ffe0ff */
[----:B------:R-:W-:Y:S02]  /*2f7a0*/  IADD3 R12, R28, 0x26, RZ ;  /* 0x000000261c0c7810 */ /* 0x000fe40007ffe0ff */
[----:B------:R-:W-:-:S02]  /*2f7b0*/  LEA R24, P6, R0, R20, 0x1 ;  /* 0x0000001400187211 */ /* 0x000fc400078c08ff */
[----:B------:R-:W-:Y:S02]  /*2f7c0*/  ISETP.LT.AND P2, PT, R12, c[0x0][0x17c], !P0 ;  /* 0x00005f000c007a0c */ /* 0x000fe40004741270 */
[C---:B------:R-:W-:Y:S02]  /*2f7d0*/  IADD3 R4, R0.reuse, c[0x0][0x198], RZ ;  /* 0x0000660000047a10 */ /* 0x040fe40007ffe0ff */
[-C--:B------:R-:W-:Y:S02]  /*2f7e0*/  LEA.HI.X.SX32 R25, R0, R3.reuse, 0x1, P6 ;  /* 0x0000000300197211 */ /* 0x080fe400030f0eff */
[C---:B------:R-:W-:Y:S02]  /*2f7f0*/  LEA R22, P6, R4.reuse, R20, 0x1 ;  /* 0x0000001404167211 */ /* 0x040fe400078c08ff */
[----:B------:R-:W-:Y:S02]  /*2f800*/  IADD3 R0, R4, c[0x0][0x198], RZ ;  /* 0x0000660004007a10 */ /* 0x000fe40007ffe0ff */
[----:B------:R-:W-:Y:S01]  /*2f810*/  IADD3 R12, R28, 0x28, RZ ;  /* 0x000000281c0c7810 */ /* 0x000fe20007ffe0ff */
[----:B------:R0:W-:Y:S01]  /*2f820*/  @P3 STG.E.U16 [R24.64], R8 ;  /* 0x0000000818003986 */ /* 0x0001e2000c101506 */
[----:B------:R-:W-:-:S02]  /*2f830*/  LEA.HI.X.SX32 R23, R4, R3, 0x1, P6 ;  /* 0x0000000304177211 */ /* 0x000fc400030f0eff */
[----:B------:R-:W-:Y:S02]  /*2f840*/  ISETP.LT.AND P5, PT, R12, c[0x0][0x17c], !P0 ;  /* 0x00005f000c007a0c */ /* 0x000fe400047a1270 */
[----:B------:R-:W-:Y:S01]  /*2f850*/  IADD3 R4, R0, c[0x0][0x198], RZ ;  /* 0x0000660000047a10 */ /* 0x000fe20007ffe0ff */
[----:B------:R1:W-:Y:S01]  /*2f860*/  @P2 STG.E.U16 [R22.64], R17 ;  /* 0x0000001116002986 */ /* 0x0003e2000c101506 */
[----:B0-----:R-:W-:Y:S02]  /*2f870*/  IADD3 R8, R28, 0x2b, RZ ;  /* 0x0000002b1c087810 */ /* 0x001fe40007ffe0ff */
[----:B------:R-:W-:Y:S02]  /*2f880*/  LEA R24, P6, R0, R20, 0x1 ;  /* 0x0000001400187211 */ /* 0x000fe400078c08ff */
[----:B------:R-:W-:Y:S02]  /*2f890*/  ISETP.LT.AND P2, PT, R8, c[0x0][0x17c], !P0 ;  /* 0x00005f0008007a0c */ /* 0x000fe40004741270 */
[----:B------:R-:W-:-:S02]  /*2f8a0*/  LEA.HI.X.SX32 R25, R0, R3, 0x1, P6 ;  /* 0x0000000300197211 */ /* 0x000fc400030f0eff */
[----:B------:R-:W-:Y:S02]  /*2f8b0*/  PRMT R8, R17, 0x7632, R8 ;  /* 0x0000763211087816 */ /* 0x000fe40000000008 */
[CC--:B------:R-:W-:Y:S02]  /*2f8c0*/  LEA R16, P6, R4.reuse, R20.reuse, 0x1 ;  /* 0x0000001404107211 */ /* 0x0c0fe400078c08ff */
[----:B------:R-:W-:Y:S02]  /*2f8d0*/  IADD3 R0, R4, c[0x0][0x198], RZ ;  /* 0x0000660004007a10 */ /* 0x000fe40007ffe0ff */
[----:B------:R-:W-:Y:S01]  /*2f8e0*/  IADD3 R12, R28, 0x2a, RZ ;  /* 0x0000002a1c0c7810 */ /* 0x000fe20007ffe0ff */
[----:B------:R0:W-:Y:S01]  /*2f8f0*/  @P1 STG.E.U16 [R24.64], R8 ;  /* 0x0000000818001986 */ /* 0x0001e2000c101506 */
[----:B-1----:R-:W-:Y:S02]  /*2f900*/  LEA.HI.X.SX32 R17, R4, R3, 0x1, P6 ;  /* 0x0000000304117211 */ /* 0x002fe400030f0eff */
[----:B------:R-:W-:-:S02]  /*2f910*/  LEA R22, P6, R0, R20, 0x1 ;  /* 0x0000001400167211 */ /* 0x000fc400078c08ff */
[----:B------:R-:W-:Y:S02]  /*2f920*/  ISETP.LT.AND P3, PT, R12, c[0x0][0x17c], !P0 ;  /* 0x00005f000c007a0c */ /* 0x000fe40004761270 */
[----:B------:R-:W-:Y:S02]  /*2f930*/  IADD3 R4, R0, c[0x0][0x198], RZ ;  /* 0x0000660000047a10 */ /* 0x000fe40007ffe0ff */
[----:B0-----:R-:W-:Y:S02]  /*2f940*/  IADD3 R8, R28, 0x2d, RZ ;  /* 0x0000002d1c087810 */ /* 0x001fe40007ffe0ff */
[----:B------:R-:W-:Y:S02]  /*2f950*/  LEA.HI.X.SX32 R23, R0, R3, 0x1, P6 ;  /* 0x0000000300177211 */ /* 0x000fe400030f0eff */
[----:B------:R-:W-:Y:S02]  /*2f960*/  IADD3 R0, R4, c[0x0][0x198], RZ ;  /* 0x0000660004007a10 */ /* 0x000fe40007ffe0ff */
[----:B------:R-:W-:-:S04]  /*2f970*/  IADD3 R12, R28, 0x2c, RZ ;  /* 0x0000002c1c0c7810 */ /* 0x000fc80007ffe0ff */
[----:B------:R-:W-:Y:S01]  /*2f980*/  ISETP.LT.AND P1, PT, R12, c[0x0][0x17c], !P0 ;  /* 0x00005f000c007a0c */ /* 0x000fe20004721270 */
[----:B----4-:R0:W-:Y:S01]  /*2f990*/  @P5 STG.E.U16 [R16.64], R21 ;  /* 0x0000001510005986 */ /* 0x0101e2000c101506 */
[----:B------:R-:W-:Y:S02]  /*2f9a0*/  ISETP.LT.AND P5, PT, R8, c[0x0][0x17c], !P0 ;  /* 0x00005f0008007a0c */ /* 0x000fe400047a1270 */
[----:B------:R-:W-:Y:S02]  /*2f9b0*/  PRMT R8, R21, 0x7632, R8 ;  /* 0x0000763215087816 */ /* 0x000fe40000000008 */
[----:B0-----:R-:W-:-:S03]  /*2f9c0*/  LEA R16, P6, R4, R20, 0x1 ;  /* 0x0000001404107211 */ /* 0x001fc600078c08ff */
[----:B------:R0:W-:Y:S01]  /*2f9d0*/  @P4 STG.E.U16 [R22.64], R8 ;  /* 0x0000000816004986 */ /* 0x0001e2000c101506 */
[----:B------:R-:W-:Y:S02]  /*2f9e0*/  LEA.HI.X.SX32 R17, R4, R3, 0x1, P6 ;  /* 0x0000000304117211 */ /* 0x000fe400030f0eff */
[----:B------:R-:W-:Y:S02]  /*2f9f0*/  IADD3 R4, R0, c[0x0][0x198], RZ ;  /* 0x0000660000047a10 */ /* 0x000fe40007ffe0ff */
[----:B0-----:R-:W-:Y:S01]  /*2fa00*/  IADD3 R8, R28, 0x2f, RZ ;  /* 0x0000002f1c087810 */ /* 0x001fe20007ffe0ff */
[----:B---3--:R0:W-:Y:S01]  /*2fa10*/  @P3 STG.E.U16 [R16.64], R26 ;  /* 0x0000001a10003986 */ /* 0x0081e2000c101506 */
[----:B------:R-:W-:Y:S02]  /*2fa20*/  LEA R22, P6, R0, R20, 0x1 ;  /* 0x0000001400167211 */ /* 0x000fe400078c08ff */
[----:B------:R-:W-:Y:S02]  /*2fa30*/  ISETP.LT.AND P3, PT, R8, c[0x0][0x17c], !P0 ;  /* 0x00005f0008007a0c */ /* 0x000fe40004761270 */
[----:B------:R-:W-:-:S02]  /*2fa40*/  PRMT R8, R26, 0x7632, R8 ;  /* 0x000076321a087816 */ /* 0x000fc40000000008 */
[----:B------:R-:W-:Y:S01]  /*2fa50*/  LEA.HI.X.SX32 R23, R0, R3, 0x1, P6 ;  /* 0x0000000300177211 */ /* 0x000fe200030f0eff */
[----:B0-----:R-:W3:Y:S01]  /*2fa60*/  LDL.LU R26, [R1+0x94] ;  /* 0x00009400011a7983 */ /* 0x001ee20000300800 */
        /* <DEDUP_REMOVED lines=9> */
[----:B------:R-:W-:Y:S01]  /*2fb00*/  IADD3 R12, R28, 0x2e, RZ ;  /* 0x0000002e1c0c7810 */ /* 0x000fe20007ffe0ff */
[----:B------:R-:W4:Y:S01]  /*2fb10*/  LDL.LU R25, [R1+0x74] ;  /* 0x0000740001197983 */ /* 0x000f220000300800 */
[----:B------:R-:W-:-:S02]  /*2fb20*/  LEA R22, P6, R0, R20, 0x1 ;  /* 0x0000001400167211 */ /* 0x000fc400078c08ff */
[----:B------:R-:W-:Y:S02]  /*2fb30*/  ISETP.LT.AND P4, PT, R12, c[0x0][0x17c], !P0 ;  /* 0x00005f000c007a0c */ /* 0x000fe40004781270 */
[C---:B------:R-:W-:Y:S02]  /*2fb40*/  IADD3 R4, R0.reuse, c[0x0][0x198], RZ ;  /* 0x0000660000047a10 */ /* 0x040fe40007ffe0ff */
[-C--:B------:R-:W-:Y:S02]  /*2fb50*/  LEA.HI.X.SX32 R23, R0, R3.reuse, 0x1, P6 ;  /* 0x0000000300177211 */ /* 0x080fe400030f0eff */
[----:B------:R-:W-:Y:S02]  /*2fb60*/  LEA R16, P6, R4, R20, 0x1 ;  /* 0x0000001404107211 */ /* 0x000fe400078c08ff */
[----:B------:R-:W-:Y:S02]  /*2fb70*/  IADD3 R12, R28, 0x30, RZ ;  /* 0x000000301c0c7810 */ /* 0x000fe40007ffe0ff */
[C---:B------:R-:W-:Y:S01]  /*2fb80*/  IADD3 R0, R4.reuse, c[0x0][0x198], RZ ;  /* 0x0000660004007a10 */ /* 0x040fe20007ffe0ff */
[----:B------:R0:W-:Y:S01]  /*2fb90*/  @P5 STG.E.U16 [R22.64], R8 ;  /* 0x0000000816005986 */ /* 0x0001e2000c101506 */
[----:B------:R-:W-:-:S02]  /*2fba0*/  LEA.HI.X.SX32 R17, R4, R3, 0x1, P6 ;  /* 0x0000000304117211 */ /* 0x000fc400030f0eff */
[----:B------:R-:W-:Y:S02]  /*2fbb0*/  ISETP.LT.AND P2, PT, R12, c[0x0][0x17c], !P0 ;  /* 0x00005f000c007a0c */ /* 0x000fe40004741270 */
[----:B------:R-:W-:Y:S02]  /*2fbc0*/  IADD3 R12, R28, 0x32, RZ ;  /* 0x000000321c0c7810 */ /* 0x000fe40007ffe0ff */
[----:B------:R-:W-:Y:S01]  /*2fbd0*/  IADD3 R4, R0, c[0x0][0x198], RZ ;  /* 0x0000660000047a10 */ /* 0x000fe20007ffe0ff */
[----:B------:R1:W-:Y:S01]  /*2fbe0*/  @P4 STG.E.U16 [R16.64], R13 ;  /* 0x0000000d10004986 */ /* 0x0003e2000c101506 */
[----:B0-----:R-:W-:Y:S02]  /*2fbf0*/  IADD3 R8, R28, 0x33, RZ ;  /* 0x000000331c087810 */ /* 0x001fe40007ffe0ff */
[----:B------:R-:W-:Y:S02]  /*2fc00*/  LEA R22, P6, R0, R20, 0x1 ;  /* 0x0000001400167211 */ /* 0x000fe400078c08ff */
[----:B------:R-:W-:-:S02]  /*2fc10*/  ISETP.LT.AND P5, PT, R12, c[0x0][0x17c], !P0 ;  /* 0x00005f000c007a0c */ /* 0x000fc400047a1270 */
[----:B------:R-:W-:Y:S02]  /*2fc20*/  ISETP.LT.AND P4, PT, R8, c[0x0][0x17c], !P0 ;  /* 0x00005f0008007a0c */ /* 0x000fe40004781270 */
[-C--:B------:R-:W-:Y:S02]  /*2fc30*/  LEA.HI.X.SX32 R23, R0, R3.reuse, 0x1, P6 ;  /* 0x0000000300177211 */ /* 0x080fe400030f0eff */
[----:B------:R-:W-:Y:S02]  /*2fc40*/  PRMT R8, R13, 0x7632, R8 ;  /* 0x000076320d087816 */ /* 0x000fe40000000008 */
[----:B------:R-:W-:Y:S02]  /*2fc50*/  LEA R12, P6, R4, R20, 0x1 ;  /* 0x00000014040c7211 */ /* 0x000fe400078c08ff */
[----:B-1----:R-:W-:Y:S01]  /*2fc60*/  IADD3 R16, R28, 0x34, RZ ;  /* 0x000000341c107810 */ /* 0x002fe20007ffe0ff */
[----:B------:R0:W-:Y:S01]  /*2fc70*/  @P3 STG.E.U16 [R22.64], R8 ;  /* 0x0000000816003986 */ /* 0x0001e2000c101506 */
[----:B------:R-:W-:-:S02]  /*2fc80*/  LEA.HI.X.SX32 R13, R4, R3, 0x1, P6 ;  /* 0x00000003040d7211 */ /* 0x000fc400030f0eff */
[----:B------:R-:W-:Y:S02]  /*2fc90*/  IADD3 R0, R4, c[0x0][0x198], RZ ;  /* 0x0000660004007a10 */ /* 0x000fe40007ffe0ff */
[----:B------:R-:W-:Y:S02]  /*2fca0*/  ISETP.LT.AND P3, PT, R16, c[0x0][0x17c], !P0 ;  /* 0x00005f0010007a0c */ /* 0x000fe40004761270 */
[----:B------:R-:W-:Y:S02]  /*2fcb0*/  LEA R16, P6, R0, R20, 0x1 ;  /* 0x0000001400107211 */ /* 0x000fe400078c08ff */
[----:B0-----:R-:W-:Y:S02]  /*2fcc0*/  IADD3 R8, R28, 0x35, RZ ;  /* 0x000000351c087810 */ /* 0x001fe40007ffe0ff */
[C---:B------:R-:W-:Y:S02]  /*2fcd0*/  IADD3 R4, R0.reuse, c[0x0][0x198], RZ ;  /* 0x0000660000047a10 */ /* 0x040fe40007ffe0ff */
[----:B------:R-:W-:Y:S01]  /*2fce0*/  LEA.HI.X.SX32 R17, R0, R3, 0x1, P6 ;  /* 0x0000000300117211 */ /* 0x000fe200030f0eff */
[----:B---3--:R0:W-:Y:S01]  /*2fcf0*/  @P2 STG.E.U16 [R12.64], R26 ;  /* 0x0000001a0c002986 */ /* 0x0081e2000c101506 */
[----:B------:R-:W-:-:S02]  /*2fd00*/  ISETP.LT.AND P2, PT, R8, c[0x0][0x17c], !P0 ;  /* 0x00005f0008007a0c */ /* 0x000fc40004741270 */
[----:B------:R-:W-:Y:S02]  /*2fd10*/  PRMT R8, R26, 0x7632, R8 ;  /* 0x000076321a087816 */ /* 0x000fe40000000008 */
        /* <DEDUP_REMOVED lines=9> */
[----:B------:R-:W-:-:S04]  /*2fdb0*/  IADD3 R0, R4, c[0x0][0x198], RZ ;  /* 0x0000660004007a10 */ /* 0x000fc80007ffe0ff */
[CC--:B------:R-:W-:Y:S02]  /*2fdc0*/  LEA R16, P6, R0.reuse, R20.reuse, 0x1 ;  /* 0x0000001400107211 */ /* 0x0c0fe400078c08ff */
        /* <DEDUP_REMOVED lines=14> */
[C---:B------:R-:W-:Y:S02]  /*2feb0*/  LEA R8, P6, R4.reuse, R20, 0x1 ;  /* 0x0000001404087211 */ /* 0x040fe400078c08ff */
[----:B-1----:R-:W-:Y:S02]  /*2fec0*/  PRMT R12, R9, 0x7632, R12 ;  /* 0x00007632090c7816 */ /* 0x002fe4000000000c */
[C---:B------:R-:W-:Y:S02]  /*2fed0*/  LEA.HI.X.SX32 R9, R4.reuse, R3, 0x1, P6 ;  /* 0x0000000304097211 */ /* 0x040fe400030f0eff */
[----:B------:R-:W-:Y:S02]  /*2fee0*/  IADD3 R0, R4, c[0x0][0x198], RZ ;  /* 0x0000660004007a10 */ /* 0x000fe40007ffe0ff */
[C---:B------:R-:W-:Y:S01]  /*2fef0*/  IADD3 R21, R28.reuse, 0x38, RZ ;  /* 0x000000381c157810 */ /* 0x040fe20007ffe0ff */
[----:B------:R0:W-:Y:S01]  /*2ff00*/  @P2 STG.E.U16 [R16.64], R12 ;  /* 0x0000000c10002986 */ /* 0x0001e2000c101506 */
[----:B------:R-:W-:-:S02]  /*2ff10*/  IADD3 R13, R28, 0x3a, RZ ;  /* 0x0000003a1c0d7810 */ /* 0x000fc40007ffe0ff */
[----:B------:R-:W-:Y:S01]  /*2ff20*/  IADD3 R4, R28, 0x3b, RZ ;  /* 0x0000003b1c047810 */ /* 0x000fe20007ffe0ff */
[----:B------:R1:W-:Y:S01]  /*2ff30*/  @P1 STG.E.U16 [R8.64], R5 ;  /* 0x0000000508001986 */ /* 0x0003e2000c101506 */
[----:B------:R-:W-:Y:S02]  /*2ff40*/  ISETP.LT.AND P4, PT, R21, c[0x0][0x17c], !P0 ;  /* 0x00005f0015007a0c */ /* 0x000fe40004781270 */
[----:B------:R-:W-:Y:S02]  /*2ff50*/  ISETP.LT.AND P2, PT, R13, c[0x0][0x17c], !P0 ;  /* 0x00005f000d007a0c */ /* 0x000fe40004741270 */
[C---:B0-----:R-:W-:Y:S02]  /*2ff60*/  LEA R12, P6, R0.reuse, R20, 0x1 ;  /* 0x00000014000c7211 */ /* 0x041fe400078c08ff */
[----:B-1----:R-:W-:Y:S02]  /*2ff70*/  IADD3 R8, R0, c[0x0][0x198], RZ ;  /* 0x0000660000087a10 */ /* 0x002fe40007ffe0ff */
[----:B------:R-:W-:-:S02]  /*2ff80*/  ISETP.LT.AND P1, PT, R4, c[0x0][0x17c], !P0 ;  /* 0x00005f0004007a0c */ /* 0x000fc40004721270 */
[-C--:B------:R-:W-:Y:S02]  /*2ff90*/  LEA.HI.X.SX32 R13, R0, R3.reuse, 0x1, P6 ;  /* 0x00000003000d7211 */ /* 0x080fe400030f0eff */
[CC--:B------:R-:W-:Y:S02]  /*2ffa0*/  LEA R4, P6, R8.reuse, R20.reuse, 0x1 ;  /* 0x0000001408047211 */ /* 0x0c0fe400078c08ff */
[----:B------:R-:W-:Y:S02]  /*2ffb0*/  PRMT R9, R5, 0x7632, R9 ;  /* 0x0000763205097816 */ /* 0x000fe40000000009 */
[C---:B------:R-:W-:Y:S02]  /*2ffc0*/  LEA.HI.X.SX32 R5, R8.reuse, R3, 0x1, P6 ;  /* 0x0000000308057211 */ /* 0x040fe400030f0eff */
[----:B------:R-:W-:Y:S01]  /*2ffd0*/  IADD3 R0, R8, c[0x0][0x198], RZ ;  /* 0x0000660008007a10 */ /* 0x000fe20007ffe0ff */
[----:B------:R0:W-:Y:S03]  /*2ffe0*/  @P5 STG.E.U16 [R12.64], R9 ;  /* 0x000000090c005986 */ /* 0x0001e6000c101506 */
[----:B------:R-:W-:Y:S01]  /*2fff0*/  LEA R8, P6, R0, R20, 0x1 ;  /* 0x0000001400087211 */ /* 0x000fe200078c08ff */
[----:B----4-:R1:W-:Y:S01]  /*30000*/  @P4 STG.E.U16 [R4.64], R25 ;  /* 0x0000001904004986 */ /* 0x0103e2000c101506 */
[----:B0-----:R-:W-:-:S02]  /*30010*/  IADD3 R9, R28, 0x3d, RZ ;  /* 0x0000003d1c097810 */ /* 0x001fc40007ffe0ff */
[C---:B-1----:R-:W-:Y:S02]  /*30020*/  IADD3 R5, R0.reuse, c[0x0][0x198], RZ ;  /* 0x0000660000057a10 */ /* 0x042fe40007ffe0ff */
[----:B------:R-:W-:Y:S02]  /*30030*/  ISETP.LT.AND P4, PT, R9, c[0x0][0x17c], !P0 ;  /* 0x00005f0009007a0c */ /* 0x000fe40004781270 */
[-C--:B------:R-:W-:Y:S02]  /*30040*/  LEA.HI.X.SX32 R9, R0, R3.reuse, 0x1, P6 ;  /* 0x0000000300097211 */ /* 0x080fe400030f0eff */
[----:B------:R-:W-:Y:S02]  /*30050*/  LEA R4, P6, R5, R20, 0x1 ;  /* 0x0000001405047211 */ /* 0x000fe400078c08ff */
[----:B------:R-:W-:Y:S02]  /*30060*/  PRMT R12, R25, 0x7632, R12 ;  /* 0x00007632190c7816 */ /* 0x000fe4000000000c */
[C---:B------:R-:W-:Y:S01]  /*30070*/  IADD3 R0, R5.reuse, c[0x0][0x198], RZ ;  /* 0x0000660005007a10 */ /* 0x040fe20007ffe0ff */
[----:B------:R-:W4:Y:S01]  /*30080*/  LDL.LU R25, [R1+0x48] ;  /* 0x0000480001197983 */ /* 0x000f220000300800 */
[----:B------:R-:W-:-:S02]  /*30090*/  LEA.HI.X.SX32 R5, R5, R3, 0x1, P6 ;  /* 0x0000000305057211 */ /* 0x000fc400030f0eff */
[----:B------:R-:W-:Y:S01]  /*300a0*/  IADD3 R16, R28, 0x3c, RZ ;  /* 0x0000003c1c107810 */ /* 0x000fe20007ffe0ff */
[----:B------:R0:W-:Y:S03]  /*300b0*/  @P3 STG.E.U16 [R8.64], R12 ;  /* 0x0000000c08003986 */ /* 0x0001e6000c101506 */
[----:B------:R-:W-:Y:S02]  /*300c0*/  ISETP.LT.AND P5, PT, R16, c[0x0][0x17c], !P0 ;  /* 0x00005f0010007a0c */ /* 0x000fe400047a1270 */
[----:B0-----:R-:W-:Y:S02]  /*300d0*/  IADD3 R9, R28, 0x3f, RZ ;  /* 0x0000003f1c097810 */ /* 0x001fe40007ffe0ff */
[----:B------:R-:W-:Y:S02]  /*300e0*/  LEA R8, P6, R0, R20, 0x1 ;  /* 0x0000001400087211 */ /* 0x000fe400078c08ff */
[----:B------:R-:W-:-:S04]  /*300f0*/  IADD3 R13, R28, 0x3e, RZ ;  /* 0x0000003e1c0d7810 */ /* 0x000fc80007ffe0ff */
[----:B------:R-:W-:Y:S01]  /*30100*/  ISETP.LT.AND P3, PT, R13, c[0x0][0x17c], !P0 ;  /* 0x00005f000d007a0c */ /* 0x000fe20004761270 */
[----:B---3--:R0:W-:Y:S01]  /*30110*/  @P2 STG.E.U16 [R4.64], R26 ;  /* 0x0000001a04002986 */ /* 0x0081e2000c101506 */
[----:B------:R-:W-:Y:S02]  /*30120*/  ISETP.LT.AND P2, PT, R9, c[0x0][0x17c], !P0 ;  /* 0x00005f0009007a0c */ /* 0x000fe40004741270 */
[----:B------:R-:W-:Y:S02]  /*30130*/  LEA.HI.X.SX32 R9, R0, R3, 0x1, P6 ;  /* 0x0000000300097211 */ /* 0x000fe400030f0eff */
[----:B------:R-:W-:Y:S02]  /*30140*/  PRMT R12, R26, 0x7632, R12 ;  /* 0x000076321a0c7816 */ /* 0x000fe4000000000c */
[----:B0-----:R-:W-:Y:S01]  /*30150*/  IADD3 R5, R0, c[0x0][0x198], RZ ;  /* 0x0000660000057a10 */ /* 0x001fe20007ffe0ff */
[----:B------:R-:W3:Y:S03]  /*30160*/  LDL.LU R26, [R1+0x58] ;  /* 0x00005800011a7983 */ /* 0x000ee60000300800 */
[----:B------:R-:W-:-:S02]  /*30170*/  LEA R4, P6, R5, R20, 0x1 ;  /* 0x0000001405047211 */ /* 0x000fc400078c08ff */
[C---:B------:R-:W-:Y:S02]  /*30180*/  IADD3 R0, R5.reuse, c[0x0][0x198], RZ ;  /* 0x0000660005007a10 */ /* 0x040fe40007ffe0ff */
[-C--:B------:R-:W-:Y:S01]  /*30190*/  LEA.HI.X.SX32 R5, R5, R3.reuse, 0x1, P6 ;  /* 0x0000000305057211 */ /* 0x080fe200030f0eff */
[----:B------:R0:W-:Y:S02]  /*301a0*/  @P1 STG.E.U16 [R8.64], R12 ;  /* 0x0000000c08001986 */ /* 0x0001e4000c101506 */
[----:B0-----:R-:W-:Y:S02]  /*301b0*/  IADD3 R9, R28, 0x41, RZ ;  /* 0x000000411c097810 */ /* 0x001fe40007ffe0ff */
[C---:B------:R-:W-:Y:S01]  /*301c0*/  LEA R8, P6, R0.reuse, R20, 0x1 ;  /* 0x0000001400087211 */ /* 0x040fe200078c08ff */
[----:B--2---:R0:W-:Y:S01]  /*301d0*/  @P5 STG.E.U16 [R4.64], R27 ;  /* 0x0000001b04005986 */ /* 0x0041e2000c101506 */
[----:B------:R-:W-:Y:S02]  /*301e0*/  ISETP.LT.AND P5, PT, R9, c[0x0][0x17c], !P0 ;  /* 0x00005f0009007a0c */ /* 0x000fe400047a1270 */
[----:B------:R-:W-:-:S02]  /*301f0*/  LEA.HI.X.SX32 R9, R0, R3, 0x1, P6 ;  /* 0x0000000300097211 */ /* 0x000fc400030f0eff */
[----:B------:R-:W-:Y:S02]  /*30200*/  PRMT R12, R27, 0x7632, R12 ;  /* 0x000076321b0c7816 */ /* 0x000fe4000000000c */
[----:B0-----:R-:W-:-:S04]  /*30210*/  IADD3 R5, R0, c[0x0][0x198], RZ ;  /* 0x0000660000057a10 */ /* 0x001fc80007ffe0ff */
[C---:B------:R-:W-:Y:S02]  /*30220*/  LEA R4, P6, R5.reuse, R20, 0x1 ;  /* 0x0000001405047211 */ /* 0x040fe400078c08ff */
[C---:B------:R-:W-:Y:S02]  /*30230*/  IADD3 R0, R5.reuse, c[0x0][0x198], RZ ;  /* 0x0000660005007a10 */ /* 0x040fe40007ffe0ff */
[----:B------:R-:W-:Y:S01]  /*30240*/  LEA.HI.X.SX32 R5, R5, R3, 0x1, P6 ;  /* 0x0000000305057211 */ /* 0x000fe200030f0eff */
[----:B------:R0:W-:Y:S04]  /*30250*/  @P4 STG.E.U16 [R8.64], R12 ;  /* 0x0000000c08004986 */ /* 0x0001e8000c101506 */
[----:B------:R1:W-:Y:S01]  /*30260*/  @P3 STG.E.U16 [R4.64], R2 ;  /* 0x0000000204003986 */ /* 0x0003e2000c101506 */
[----:B0-----:R-:W-:-:S03]  /*30270*/  PRMT R12, R2, 0x7632, R12 ;  /* 0x00007632020c7816 */ /* 0x001fc6000000000c */
[----:B-1----:R-:W2:Y:S04]  /*30280*/  LDL.LU R2, [R1+0xcfc] ;  /* 0x000cfc0001027983 */ /* 0x002ea80000300800 */
[----:B------:R-:W2:Y:S01]  /*30290*/  LDL.LU R27, [R1+0x18] ;  /* 0x00001800011b7983 */ /* 0x000ea20000300800 */
[C---:B------:R-:W-:Y:S02]  /*302a0*/  IADD3 R13, R28.reuse, 0x40, RZ ;  /* 0x000000401c0d7810 */ /* 0x040fe40007ffe0ff */
[----:B------:R-:W-:Y:S02]  /*302b0*/  IADD3 R9, R28, 0x43, RZ ;  /* 0x000000431c097810 */ /* 0x000fe40007ffe0ff */
[----:B------:R-:W-:Y:S02]  /*302c0*/  LEA R8, P6, R0, R20, 0x1 ;  /* 0x0000001400087211 */ /* 0x000fe400078c08ff */
[----:B------:R-:W-:-:S02]  /*302d0*/  ISETP.LT.AND P1, PT, R13, c[0x0][0x17c], !P0 ;  /* 0x00005f000d007a0c */ /* 0x000fc40004721270 */
[C---:B------:R-:W-:Y:S02]  /*302e0*/  IADD3 R5, R0.reuse, c[0x0][0x198], RZ ;  /* 0x0000660000057a10 */ /* 0x040fe40007ffe0ff */
[----:B------:R-:W-:Y:S02]  /*302f0*/  ISETP.LT.AND P3, PT, R9, c[0x0][0x17c], !P0 ;  /* 0x00005f0009007a0c */ /* 0x000fe40004761270 */
[-C--:B------:R-:W-:Y:S02]  /*30300*/  LEA.HI.X.SX32 R9, R0, R3.reuse, 0x1, P6 ;  /* 0x0000000300097211 */ /* 0x080fe400030f0eff */
[C---:B------:R-:W-:Y:S02]  /*30310*/  LEA R4, P6, R5.reuse, R20, 0x1 ;  /* 0x0000001405047211 */ /* 0x040fe400078c08ff */
[C---:B------:R-:W-:Y:S02]  /*30320*/  IADD3 R0, R5.reuse, c[0x0][0x198], RZ ;  /* 0x0000660005007a10 */ /* 0x040fe40007ffe0ff */
[----:B------:R-:W-:Y:S01]  /*30330*/  LEA.HI.X.SX32 R5, R5, R3, 0x1, P6 ;  /* 0x0000000305057211 */ /* 0x000fe200030f0eff */
[----:B------:R0:W-:Y:S01]  /*30340*/  @P2 STG.E.U16 [R8.64], R12 ;  /* 0x0000000c08002986 */ /* 0x0001e2000c101506 */
[----:B------:R-:W-:-:S04]  /*30350*/  IADD3 R13, R28, 0x42, RZ ;  /* 0x000000421c0d7810 */ /* 0x000fc80007ffe0ff */
[----:B------:R-:W-:Y:S02]  /*30360*/  ISETP.LT.AND P4, PT, R13, c[0x0][0x17c], !P0 ;  /* 0x00005f000d007a0c */ /* 0x000fe40004781270 */
[----:B0-----:R-:W-:Y:S02]  /*30370*/  IADD3 R9, R28, 0x45, RZ ;  /* 0x000000451c097810 */ /* 0x001fe40007ffe0ff */
[----:B------:R-:W-:Y:S02]  /*30380*/  LEA R8, P6, R0, R20, 0x1 ;  /* 0x0000001400087211 */ /* 0x000fe400078c08ff */
[----:B------:R-:W-:-:S04]  /*30390*/  IADD3 R13, R28, 0x44, RZ ;  /* 0x000000441c0d7810 */ /* 0x000fc80007ffe0ff */
[----:B------:R-:W-:Y:S01]  /*303a0*/  ISETP.LT.AND P2, PT, R13, c[0x0][0x17c], !P0 ;  /* 0x00005f000d007a0c */ /* 0x000fe20004741270 */
[----:B----4-:R0:W-:Y:S01]  /*303b0*/  @P1 STG.E.U16 [R4.64], R25 ;  /* 0x0000001904001986 */ /* 0x0101e2000c101506 */
[----:B------:R-:W-:Y:S02]  /*303c0*/  PRMT R12, R25, 0x7632, R12 ;  /* 0x00007632190c7816 */ /* 0x000fe4000000000c */
[----:B------:R-:W-:Y:S02]  /*303d0*/  ISETP.LT.AND P1, PT, R9, c[0x0][0x17c], !P0 ;  /* 0x00005f0009007a0c */ /* 0x000fe40004721270 */
[C---:B------:R-:W-:Y:S02]  /*303e0*/  LEA.HI.X.SX32 R9, R0.reuse, R3, 0x1, P6 ;  /* 0x0000000300097211 */ /* 0x040fe400030f0eff */
[----:B0-----:R-:W-:Y:S01]  /*303f0*/  IADD3 R5, R0, c[0x0][0x198], RZ ;  /* 0x0000660000057a10 */ /* 0x001fe20007ffe0ff */
[----:B------:R-:W4:Y:S03]  /*30400*/  LDL.LU R25, [R1+0x88] ;  /* 0x0000880001197983 */ /* 0x000f260000300800 */
[----:B------:R-:W-:-:S02]  /*30410*/  LEA R4, P6, R5, R20, 0x1 ;  /* 0x0000001405047211 */ /* 0x000fc400078c08ff */
[C---:B------:R-:W-:Y:S02]  /*30420*/  IADD3 R0, R5.reuse, c[0x0][0x198], RZ ;  /* 0x0000660005007a10 */ /* 0x040fe40007ffe0ff */
[----:B------:R-:W-:Y:S01]  /*30430*/  LEA.HI.X.SX32 R5, R5, R3, 0x1, P6 ;  /* 0x0000000305057211 */ /* 0x000fe200030f0eff */
[----:B------:R0:W-:Y:S02]  /*30440*/  @P5 STG.E.U16 [R8.64], R12 ;  /* 0x0000000c08005986 */ /* 0x0001e4000c101506 */
[----:B0-----:R-:W-:Y:S02]  /*30450*/  IADD3 R9, R28, 0x47, RZ ;  /* 0x000000471c097810 */ /* 0x001fe40007ffe0ff */
[----:B------:R-:W-:Y:S01]  /*30460*/  LEA R8, P6, R0, R20, 0x1 ;  /* 0x0000001400087211 */ /* 0x000fe200078c08ff */
[----:B---3--:R0:W-:Y:S01]  /*30470*/  @P4 STG.E.U16 [R4.64], R26 ;  /* 0x0000001a04004986 */ /* 0x0081e2000c101506 */
[----:B------:R-:W-:Y:S02]  /*30480*/  PRMT R12, R26, 0x7632, R12 ;  /* 0x000076321a0c7816 */ /* 0x000fe4000000000c */
[----:B------:R-:W-:-:S02]  /*30490*/  ISETP.LT.AND P4, PT, R9, c[0x0][0x17c], !P0 ;  /* 0x00005f0009007a0c */ /* 0x000fc40004781270 */
[CC--:B------:R-:W-:Y:S02]  /*304a0*/  LEA.HI.X.SX32 R9, R0.reuse, R3.reuse, 0x1, P6 ;  /* 0x0000000300097211 */ /* 0x0c0fe400030f0eff */
[----:B0-----:R-:W-:Y:S01]  /*304b0*/  IADD3 R5, R0, c[0x0][0x198], RZ ;  /* 0x0000660000057a10 */ /* 0x001fe20007ffe0ff */
[----:B------:R-:W3:Y:S03]  /*304c0*/  LDL.LU R26, [R1+0x68] ;  /* 0x00006800011a7983 */ /* 0x000ee60000300800 */
[C---:B------:R-:W-:Y:S02]  /*304d0*/  LEA R4, P6, R5.reuse, R20, 0x1 ;  /* 0x0000001405047211 */ /* 0x040fe400078c08ff */
[C---:B------:R-:W-:Y:S02]  /*304e0*/  IADD3 R0, R5.reuse, c[0x0][0x198], RZ ;  /* 0x0000660005007a10 */ /* 0x040fe40007ffe0ff */
[----:B------:R-:W-:Y:S01]  /*304f0*/  LEA.HI.X.SX32 R5, R5, R3, 0x1, P6 ;  /* 0x0000000305057211 */ /* 0x000fe200030f0eff */
[----:B------:R0:W-:Y:S04]  /*30500*/  @P3 STG.E.U16 [R8.64], R12 ;  /* 0x0000000c08003986 */ /* 0x0001e8000c101506 */
[----:B--2---:R1:W-:Y:S01]  /*30510*/  @P2 STG.E.U16 [R4.64], R27 ;  /* 0x0000001b04002986 */ /* 0x0043e2000c101506 */
[----:B0-----:R-:W-:-:S03]  /*30520*/  PRMT R12, R27, 0x7632, R12 ;  /* 0x000076321b0c7816 */ /* 0x001fc6000000000c */
[----:B-1----:R-:W2:Y:S01]  /*30530*/  LDL.LU R27, [R1+0x8] ;  /* 0x00000800011b7983 */ /* 0x002ea20000300800 */
[C---:B------:R-:W-:Y:S02]  /*30540*/  IADD3 R13, R28.reuse, 0x46, RZ ;  /* 0x000000461c0d7810 */ /* 0x040fe40007ffe0ff */
[----:B------:R-:W-:Y:S02]  /*30550*/  IADD3 R9, R28, 0x49, RZ ;  /* 0x000000491c097810 */ /* 0x000fe40007ffe0ff */
[C---:B------:R-:W-:Y:S02]  /*30560*/  LEA R8, P6, R0.reuse, R20, 0x1 ;  /* 0x0000001400087211 */ /* 0x040fe400078c08ff */
[----:B------:R-:W-:Y:S02]  /*30570*/  ISETP.LT.AND P5, PT, R13, c[0x0][0x17c], !P0 ;  /* 0x00005f000d007a0c */ /* 0x000fe400047a1270 */
[----:B------:R-:W-:Y:S02]  /*30580*/  IADD3 R5, R0, c[0x0][0x198], RZ ;  /* 0x0000660000057a10 */ /* 0x000fe40007ffe0ff */
[----:B------:R-:W-:-:S02]  /*30590*/  ISETP.LT.AND P2, PT, R9, c[0x0][0x17c], !P0 ;  /* 0x00005f0009007a0c */ /* 0x000fc40004741270 */
[-C--:B------:R-:W-:Y:S02]  /*305a0*/  LEA.HI.X.SX32 R9, R0, R3.reuse, 0x1, P6 ;  /* 0x0000000300097211 */ /* 0x080fe400030f0eff */
[C---:B------:R-:W-:Y:S02]  /*305b0*/  LEA R4, P6, R5.reuse, R20, 0x1 ;  /* 0x0000001405047211 */ /* 0x040fe400078c08ff */
[C---:B------:R-:W-:Y:S02]  /*305c0*/  IADD3 R0, R5.reuse, c[0x0][0x198], RZ ;  /* 0x0000660005007a10 */ /* 0x040fe40007ffe0ff */
[----:B------:R-:W-:Y:S01]  /*305d0*/  LEA.HI.X.SX32 R5, R5, R3, 0x1, P6 ;  /* 0x0000000305057211 */ /* 0x000fe200030f0eff */
[----:B------:R0:W-:Y:S01]  /*305e0*/  @P1 STG.E.U16 [R8.64], R12 ;  /* 0x0000000c08001986 */ /* 0x0001e2000c101506 */
[----:B------:R-:W-:-:S03]  /*305f0*/  IADD3 R13, R28, 0x48, RZ ;  /* 0x000000481c0d7810 */ /* 0x000fc60007ffe0ff */
[----:B------:R1:W-:Y:S01]  /*30600*/  @P5 STG.E.U16 [R4.64], R18 ;  /* 0x0000001204005986 */ /* 0x0003e2000c101506 */
[----:B------:R-:W-:Y:S02]  /*30610*/  ISETP.LT.AND P3, PT, R13, c[0x0][0x17c], !P0 ;  /* 0x00005f000d007a0c */ /* 0x000fe40004761270 */
[----:B0-----:R-:W-:Y:S02]  /*30620*/  IADD3 R9, R28, 0x4b, RZ ;  /* 0x0000004b1c097810 */ /* 0x001fe40007ffe0ff */
[C---:B------:R-:W-:Y:S02]  /*30630*/  LEA R8, P6, R0.reuse, R20, 0x1 ;  /* 0x0000001400087211 */ /* 0x040fe400078c08ff */
[C---:B-1----:R-:W-:Y:S02]  /*30640*/  IADD3 R5, R0.reuse, c[0x0][0x198], RZ ;  /* 0x0000660000057a10 */ /* 0x042fe40007ffe0ff */
[----:B------:R-:W-:Y:S02]  /*30650*/  ISETP.LT.AND P5, PT, R9, c[0x0][0x17c], !P0 ;  /* 0x00005f0009007a0c */ /* 0x000fe400047a1270 */
[----:B------:R-:W-:-:S02]  /*30660*/  LEA.HI.X.SX32 R9, R0, R3, 0x1, P6 ;  /* 0x0000000300097211 */ /* 0x000fc400030f0eff */
[C---:B------:R-:W-:Y:S02]  /*30670*/  LEA R4, P6, R5.reuse, R20, 0x1 ;  /* 0x0000001405047211 */ /* 0x040fe400078c08ff */
[----:B------:R-:W-:Y:S02]  /*30680*/  PRMT R18, R18, 0x7632, R18 ;  /* 0x0000763212127816 */ /* 0x000fe40000000012 */
[C---:B------:R-:W-:Y:S02]  /*30690*/  IADD3 R0, R5.reuse, c[0x0][0x198], RZ ;  /* 0x0000660005007a10 */ /* 0x040fe40007ffe0ff */
[----:B------:R-:W-:Y:S01]  /*306a0*/  LEA.HI.X.SX32 R5, R5, R3, 0x1, P6 ;  /* 0x0000000305057211 */ /* 0x000fe200030f0eff */
[----:B------:R0:W-:Y:S01]  /*306b0*/  @P4 STG.E.U16 [R8.64], R18 ;  /* 0x0000001208004986 */ /* 0x0001e2000c101506 */
[C---:B------:R-:W-:Y:S02]  /*306c0*/  IADD3 R13, R28.reuse, 0x4a, RZ ;  /* 0x0000004a1c0d7810 */ /* 0x040fe40007ffe0ff */
[----:B------:R-:W-:-:S02]  /*306d0*/  IADD3 R12, R28, 0x4c, RZ ;  /* 0x0000004c1c0c7810 */ /* 0x000fc40007ffe0ff */
[----:B------:R-:W-:Y:S02]  /*306e0*/  ISETP.LT.AND P1, PT, R13, c[0x0][0x17c], !P0 ;  /* 0x00005f000d007a0c */ /* 0x000fe40004721270 */
[----:B0-----:R-:W-:Y:S01]  /*306f0*/  IADD3 R9, R28, 0x4d, RZ ;  /* 0x0000004d1c097810 */ /* 0x001fe20007ffe0ff */
[----:B----4-:R0:W-:Y:S01]  /*30700*/  @P3 STG.E.U16 [R4.64], R25 ;  /* 0x0000001904003986 */ /* 0x0101e2000c101506 */
[C---:B------:R-:W-:Y:S02]  /*30710*/  LEA R8, P6, R0.reuse, R20, 0x1 ;  /* 0x0000001400087211 */ /* 0x040fe400078c08ff */
[----:B------:R-:W-:Y:S02]  /*30720*/  ISETP.LT.AND P3, PT, R9, c[0x0][0x17c], !P0 ;  /* 0x00005f0009007a0c */ /* 0x000fe40004761270 */
[----:B------:R-:W-:Y:S02]  /*30730*/  LEA.HI.X.SX32 R9, R0, R3, 0x1, P6 ;  /* 0x0000000300097211 */ /* 0x000fe400030f0eff */
[----:B------:R-:W-:-:S02]  /*30740*/  ISETP.LT.AND P4, PT, R12, c[0x0][0x17c], !P0 ;  /* 0x00005f000c007a0c */ /* 0x000fc40004781270 */
[----:B0-----:R-:W-:Y:S02]  /*30750*/  IADD3 R5, R0, c[0x0][0x198], RZ ;  /* 0x0000660000057a10 */ /* 0x001fe40007ffe0ff */
[----:B------:R-:W-:Y:S02]  /*30760*/  PRMT R12, R25, 0x7632, R12 ;  /* 0x00007632190c7816 */ /* 0x000fe4000000000c */
[C---:B------:R-:W-:Y:S02]  /*30770*/  LEA R4, P6, R5.reuse, R20, 0x1 ;  /* 0x0000001405047211 */ /* 0x040fe400078c08ff */
[C---:B------:R-:W-:Y:S02]  /*30780*/  IADD3 R0, R5.reuse, c[0x0][0x198], RZ ;  /* 0x0000660005007a10 */ /* 0x040fe40007ffe0ff */
[----:B------:R-:W-:Y:S01]  /*30790*/  LEA.HI.X.SX32 R5, R5, R3, 0x1, P6 ;  /* 0x0000000305057211 */ /* 0x000fe200030f0eff */
[----:B------:R0:W-:Y:S02]  /*307a0*/  @P2 STG.E.U16 [R8.64], R12 ;  /* 0x0000000c08002986 */ /* 0x0001e4000c101506 */
[----:B0-----:R-:W-:-:S02]  /*307b0*/  IADD3 R9, R28, 0x4f, RZ ;  /* 0x0000004f1c097810 */ /* 0x001fc40007ffe0ff */
[-C--:B------:R-:W-:Y:S01]  /*307c0*/  LEA R8, P6, R0, R20.reuse, 0x1 ;  /* 0x0000001400087211 */ /* 0x080fe200078c08ff */
[----:B---3--:R0:W-:Y:S01]  /*307d0*/  @P1 STG.E.U16 [R4.64], R26 ;  /* 0x0000001a04001986 */ /* 0x0081e2000c101506 */
[----:B------:R-:W-:Y:S02]  /*307e0*/  PRMT R12, R26, 0x7632, R12 ;  /* 0x000076321a0c7816 */ /* 0x000fe4000000000c */
[----:B------:R-:W-:Y:S02]  /*307f0*/  ISETP.LT.AND P1, PT, R9, c[0x0][0x17c], !P0 ;  /* 0x00005f0009007a0c */ /* 0x000fe40004721270 */
[C---:B------:R-:W-:Y:S02]  /*30800*/  LEA.HI.X.SX32 R9, R0.reuse, R3, 0x1, P6 ;  /* 0x0000000300097211 */ /* 0x040fe400030f0eff */
[----:B0-----:R-:W-:Y:S01]  /*30810*/  IADD3 R5, R0, c[0x0][0x198], RZ ;  /* 0x0000660000057a10 */ /* 0x001fe20007ffe0ff */
[----:B------:R-:W3:Y:S03]  /*30820*/  LDL.LU R26, [R1+0x98] ;  /* 0x00009800011a7983 */ /* 0x000ee60000300800 */
[----:B------:R-:W-:-:S02]  /*30830*/  LEA R4, P6, R5, R20, 0x1 ;  /* 0x0000001405047211 */ /* 0x000fc400078c08ff */
[C---:B------:R-:W-:Y:S02]  /*30840*/  IADD3 R0, R5.reuse, c[0x0][0x198], RZ ;  /* 0x0000660005007a10 */ /* 0x040fe40007ffe0ff */
[----:B------:R-:W-:Y:S01]  /*30850*/  LEA.HI.X.SX32 R5, R5, R3, 0x1, P6 ;  /* 0x0000000305057211 */ /* 0x000fe200030f0eff */
[----:B------:R0:W-:Y:S04]  /*30860*/  @P5 STG.E.U16 [R8.64], R12 ;  /* 0x0000000c08005986 */ /* 0x0001e8000c101506 */
[----:B--2---:R1:W-:Y:S01]  /*30870*/  @P4 STG.E.U16 [R4.64], R27 ;  /* 0x0000001b04004986 */ /* 0x0043e2000c101506 */
[----:B0-----:R-:W-:-:S03]  /*30880*/  PRMT R12, R27, 0x7632, R12 ;  /* 0x000076321b0c7816 */ /* 0x001fc6000000000c */
[----:B-1----:R-:W2:Y:S01]  /*30890*/  LDL.LU R27, [R1+0x38] ;  /* 0x00003800011b7983 */ /* 0x002ea20000300800 */
[C---:B------:R-:W-:Y:S02]  /*308a0*/  IADD3 R13, R28.reuse, 0x4e, RZ ;  /* 0x0000004e1c0d7810 */ /* 0x040fe40007ffe0ff */
[----:B------:R-:W-:Y:S01]  /*308b0*/  IADD3 R9, R28, 0x51, RZ ;  /* 0x000000511c097810 */ /* 0x000fe20007ffe0ff */
[----:B------:R-:W4:Y:S01]  /*308c0*/  LDL.LU R25, [R1+0x78] ;  /* 0x0000780001197983 */ /* 0x000f220000300800 */
        /* <DEDUP_REMOVED lines=20> */
[C---:B------:R-:W-:Y:S02]  /*30a10*/  IADD3 R12, R28.reuse, 0x54, RZ ;  /* 0x000000541c0c7810 */ /* 0x040fe40007ffe0ff */
[----:B------:R-:W-:Y:S01]  /*30a20*/  LEA.HI.X.SX32 R5, R5, R3, 0x1, P6 ;  /* 0x0000000305057211 */ /* 0x000fe200030f0eff */
[----:B------:R0:W-:Y:S01]  /*30a30*/  @P1 STG.E.U16 [R8.64], R14 ;  /* 0x0000000e08001986 */ /* 0x0001e2000c101506 */
[----:B------:R-:W-:-:S02]  /*30a40*/  IADD3 R13, R28, 0x52, RZ ;  /* 0x000000521c0d7810 */ /* 0x000fc40007ffe0ff */
[----:B------:R-:W-:Y:S02]  /*30a50*/  ISETP.LT.AND P1, PT, R12, c[0x0][0x17c], !P0 ;  /* 0x00005f000c007a0c */ /* 0x000fe40004721270 */
[----:B------:R-:W-:Y:S02]  /*30a60*/  ISETP.LT.AND P3, PT, R13, c[0x0][0x17c], !P0 ;  /* 0x00005f000d007a0c */ /* 0x000fe40004761270 */
        /* <DEDUP_REMOVED lines=15> */
[----:B------:R-:W-:Y:S02]  /*30b60*/  IADD3 R9, R28, 0x57, RZ ;  /* 0x000000571c097810 */ /* 0x000fe40007ffe0ff */
[CC--:B------:R-:W-:Y:S02]  /*30b70*/  LEA R8, P6, R0.reuse, R20.reuse, 0x1 ;  /* 0x0000001400087211 */ /* 0x0c0fe400078c08ff */
[C---:B------:R-:W-:Y:S02]  /*30b80*/  IADD3 R5, R0.reuse, c[0x0][0x198], RZ ;  /* 0x0000660000057a10 */ /* 0x040fe40007ffe0ff */
[----:B------:R-:W-:Y:S02]  /*30b90*/  ISETP.LT.AND P3, PT, R9, c[0x0][0x17c], !P0 ;  /* 0x00005f0009007a0c */ /* 0x000fe40004761270 */
[----:B------:R-:W-:Y:S02]  /*30ba0*/  LEA.HI.X.SX32 R9, R0, R3, 0x1, P6 ;  /* 0x0000000300097211 */ /* 0x000fe400030f0eff */
[----:B------:R-:W-:-:S02]  /*30bb0*/  LEA R4, P6, R5, R20, 0x1 ;  /* 0x0000001405047211 */ /* 0x000fc400078c08ff */
        /* <DEDUP_REMOVED lines=24> */
[CC--:B------:R-:W-:Y:S02]  /*30d40*/  LEA R4, P6, R5.reuse, R20.reuse, 0x1 ;  /* 0x0000001405047211 */ /* 0x0c0fe400078c08ff */
[----:B------:R-:W-:Y:S02]  /*30d50*/  PRMT R6, R6, 0x7632, R6 ;  /* 0x0000763206067816 */ /* 0x000fe40000000006 */
[C---:B------:R-:W-:Y:S02]  /*30d60*/  IADD3 R0, R5.reuse, c[0x0][0x198], RZ ;  /* 0x0000660005007a10 */ /* 0x040fe40007ffe0ff */
[----:B------:R-:W-:Y:S02]  /*30d70*/  LEA.HI.X.SX32 R5, R5, R3, 0x1, P6 ;  /* 0x0000000305057211 */ /* 0x000fe400030f0eff */
[----:B------:R-:W-:Y:S01]  /*30d80*/  IADD3 R12, R28, 0x5a, RZ ;  /* 0x0000005a1c0c7810 */ /* 0x000fe20007ffe0ff */
[----:B------:R0:W-:Y:S03]  /*30d90*/  @P3 STG.E.U16 [R8.64], R6 ;  /* 0x0000000608003986 */ /* 0x0001e6000c101506 */
[----:B------:R-:W-:Y:S01]  /*30da0*/  ISETP.LT.AND P5, PT, R12, c[0x0][0x17c], !P0 ;  /* 0x00005f000c007a0c */ /* 0x000fe200047a1270 */
[----:B----4-:R1:W-:Y:S01]  /*30db0*/  @P2 STG.E.U16 [R4.64], R25 ;  /* 0x0000001904002986 */ /* 0x0103e2000c101506 */
[----:B0-----:R-:W-:-:S02]  /*30dc0*/  LEA R8, P6, R0, R20, 0x1 ;  /* 0x0000001400087211 */ /* 0x001fc400078c08ff */
[----:B------:R-:W-:Y:S02]  /*30dd0*/  IADD3 R6, R28, 0x5d, RZ ;  /* 0x0000005d1c067810 */ /* 0x000fe40007ffe0ff */
[C---:B-1----:R-:W-:Y:S02]  /*30de0*/  IADD3 R5, R0.reuse, c[0x0][0x198], RZ ;  /* 0x0000660000057a10 */ /* 0x042fe40007ffe0ff */
[----:B------:R-:W-:Y:S02]  /*30df0*/  LEA.HI.X.SX32 R9, R0, R3, 0x1, P6 ;  /* 0x0000000300097211 */ /* 0x000fe400030f0eff */
[----:B------:R-:W-:Y:S02]  /*30e00*/  LEA R4, P6, R5, R20, 0x1 ;  /* 0x0000001405047211 */ /* 0x000fe400078c08ff */
[----:B------:R-:W-:Y:S02]  /*30e10*/  ISETP.LT.AND P2, PT, R6, c[0x0][0x17c], !P0 ;  /* 0x00005f0006007a0c */ /* 0x000fe40004741270 */
[----:B------:R-:W-:-:S02]  /*30e20*/  PRMT R6, R25, 0x7632, R6 ;  /* 0x0000763219067816 */ /* 0x000fc40000000006 */
[C---:B------:R-:W-:Y:S01]  /*30e30*/  IADD3 R0, R5.reuse, c[0x0][0x198], RZ ;  /* 0x0000660005007a10 */ /* 0x040fe20007ffe0ff */
[----:B------:R-:W4:Y:S01]  /*30e40*/  LDL.LU R25, [R1+0x4c] ;  /* 0x00004c0001197983 */ /* 0x000f220000300800 */
[----:B------:R-:W-:Y:S02]  /*30e50*/  LEA.HI.X.SX32 R5, R5, R3, 0x1, P6 ;  /* 0x0000000305057211 */ /* 0x000fe400030f0eff */
[----:B------:R-:W-:Y:S01]  /*30e60*/  IADD3 R10, R28, 0x5c, RZ ;  /* 0x0000005c1c0a7810 */ /* 0x000fe20007ffe0ff */
[----:B------:R0:W-:Y:S03]  /*30e70*/  @P1 STG.E.U16 [R8.64], R6 ;  /* 0x0000000608001986 */ /* 0x0001e6000c101506 */
[----:B------:R-:W-:Y:S02]  /*30e80*/  ISETP.LT.AND P3, PT, R10, c[0x0][0x17c], !P0 ;  /* 0x00005f000a007a0c */ /* 0x000fe40004761270 */
[----:B0-----:R-:W-:-:S02]  /*30e90*/  LEA R8, P6, R0, R20, 0x1 ;  /* 0x0000001400087211 */ /* 0x001fc400078c08ff */
[----:B------:R-:W-:Y:S02]  /*30ea0*/  IADD3 R6, R28, 0x5f, RZ ;  /* 0x0000005f1c067810 */ /* 0x000fe40007ffe0ff */
[----:B------:R-:W-:Y:S02]  /*30eb0*/  LEA.HI.X.SX32 R9, R0, R3, 0x1, P6 ;  /* 0x0000000300097211 */ /* 0x000fe400030f0eff */
[----:B------:R-:W-:-:S04]  /*30ec0*/  IADD3 R10, R28, 0x5e, RZ ;  /* 0x0000005e1c0a7810 */ /* 0x000fc80007ffe0ff */
[----:B------:R-:W-:Y:S01]  /*30ed0*/  ISETP.LT.AND P1, PT, R10, c[0x0][0x17c], !P0 ;  /* 0x00005f000a007a0c */ /* 0x000fe20004721270 */
[----:B---3--:R0:W-:Y:S01]  /*30ee0*/  @P5 STG.E.U16 [R4.64], R26 ;  /* 0x0000001a04005986 */ /* 0x0081e2000c101506 */
[----:B------:R-:W-:Y:S02]  /*30ef0*/  ISETP.LT.AND P5, PT, R6, c[0x0][0x17c], !P0 ;  /* 0x00005f0006007a0c */ /* 0x000fe400047a1270 */
[----:B------:R-:W-:Y:S02]  /*30f00*/  PRMT R6, R26, 0x7632, R6 ;  /* 0x000076321a067816 */ /* 0x000fe40000000006 */
[----:B0-----:R-:W-:Y:S01]  /*30f10*/  IADD3 R5, R0, c[0x0][0x198], RZ ;  /* 0x0000660000057a10 */ /* 0x001fe20007ffe0ff */
[----:B------:R-:W3:Y:S03]  /*30f20*/  LDL.LU R26, [R1+0x5c] ;  /* 0x00005c00011a7983 */ /* 0x000ee60000300800 */
[----:B------:R-:W-:-:S02]  /*30f30*/  LEA R4, P6, R5, R20, 0x1 ;  /* 0x0000001405047211 */ /* 0x000fc400078c08ff */
[C---:B------:R-:W-:Y:S02]  /*30f40*/  IADD3 R0, R5.reuse, c[0x0][0x198], RZ ;  /* 0x0000660005007a10 */ /* 0x040fe40007ffe0ff */
[----:B------:R-:W-:Y:S01]  /*30f50*/  LEA.HI.X.SX32 R5, R5, R3, 0x1, P6 ;  /* 0x0000000305057211 */ /* 0x000fe200030f0eff */
[----:B------:R0:W-:Y:S02]  /*30f60*/  @P4 STG.E.U16 [R8.64], R6 ;  /* 0x0000000608004986 */ /* 0x0001e4000c101506 */
[----:B0-----:R-:W-:Y:S02]  /*30f70*/  IADD3 R6, R28, 0x61, RZ ;  /* 0x000000611c067810 */ /* 0x001fe40007ffe0ff */
[----:B------:R-:W-:-:S04]  /*30f80*/  LEA R8, P6, R0, R20, 0x1 ;  /* 0x0000001400087211 */ /* 0x000fc800078c08ff */
[----:B------:R-:W-:Y:S01]  /*30f90*/  LEA.HI.X.SX32 R9, R0, R3, 0x1, P6 ;  /* 0x0000000300097211 */ /* 0x000fe200030f0eff */
[----:B--2---:R0:W-:Y:S01]  /*30fa0*/  @P3 STG.E.U16 [R4.64], R27 ;  /* 0x0000001b04003986 */ /* 0x0041e2000c101506 */
[----:B------:R-:W-:Y:S02]  /*30fb0*/  ISETP.LT.AND P3, PT, R6, c[0x0][0x17c], !P0 ;  /* 0x00005f0006007a0c */ /* 0x000fe40004761270 */
[----:B------:R-:W-:Y:S02]  /*30fc0*/  PRMT R6, R27, 0x7632, R6 ;  /* 0x000076321b067816 */ /* 0x000fe40000000006 */
[----:B0-----:R-:W-:-:S04]  /*30fd0*/  IADD3 R5, R0, c[0x0][0x198], RZ ;  /* 0x0000660000057a10 */ /* 0x001fc80007ffe0ff */
[C---:B------:R-:W-:Y:S02]  /*30fe0*/  LEA R4, P6, R5.reuse, R20, 0x1 ;  /* 0x0000001405047211 */ /* 0x040fe400078c08ff */
[C---:B------:R-:W-:Y:S01]  /*30ff0*/  IADD3 R0, R5.reuse, c[0x0][0x198], RZ ;  /* 0x0000660005007a10 */ /* 0x040fe20007ffe0ff */
        /* <DEDUP_REMOVED lines=8> */
[----:B------:R-:W-:Y:S02]  /*31080*/  IADD3 R10, R28, 0x60, RZ ;  /* 0x000000601c0a7810 */ /* 0x000fe40007ffe0ff */
[----:B------:R-:W-:-:S02]  /*31090*/  LEA R8, P6, R0, R20, 0x1 ;  /* 0x0000001400087211 */ /* 0x000fc400078c08ff */
[----:B------:R-:W-:Y:S02]  /*310a0*/  ISETP.LT.AND P4, PT, R10, c[0x0][0x17c], !P0 ;  /* 0x00005f000a007a0c */ /* 0x000fe40004781270 */
[C---:B------:R-:W-:Y:S02]  /*310b0*/  IADD3 R5, R0.reuse, c[0x0][0x198], RZ ;  /* 0x0000660000057a10 */ /* 0x040fe40007ffe0ff */
[-C--:B------:R-:W-:Y:S02]  /*310c0*/  LEA.HI.X.SX32 R9, R0, R3.reuse, 0x1, P6 ;  /* 0x0000000300097211 */ /* 0x080fe400030f0eff */
[C---:B------:R-:W-:Y:S02]  /*310d0*/  LEA R4, P6, R5.reuse, R20, 0x1 ;  /* 0x0000001405047211 */ /* 0x040fe400078c08ff */
[C---:B------:R-:W-:Y:S02]  /*310e0*/  IADD3 R0, R5.reuse, c[0x0][0x198], RZ ;  /* 0x0000660005007a10 */ /* 0x040fe40007ffe0ff */
[----:B------:R-:W-:-:S02]  /*310f0*/  LEA.HI.X.SX32 R5, R5, R3, 0x1, P6 ;  /* 0x0000000305057211 */ /* 0x000fc400030f0eff */
[----:B------:R-:W-:Y:S01]  /*31100*/  IADD3 R10, R28, 0x62, RZ ;  /* 0x000000621c0a7810 */ /* 0x000fe20007ffe0ff */
[----:B------:R0:W-:Y:S03]  /*31110*/  @P5 STG.E.U16 [R8.64], R6 ;  /* 0x0000000608005986 */ /* 0x0001e6000c101506 */
[----:B------:R-:W-:Y:S02]  /*31120*/  ISETP.LT.AND P2, PT, R10, c[0x0][0x17c], !P0 ;  /* 0x00005f000a007a0c */ /* 0x000fe40004741270 */
[C---:B------:R-:W-:Y:S02]  /*31130*/  IADD3 R10, R28.reuse, 0x64, RZ ;  /* 0x000000641c0a7810 */ /* 0x040fe40007ffe0ff */
[----:B0-----:R-:W-:Y:S02]  /*31140*/  IADD3 R6, R28, 0x65, RZ ;  /* 0x000000651c067810 */ /* 0x001fe40007ffe0ff */
[----:B------:R-:W-:-:S02]  /*31150*/  LEA R8, P6, R0, R20, 0x1 ;  /* 0x0000001400087211 */ /* 0x000fc400078c08ff */
[----:B------:R-:W-:Y:S02]  /*31160*/  ISETP.LT.AND P5, PT, R10, c[0x0][0x17c], !P0 ;  /* 0x00005f000a007a0c */ /* 0x000fe400047a1270 */
[----:B------:R-:W-:Y:S02]  /*31170*/  LEA.HI.X.SX32 R9, R0, R3, 0x1, P6 ;  /* 0x0000000300097211 */ /* 0x000fe400030f0eff */
[C---:B------:R-:W-:Y:S02]  /*31180*/  IADD3 R10, R28.reuse, 0x66, RZ ;  /* 0x000000661c0a7810 */ /* 0x040fe40007ffe0ff */
[----:B------:R-:W-:Y:S01]  /*31190*/  IADD3 R12, R28, 0x67, RZ ;  /* 0x000000671c0c7810 */ /* 0x000fe20007ffe0ff */
[----:B----4-:R0:W-:Y:S01]  /*311a0*/  @P4 STG.E.U16 [R4.64], R25 ;  /* 0x0000001904004986 */ /* 0x0101e2000c101506 */
[----:B------:R-:W-:Y:S02]  /*311b0*/  ISETP.LT.AND P4, PT, R6, c[0x0][0x17c], !P0 ;  /* 0x00005f0006007a0c */ /* 0x000fe40004781270 */
[----:B------:R-:W-:-:S02]  /*311c0*/  PRMT R6, R25, 0x7632, R6 ;  /* 0x0000763219067816 */ /* 0x000fc40000000006 */
[----:B0-----:R-:W-:-:S04]  /*311d0*/  IADD3 R5, R0, c[0x0][0x198], RZ ;  /* 0x0000660000057a10 */ /* 0x001fc80007ffe0ff */
[CC--:B------:R-:W-:Y:S02]  /*311e0*/  LEA R4, P6, R5.reuse, R20.reuse, 0x1 ;  /* 0x0000001405047211 */ /* 0x0c0fe400078c08ff */
[C---:B------:R-:W-:Y:S01]  /*311f0*/  IADD3 R0, R5.reuse, c[0x0][0x198], RZ ;  /* 0x0000660005007a10 */ /* 0x040fe20007ffe0ff */
[----:B------:R0:W-:Y:S01]  /*31200*/  @P3 STG.E.U16 [R8.64], R6 ;  /* 0x0000000608003986 */ /* 0x0001e2000c101506 */
[----:B------:R-:W-:Y:S02]  /*31210*/  LEA.HI.X.SX32 R5, R5, R3, 0x1, P6 ;  /* 0x0000000305057211 */ /* 0x000fe400030f0eff */
[----:B------:R-:W-:Y:S02]  /*31220*/  ISETP.LT.AND P3, PT, R10, c[0x0][0x17c], !P0 ;  /* 0x00005f000a007a0c */ /* 0x000fe40004761270 */
[C---:B------:R-:W-:Y:S02]  /*31230*/  IADD3 R10, R0.reuse, c[0x0][0x198], RZ ;  /* 0x00006600000a7a10 */ /* 0x040fe40007ffe0ff */
[----:B0-----:R-:W-:-:S04]  /*31240*/  LEA R8, P6, R0, R20, 0x1 ;  /* 0x0000001400087211 */ /* 0x001fc800078c08ff */
[----:B------:R-:W-:Y:S01]  /*31250*/  LEA.HI.X.SX32 R9, R0, R3, 0x1, P6 ;  /* 0x0000000300097211 */ /* 0x000fe200030f0eff */
[----:B---3--:R0:W-:Y:S01]  /*31260*/  @P2 STG.E.U16 [R4.64], R26 ;  /* 0x0000001a04002986 */ /* 0x0081e2000c101506 */
[----:B------:R-:W-:Y:S02]  /*31270*/  PRMT R13, R26, 0x7632, R13 ;  /* 0x000076321a0d7816 */ /* 0x000fe4000000000d */
[----:B------:R-:W-:Y:S02]  /*31280*/  ISETP.LT.AND P2, PT, R12, c[0x0][0x17c], !P0 ;  /* 0x00005f000c007a0c */ /* 0x000fe40004741270 */
[----:B------:R-:W-:Y:S01]  /*31290*/  IADD3 R12, R28, 0x68, RZ ;  /* 0x000000681c0c7810 */ /* 0x000fe20007ffe0ff */
[----:B0-----:R-:W3:Y:S01]  /*312a0*/  LDL.LU R26, [R1+0x8c] ;  /* 0x00008c00011a7983 */ /* 0x001ee20000300800 */
[----:B------:R-:W-:-:S04]  /*312b0*/  LEA R4, P6, R10, R20, 0x1 ;  /* 0x000000140a047211 */ /* 0x000fc800078c08ff */
[----:B------:R-:W-:Y:S01]  /*312c0*/  LEA.HI.X.SX32 R5, R10, R3, 0x1, P6 ;  /* 0x000000030a057211 */ /* 0x000fe200030f0eff */
[----:B------:R-:W-:Y:S01]  /*312d0*/  @P1 STG.E.U16 [R8.64], R13 ;  /* 0x0000000d08001986 */ /* 0x000fe2000c101506 */
[----:B------:R-:W-:-:S03]  /*312e0*/  ISETP.LT.AND P1, PT, R12, c[0x0][0x17c], !P0 ;  /* 0x00005f000c007a0c */ /* 0x000fc60004721270 */
[----:B--2---:R0:W-:Y:S01]  /*312f0*/  @P5 STG.E.U16 [R4.64], R27 ;  /* 0x0000001b04005986 */ /* 0x0041e2000c101506 */
[----:B------:R-:W-:-:S03]  /*31300*/  PRMT R12, R27, 0x7632, R12 ;  /* 0x000076321b0c7816 */ /* 0x000fc6000000000c */
[----:B0-----:R-:W2:Y:S01]  /*31310*/  LDL.LU R27, [R1+0x6c] ;  /* 0x00006c00011b7983 */ /* 0x001ea20000300800 */
[----:B------:R-:W-:Y:S02]  /*31320*/  IADD3 R0, R10, c[0x0][0x198], RZ ;  /* 0x000066000a007a10 */ /* 0x000fe40007ffe0ff */
[----:B------:R-:W-:Y:S02]  /*31330*/  IADD3 R10, R28, 0x69, RZ ;  /* 0x000000691c0a7810 */ /* 0x000fe40007ffe0ff */
[C---:B------:R-:W-:Y:S02]  /*31340*/  LEA R8, P6, R0.reuse, R20, 0x1 ;  /* 0x0000001400087211 */ /* 0x040fe400078c08ff */
[C---:B------:R-:W-:Y:S02]  /*31350*/  IADD3 R6, R0.reuse, c[0x0][0x198], RZ ;  /* 0x0000660000067a10 */ /* 0x040fe40007ffe0ff */
[----:B------:R-:W-:Y:S02]  /*31360*/  LEA.HI.X.SX32 R9, R0, R3, 0x1, P6 ;  /* 0x0000000300097211 */ /* 0x000fe400030f0eff */
[----:B------:R-:W-:-:S02]  /*31370*/  ISETP.LT.AND P5, PT, R10, c[0x0][0x17c], !P0 ;  /* 0x00005f000a007a0c */ /* 0x000fc400047a1270 */
[----:B------:R-:W-:Y:S02]  /*31380*/  LEA R4, P6, R6, R20, 0x1 ;  /* 0x0000001406047211 */ /* 0x000fe400078c08ff */
[----:B------:R-:W-:Y:S02]  /*31390*/  IADD3 R10, R28, 0x6a, RZ ;  /* 0x0000006a1c0a7810 */ /* 0x000fe40007ffe0ff */
[C---:B------:R-:W-:Y:S01]  /*313a0*/  IADD3 R0, R6.reuse, c[0x0][0x198], RZ ;  /* 0x0000660006007a10 */ /* 0x040fe20007ffe0ff */
[----:B------:R0:W-:Y:S01]  /*313b0*/  @P4 STG.E.U16 [R8.64], R12 ;  /* 0x0000000c08004986 */ /* 0x0001e2000c101506 */
[----:B------:R-:W-:Y:S02]  /*313c0*/  LEA.HI.X.SX32 R5, R6, R3, 0x1, P6 ;  /* 0x0000000306057211 */ /* 0x000fe400030f0eff */
[----:B------:R-:W-:Y:S02]  /*313d0*/  ISETP.LT.AND P4, PT, R10, c[0x0][0x17c], !P0 ;  /* 0x00005f000a007a0c */ /* 0x000fe40004781270 */
[----:B------:R-:W-:-:S02]  /*313e0*/  IADD3 R10, R28, 0x6b, RZ ;  /* 0x0000006b1c0a7810 */ /* 0x000fc40007ffe0ff */
[C---:B------:R-:W-:Y:S01]  /*313f0*/  IADD3 R6, R0.reuse, c[0x0][0x198], RZ ;  /* 0x0000660000067a10 */ /* 0x040fe20007ffe0ff */
[----:B------:R1:W-:Y:S01]  /*31400*/  @P3 STG.E.U16 [R4.64], R19 ;  /* 0x0000001304003986 */ /* 0x0003e2000c101506 */
[CC--:B0-----:R-:W-:Y:S02]  /*31410*/  LEA R8, P6, R0.reuse, R20.reuse, 0x1 ;  /* 0x0000001400087211 */ /* 0x0c1fe400078c08ff */
[----:B------:R-:W-:Y:S02]  /*31420*/  PRMT R13, R19, 0x7632, R13 ;  /* 0x00007632130d7816 */ /* 0x000fe4000000000d */
[----:B------:R-:W-:Y:S02]  /*31430*/  LEA.HI.X.SX32 R9, R0, R3, 0x1, P6 ;  /* 0x0000000300097211 */ /* 0x000fe400030f0eff */
[----:B------:R-:W-:Y:S02]  /*31440*/  ISETP.LT.AND P3, PT, R10, c[0x0][0x17c], !P0 ;  /* 0x00005f000a007a0c */ /* 0x000fe40004761270 */
[----:B-1----:R-:W-:-:S02]  /*31450*/  LEA R4, P6, R6, R20, 0x1 ;  /* 0x0000001406047211 */ /* 0x002fc400078c08ff */
[----:B------:R-:W-:Y:S02]  /*31460*/  IADD3 R10, R28, 0x6c, RZ ;  /* 0x0000006c1c0a7810 */ /* 0x000fe40007ffe0ff */
[C---:B------:R-:W-:Y:S01]  /*31470*/  IADD3 R0, R6.reuse, c[0x0][0x198], RZ ;  /* 0x0000660006007a10 */ /* 0x040fe20007ffe0ff */
[----:B------:R0:W-:Y:S01]  /*31480*/  @P2 STG.E.U16 [R8.64], R13 ;  /* 0x0000000d08002986 */ /* 0x0001e2000c101506 */
[----:B------:R-:W-:Y:S02]  /*31490*/  LEA.HI.X.SX32 R5, R6, R3, 0x1, P6 ;  /* 0x0000000306057211 */ /* 0x000fe400030f0eff */
[----:B------:R-:W-:Y:S02]  /*314a0*/  ISETP.LT.AND P2, PT, R10, c[0x0][0x17c], !P0 ;  /* 0x00005f000a007a0c */ /* 0x000fe40004741270 */
[C---:B------:R-:W-:Y:S02]  /*314b0*/  IADD3 R10, R0.reuse, c[0x0][0x198], RZ ;  /* 0x00006600000a7a10 */ /* 0x040fe40007ffe0ff */
[----:B0-----:R-:W-:-:S04]  /*314c0*/  LEA R8, P6, R0, R20, 0x1 ;  /* 0x0000001400087211 */ /* 0x001fc800078c08ff */
[----:B------:R-:W-:Y:S02]  /*314d0*/  LEA.HI.X.SX32 R9, R0, R3, 0x1, P6 ;  /* 0x0000000300097211 */ /* 0x000fe400030f0eff */
[----:B------:R-:W-:Y:S01]  /*314e0*/  IADD3 R0, R10, c[0x0][0x198], RZ ;  /* 0x000066000a007a10 */ /* 0x000fe20007ffe0ff */
[----:B------:R-:W-:Y:S01]  /*314f0*/  STL [R1+0xcec], R16 ;  /* 0x000cec1001007387 */ /* 0x000fe20000100800 */
[----:B---3--:R-:W-:-:S03]  /*31500*/  PRMT R12, R26, 0x7632, R12 ;  /* 0x000076321a0c7816 */ /* 0x008fc6000000000c */
[----:B------:R0:W-:Y:S04]  /*31510*/  @P1 STG.E.U16 [R4.64], R26 ;  /* 0x0000001a04001986 */ /* 0x0001e8000c101506 */
[----:B------:R1:W-:Y:S01]  /*31520*/  @P5 STG.E.U16 [R8.64], R12 ;  /* 0x0000000c08005986 */ /* 0x0003e2000c101506 */
[----:B--2---:R-:W-:-:S03]  /*31530*/  PRMT R13, R27, 0x7632, R13 ;  /* 0x000076321b0d7816 */ /* 0x004fc6000000000d */
[----:B------:R-:W-:Y:S01]  /*31540*/  LDS.128 R16, [R29] ;  /* 0x000000001d107984 */ /* 0x000fe20000000c00 */
[----:B0-----:R-:W-:-:S04]  /*31550*/  LEA R4, P6, R10, R20, 0x1 ;  /* 0x000000140a047211 */ /* 0x001fc800078c08ff */
[-C--:B------:R-:W-:Y:S02]  /*31560*/  LEA.HI.X.SX32 R5, R10, R3.reuse, 0x1, P6 ;  /* 0x000000030a057211 */ /* 0x080fe400030f0eff */
[CC--:B-1----:R-:W-:Y:S02]  /*31570*/  LEA R8, P6, R0.reuse, R20.reuse, 0x1 ;  /* 0x0000001400087211 */ /* 0x0c2fe400078c08ff */
[C---:B------:R-:W-:Y:S01]  /*31580*/  IADD3 R10, R0.reuse, c[0x0][0x198], RZ ;  /* 0x00006600000a7a10 */ /* 0x040fe20007ffe0ff */
[----:B------:R0:W-:Y:S01]  /*31590*/  @P4 STG.E.U16 [R4.64], R27 ;  /* 0x0000001b04004986 */ /* 0x0001e2000c101506 */
[----:B------:R-:W-:Y:S02]  /*315a0*/  LEA.HI.X.SX32 R9, R0, R3, 0x1, P6 ;  /* 0x0000000300097211 */ /* 0x000fe400030f0eff */
[----:B------:R-:W-:Y:S01]  /*315b0*/  PRMT R12, R2, 0x7632, R12 ;  /* 0x00007632020c7816 */ /* 0x000fe2000000000c */
[----:B0-----:R-:W2:Y:S01]  /*315c0*/  LDL.LU R27, [R1+0x9c] ;  /* 0x00009c00011b7983 */ /* 0x001ea20000300800 */
[----:B------:R-:W-:-:S04]  /*315d0*/  LEA R4, P6, R10, R20, 0x1 ;  /* 0x000000140a047211 */ /* 0x000fc800078c08ff */
[----:B------:R-:W-:Y:S01]  /*315e0*/  LEA.HI.X.SX32 R5, R10, R3, 0x1, P6 ;  /* 0x000000030a057211 */ /* 0x000fe200030f0eff */
[----:B------:R-:W-:Y:S04]  /*315f0*/  @P3 STG.E.U16 [R8.64], R13 ;  /* 0x0000000d08003986 */ /* 0x000fe8000c101506 */
[----:B------:R0:W-:Y:S04]  /*31600*/  @P2 STG.E.U16 [R4.64], R2 ;  /* 0x0000000204002986 */ /* 0x0001e8000c101506 */
[----:B0-----:R-:W3:Y:S01]  /*31610*/  LDL.LU R2, [R1+0xcf4] ;  /* 0x000cf40001027983 */ /* 0x001ee20000300800 */
[----:B------:R-:W-:-:S04]  /*31620*/  IADD3 R6, R28, 0x6d, RZ ;  /* 0x0000006d1c067810 */ /* 0x000fc80007ffe0ff */
[----:B------:R-:W-:Y:S02]  /*31630*/  ISETP.LT.AND P1, PT, R6, c[0x0][0x17c], !P0 ;  /* 0x00005f0006007a0c */ /* 0x000fe40004721270 */
[----:B------:R-:W-:-:S04]  /*31640*/  IADD3 R6, R28, 0x6e, RZ ;  /* 0x0000006e1c067810 */ /* 0x000fc80007ffe0ff */
[----:B------:R-:W-:Y:S02]  /*31650*/  ISETP.LT.AND P5, PT, R6, c[0x0][0x17c], !P0 ;  /* 0x00005f0006007a0c */ /* 0x000fe400047a1270 */
[----:B------:R-:W-:-:S04]  /*31660*/  IADD3 R6, R28, 0x6f, RZ ;  /* 0x0000006f1c067810 */ /* 0x000fc80007ffe0ff */
[----:B------:R-:W-:Y:S02]  /*31670*/  ISETP.LT.AND P4, PT, R6, c[0x0][0x17c], !P0 ;  /* 0x00005f0006007a0c */ /* 0x000fe40004781270 */
        /* <DEDUP_REMOVED lines=10> */
[----:B------:R-:W-:Y:S02]  /*31720*/  IADD3 R10, R6, c[0x0][0x198], RZ ;  /* 0x00006600060a7a10 */ /* 0x000fe40007ffe0ff */
[----:B------:R-:W-:Y:S01]  /*31730*/  IADD3 R0, R28, 0x71, RZ ;  /* 0x000000711c007810 */ /* 0x000fe20007ffe0ff */
[----:B------:R1:W-:Y:S01]  /*31740*/  @P5 STG.E.U16 [R4.64], R15 ;  /* 0x0000000f04005986 */ /* 0x0003e2000c101506 */
[C---:B0-----:R-:W-:Y:S02]  /*31750*/  LEA R8, P6, R6.reuse, R20, 0x1 ;  /* 0x0000001406087211 */ /* 0x041fe400078c08ff */
[----:B------:R-:W-:Y:S02]  /*31760*/  PRMT R13, R15, 0x7632, R13 ;  /* 0x000076320f0d7816 */ /* 0x000fe4000000000d */
[----:B------:R-:W-:-:S02]  /*31770*/  LEA.HI.X.SX32 R9, R6, R3, 0x1, P6 ;  /* 0x0000000306097211 */ /* 0x000fc400030f0eff */
[----:B------:R-:W-:Y:S02]  /*31780*/  ISETP.LT.AND P2, PT, R0, c[0x0][0x17c], !P0 ;  /* 0x00005f0000007a0c */ /* 0x000fe40004741270 */
[C---:B-1----:R-:W-:Y:S02]  /*31790*/  LEA R4, P6, R10.reuse, R20, 0x1 ;  /* 0x000000140a047211 */ /* 0x042fe400078c08ff */
[----:B------:R-:W-:Y:S02]  /*317a0*/  IADD3 R6, R10, c[0x0][0x198], RZ ;  /* 0x000066000a067a10 */ /* 0x000fe40007ffe0ff */
[----:B------:R-:W-:Y:S01]  /*317b0*/  IADD3 R0, R28, 0x72, RZ ;  /* 0x000000721c007810 */ /* 0x000fe20007ffe0ff */
[----:B------:R0:W-:Y:S01]  /*317c0*/  @P4 STG.E.U16 [R8.64], R13 ;  /* 0x0000000d08004986 */ /* 0x0001e2000c101506 */
[----:B------:R-:W-:Y:S02]  /*317d0*/  LEA.HI.X.SX32 R5, R10, R3, 0x1, P6 ;  /* 0x000000030a057211 */ /* 0x000fe400030f0eff */
[----:B------:R-:W-:-:S02]  /*317e0*/  ISETP.LT.AND P1, PT, R0, c[0x0][0x17c], !P0 ;  /* 0x00005f0000007a0c */ /* 0x000fc40004721270 */
[C---:B------:R-:W-:Y:S02]  /*317f0*/  IADD3 R10, R6.reuse, c[0x0][0x198], RZ ;  /* 0x00006600060a7a10 */ /* 0x040fe40007ffe0ff */
[----:B0-----:R-:W-:-:S04]  /*31800*/  LEA R8, P6, R6, R20, 0x1 ;  /* 0x0000001406087211 */ /* 0x001fc800078c08ff */
[----:B------:R-:W-:Y:S01]  /*31810*/  LEA.HI.X.SX32 R9, R6, R3, 0x1, P6 ;  /* 0x0000000306097211 */ /* 0x000fe200030f0eff */
[----:B--2---:R0:W-:Y:S01]  /*31820*/  @P3 STG.E.U16 [R4.64], R27 ;  /* 0x0000001b04003986 */ /* 0x0041e2000c101506 */
[----:B------:R-:W-:Y:S02]  /*31830*/  PRMT R12, R27, 0x7632, R12 ;  /* 0x000076321b0c7816 */ /* 0x000fe4000000000c */
[----:B0-----:R-:W-:-:S04]  /*31840*/  LEA R4, P6, R10, R20, 0x1 ;  /* 0x000000140a047211 */ /* 0x001fc800078c08ff */
[----:B------:R-:W-:Y:S01]  /*31850*/  LEA.HI.X.SX32 R5, R10, R3, 0x1, P6 ;  /* 0x000000030a057211 */ /* 0x000fe200030f0eff */
[----:B------:R-:W-:Y:S04]  /*31860*/  @P2 STG.E.U16 [R8.64], R12 ;  /* 0x0000000c08002986 */ /* 0x000fe8000c101506 */
[----:B---3--:R0:W-:Y:S01]  /*31870*/  @P1 STG.E.U16 [R4.64], R2 ;  /* 0x0000000204001986 */ /* 0x0081e2000c101506 */
[----:B------:R-:W-:-:S03]  /*31880*/  PRMT R13, R2, 0x7632, R13 ;  /* 0x00007632020d7816 */ /* 0x000fc6000000000d */
[----:B0-----:R-:W2:Y:S04]  /*31890*/  LDL.LU R2, [R1+0xcf0] ;  /* 0x000cf00001027983 */ /* 0x001ea80000300800 */
[----:B------:R-:W3:Y:S04]  /*318a0*/  LDL.LU R27, [R1+0x7c] ;  /* 0x00007c00011b7983 */ /* 0x000ee80000300800 */
[----:B------:R-:W4:Y:S01]  /*318b0*/  LDL.LU R25, [R1+0x2c] ;  /* 0x00002c0001197983 */ /* 0x000f220000300800 */
[----:B------:R-:W-:Y:S02]  /*318c0*/  IADD3 R0, R28, 0x73, RZ ;  /* 0x000000731c007810 */ /* 0x000fe40007ffe0ff */
[----:B------:R-:W-:Y:S01]  /*318d0*/  IADD3 R6, R10, c[0x0][0x198], RZ ;  /* 0x000066000a067a10 */ /* 0x000fe20007ffe0ff */
[----:B------:R-:W2:Y:S01]  /*318e0*/  LDL.LU R26, [R1+0x1ac] ;  /* 0x0001ac00011a7983 */ /* 0x000ea20000300800 */
[----:B------:R-:W-:-:S02]  /*318f0*/  ISETP.LT.AND P5, PT, R0, c[0x0][0x17c], !P0 ;  /* 0x00005f0000007a0c */ /* 0x000fc400047a1270 */
[----:B------:R-:W-:Y:S02]  /*31900*/  IADD3 R0, R28, 0x74, RZ ;  /* 0x000000741c007810 */ /* 0x000fe40007ffe0ff */
[----:B------:R-:W-:Y:S02]  /*31910*/  LEA R8, P6, R6, R20, 0x1 ;  /* 0x0000001406087211 */ /* 0x000fe400078c08ff */
[----:B------:R-:W-:Y:S02]  /*31920*/  ISETP.LT.AND P4, PT, R0, c[0x0][0x17c], !P0 ;  /* 0x00005f0000007a0c */ /* 0x000fe40004781270 */
[----:B------:R-:W-:Y:S02]  /*31930*/  IADD3 R10, R6, c[0x0][0x198], RZ ;  /* 0x00006600060a7a10 */ /* 0x000fe40007ffe0ff */
[----:B------:R-:W-:Y:S02]  /*31940*/  IADD3 R0, R28, 0x75, RZ ;  /* 0x000000751c007810 */ /* 0x000fe40007ffe0ff */
[----:B------:R-:W-:-:S02]  /*31950*/  LEA.HI.X.SX32 R9, R6, R3, 0x1, P6 ;  /* 0x0000000306097211 */ /* 0x000fc400030f0eff */
[----:B------:R-:W-:Y:S02]  /*31960*/  LEA R4, P6, R10, R20, 0x1 ;  /* 0x000000140a047211 */ /* 0x000fe400078c08ff */
[----:B------:R-:W-:Y:S02]  /*31970*/  ISETP.LT.AND P3, PT, R0, c[0x0][0x17c], !P0 ;  /* 0x00005f0000007a0c */ /* 0x000fe40004761270 */
[----:B------:R-:W-:Y:S02]  /*31980*/  IADD3 R6, R10, c[0x0][0x198], RZ ;  /* 0x000066000a067a10 */ /* 0x000fe40007ffe0ff */
[----:B------:R-:W-:Y:S01]  /*31990*/  IADD3 R0, R28, 0x76, RZ ;  /* 0x000000761c007810 */ /* 0x000fe20007ffe0ff */
[----:B------:R0:W-:Y:S01]  /*319a0*/  @P5 STG.E.U16 [R8.64], R13 ;  /* 0x0000000d08005986 */ /* 0x0001e2000c101506 */
[----:B------:R-:W-:Y:S02]  /*319b0*/  LEA.HI.X.SX32 R5, R10, R3, 0x1, P6 ;  /* 0x000000030a057211 */ /* 0x000fe400030f0eff */
[----:B------:R-:W-:-:S02]  /*319c0*/  ISETP.LT.AND P2, PT, R0, c[0x0][0x17c], !P0 ;  /* 0x00005f0000007a0c */ /* 0x000fc40004741270 */
[----:B------:R-:W-:Y:S02]  /*319d0*/  IADD3 R10, R6, c[0x0][0x198], RZ ;  /* 0x00006600060a7a10 */ /* 0x000fe40007ffe0ff */
[----:B------:R-:W-:Y:S02]  /*319e0*/  IADD3 R0, R28, 0x77, RZ ;  /* 0x000000771c007810 */ /* 0x000fe40007ffe0ff */
[-C--:B0-----:R-:W-:Y:S01]  /*319f0*/  LEA R8, P6, R6, R20.reuse, 0x1 ;  /* 0x0000001406087211 */ /* 0x081fe200078c08ff */
[----:B------:R0:W-:Y:S01]  /*31a00*/  @P4 STG.E.U16 [R4.64], R11 ;  /* 0x0000000b04004986 */ /* 0x0001e2000c101506 */
[----:B------:R-:W-:Y:S02]  /*31a10*/  ISETP.LT.AND P1, PT, R0, c[0x0][0x17c], !P0 ;  /* 0x00005f0000007a0c */ /* 0x000fe40004721270 */
[----:B------:R-:W-:Y:S02]  /*31a20*/  LEA.HI.X.SX32 R9, R6, R3, 0x1, P6 ;  /* 0x0000000306097211 */ /* 0x000fe400030f0eff */
[----:B------:R-:W-:-:S02]  /*31a30*/  LEA R12, P6, R10, R20, 0x1 ;  /* 0x000000140a0c7211 */ /* 0x000fc400078c08ff */
[----:B------:R-:W-:Y:S02]  /*31a40*/  IADD3 R6, R10, c[0x0][0x198], RZ ;  /* 0x000066000a067a10 */ /* 0x000fe40007ffe0ff */
[----:B------:R-:W-:Y:S02]  /*31a50*/  IADD3 R0, R28, 0x78, RZ ;  /* 0x000000781c007810 */ /* 0x000fe40007ffe0ff */
[----:B------:R-:W-:Y:S02]  /*31a60*/  LEA.HI.X.SX32 R13, R10, R3, 0x1, P6 ;  /* 0x000000030a0d7211 */ /* 0x000fe400030f0eff */
[----:B0-----:R-:W-:Y:S02]  /*31a70*/  PRMT R5, R11, 0x7632, R5 ;  /* 0x000076320b057816 */ /* 0x001fe40000000005 */
[----:B------:R-:W-:Y:S02]  /*31a80*/  LEA R4, P6, R6, R20, 0x1 ;  /* 0x0000001406047211 */ /* 0x000fe400078c08ff */
[----:B------:R-:W-:-:S02]  /*31a90*/  ISETP.LT.AND P5, PT, R0, c[0x0][0x17c], !P0 ;  /* 0x00005f0000007a0c */ /* 0x000fc400047a1270 */
[C---:B------:R-:W-:Y:S01]  /*31aa0*/  IADD3 R10, R6.reuse, c[0x0][0x198], RZ ;  /* 0x00006600060a7a10 */ /* 0x040fe20007ffe0ff */
[----:B------:R0:W-:Y:S04]  /*31ab0*/  @P3 STG.E.U16 [R8.64], R5 ;  /* 0x0000000508003986 */ /* 0x0001e8000c101506 */
[----:B------:R1:W-:Y:S01]  /*31ac0*/  @P2 STG.E.U16 [R12.64], R7 ;  /* 0x000000070c002986 */ /* 0x0003e2000c101506 */
[----:B0-----:R-:W-:Y:S02]  /*31ad0*/  LEA.HI.X.SX32 R5, R6, R3, 0x1, P6 ;  /* 0x0000000306057211 */ /* 0x001fe400030f0eff */
[----:B------:R-:W-:Y:S02]  /*31ae0*/  LEA R14, P6, R10, R20, 0x1 ;  /* 0x000000140a0e7211 */ /* 0x000fe400078c08ff */
[----:B------:R-:W-:-:S02]  /*31af0*/  PRMT R9, R7, 0x7632, R9 ;  /* 0x0000763207097816 */ /* 0x000fc40000000009 */
[----:B------:R-:W-:-:S03]  /*31b00*/  LEA.HI.X.SX32 R15, R10, R3, 0x1, P6 ;  /* 0x000000030a0f7211 */ /* 0x000fc600030f0eff */
[----:B------:R-:W-:Y:S01]  /*31b10*/  @P1 STG.E.U16 [R4.64], R9 ;  /* 0x0000000904001986 */ /* 0x000fe2000c101506 */
[----:B------:R-:W-:Y:S02]  /*31b20*/  IADD3 R0, R28, 0x79, RZ ;  /* 0x000000791c007810 */ /* 0x000fe40007ffe0ff */
[----:B------:R-:W-:Y:S02]  /*31b30*/  IADD3 R6, R10, c[0x0][0x198], RZ ;  /* 0x000066000a067a10 */ /* 0x000fe40007ffe0ff */
[----:B------:R-:W-:Y:S02]  /*31b40*/  ISETP.LT.AND P4, PT, R0, c[0x0][0x17c], !P0 ;  /* 0x00005f0000007a0c */ /* 0x000fe40004781270 */
[----:B-1----:R-:W-:-:S04]  /*31b50*/  LEA R12, P6, R6, R20, 0x1 ;  /* 0x00000014060c7211 */ /* 0x002fc800078c08ff */
[----:B------:R-:W-:Y:S02]  /*31b60*/  LEA.HI.X.SX32 R13, R6, R3, 0x1, P6 ;  /* 0x00000003060d7211 */ /* 0x000fe400030f0eff */
[----:B------:R-:W-:Y:S01]  /*31b70*/  IADD3 R0, R28, 0x7a, RZ ;  /* 0x0000007a1c007810 */ /* 0x000fe20007ffe0ff */
[----:B---3--:R0:W-:Y:S02]  /*31b80*/  @P5 STG.E.U16 [R14.64], R27 ;  /* 0x0000001b0e005986 */ /* 0x0081e4000c101506 */
[----:B0-----:R-:W-:Y:S02]  /*31b90*/  PRMT R15, R27, 0x7632, R15 ;  /* 0x000076321b0f7816 */ /* 0x001fe4000000000f */
[----:B------:R-:W3:Y:S04]  /*31ba0*/  LDL.LU R27, [R1+0x1bc] ;  /* 0x0001bc00011b7983 */ /* 0x000ee80000300800 */
[----:B------:R-:W-:Y:S04]  /*31bb0*/  @P4 STG.E.U16 [R12.64], R15 ;  /* 0x0000000f0c004986 */ /* 0x000fe8000c101506 */
[----:B------:R-:W-:Y:S04]  /*31bc0*/  STL [R1+0xce4], R12 ;  /* 0x000ce40c01007387 */ /* 0x000fe80000100800 */
[----:B--2---:R-:W0:Y:S01]  /*31bd0*/  LDS.128 R12, [R2] ;  /* 0x00000000020c7984 */ /* 0x004e220000000c00 */
[----:B------:R-:W-:-:S02]  /*31be0*/  ISETP.LT.AND P3, PT, R0, c[0x0][0x17c], !P0 ;  /* 0x00005f0000007a0c */ /* 0x000fc40004761270 */
[----:B------:R-:W-:-:S04]  /*31bf0*/  IADD3 R7, R6, c[0x0][0x198], RZ ;  /* 0x0000660006077a10 */ /* 0x000fc80007ffe0ff */
[----:B------:R-:W-:-:S04]  /*31c00*/  LEA R10, P6, R7, R20, 0x1 ;  /* 0x00000014070a7211 */ /* 0x000fc800078c08ff */
[----:B------:R-:W-:-:S05]  /*31c10*/  LEA.HI.X.SX32 R11, R7, R3, 0x1, P6 ;  /* 0x00000003070b7211 */ /* 0x000fca00030f0eff */
[----:B----4-:R1:W-:Y:S02]  /*31c20*/  @P3 STG.E.U16 [R10.64], R25 ;  /* 0x000000190a003986 */ /* 0x0103e4000c101506 */
[----:B-1----:R-:W-:Y:S02]  /*31c30*/  PRMT R11, R25, 0x7632, R11 ;  /* 0x00007632190b7816 */ /* 0x002fe4000000000b */
[----:B------:R-:W-:Y:S01]  /*31c40*/  LOP3.LUT R25, R2, 0x40, RZ, 0x3c, !PT ;  /* 0x0000004002197812 */ /* 0x000fe200078e3cff */
[----:B0-----:R0:W-:Y:S04]  /*31c50*/  STL [R1+0x54], R13 ;  /* 0x0000540d01007387 */ /* 0x0011e80000100800 */
[----:B------:R1:W-:Y:S04]  /*31c60*/  STL.64 [R1+0x58], R14 ;  /* 0x0000580e01007387 */ /* 0x0003e80000100a00 */
[----:B------:R-:W-:Y:S01]  /*31c70*/  STL [R1+0x64], R17 ;  /* 0x0000641101007387 */ /* 0x000fe20000100800 */
[----:B0-----:R-:W-:-:S03]  /*31c80*/  IMAD.MOV.U32 R13, RZ, RZ, R16 ;  /* 0x000000ffff0d7224 */ /* 0x001fc600078e0010 */
[----:B------:R-:W-:Y:S04]  /*31c90*/  STL.64 [R1+0x68], R18 ;  /* 0x0000681201007387 */ /* 0x000fe80000100a00 */
[----:B------:R-:W0:Y:S01]  /*31ca0*/  LDS.128 R16, [R25] ;  /* 0x0000000019107984 */ /* 0x000e220000000c00 */
[----:B------:R-:W-:Y:S01]  /*31cb0*/  LOP3.LUT R23, R2, 0x60, RZ, 0x3c, !PT ;  /* 0x0000006002177812 */ /* 0x000fe200078e3cff */
[----:B-1----:R-:W-:Y:S01]  /*31cc0*/  IMAD.MOV.U32 R14, RZ, RZ, R12 ;  /* 0x000000ffff0e7224 */ /* 0x002fe200078e000c */
[----:B------:R-:W-:Y:S02]  /*31cd0*/  IADD3 R0, R28, 0x7b, RZ ;  /* 0x0000007b1c007810 */ /* 0x000fe40007ffe0ff */
[----:B------:R-:W-:Y:S02]  /*31ce0*/  IADD3 R4, R7, c[0x0][0x198], RZ ;  /* 0x0000660007047a10 */ /* 0x000fe40007ffe0ff */
[----:B------:R-:W-:-:S02]  /*31cf0*/  ISETP.LT.AND P2, PT, R0, c[0x0][0x17c], !P0 ;  /* 0x00005f0000007a0c */ /* 0x000fc40004741270 */
[----:B------:R-:W-:Y:S02]  /*31d00*/  IADD3 R0, R28, 0x7c, RZ ;  /* 0x0000007c1c007810 */ /* 0x000fe40007ffe0ff */
[CC--:B------:R-:W-:Y:S02]  /*31d10*/  LEA R6, P6, R4.reuse, R20.reuse, 0x1 ;  /* 0x0000001404067211 */ /* 0x0c0fe400078c08ff */
[----:B------:R-:W-:Y:S02]  /*31d20*/  IADD3 R5, R4, c[0x0][0x198], RZ ;  /* 0x0000660004057a10 */ /* 0x000fe40007ffe0ff */
[----:B------:R-:W-:Y:S02]  /*31d30*/  ISETP.LT.AND P1, PT, R0, c[0x0][0x17c], !P0 ;  /* 0x00005f0000007a0c */ /* 0x000fe40004721270 */
[----:B------:R-:W-:Y:S02]  /*31d40*/  LEA.HI.X.SX32 R7, R4, R3, 0x1, P6 ;  /* 0x0000000304077211 */ /* 0x000fe400030f0eff */
[----:B------:R-:W-:-:S02]  /*31d50*/  LEA R8, P6, R5, R20, 0x1 ;  /* 0x0000001405087211 */ /* 0x000fc400078c08ff */
[----:B------:R-:W-:Y:S02]  /*31d60*/  IADD3 R0, R28, 0x7d, RZ ;  /* 0x0000007d1c007810 */ /* 0x000fe40007ffe0ff */
[----:B------:R-:W-:Y:S01]  /*31d70*/  LEA.HI.X.SX32 R9, R5, R3, 0x1, P6 ;  /* 0x0000000305097211 */ /* 0x000fe200030f0eff */
[----:B0-----:R-:W-:Y:S01]  /*31d80*/  STL [R1+0x34], R17 ;  /* 0x0000341101007387 */ /* 0x001fe20000100800 */
[----:B------:R-:W-:-:S03]  /*31d90*/  IMAD.MOV.U32 R12, RZ, RZ, R16 ;  /* 0x000000ffff0c7224 */ /* 0x000fc600078e0010 */
[----:B------:R-:W-:Y:S04]  /*31da0*/  STL.64 [R1+0x38], R18 ;  /* 0x0000381201007387 */ /* 0x000fe80000100a00 */
[----:B------:R-:W0:Y:S01]  /*31db0*/  LDS.128 R16, [R23] ;  /* 0x0000000017107984 */ /* 0x000e220000000c00 */
[----:B------:R-:W-:Y:S02]  /*31dc0*/  ISETP.LT.AND P5, PT, R0, c[0x0][0x17c], !P0 ;  /* 0x00005f0000007a0c */ /* 0x000fe400047a1270 */
[----:B------:R-:W-:Y:S02]  /*31dd0*/  IADD3 R5, R5, c[0x0][0x198], RZ ;  /* 0x0000660005057a10 */ /* 0x000fe40007ffe0ff */
[----:B------:R-:W-:Y:S02]  /*31de0*/  IADD3 R0, R28, 0x7e, RZ ;  /* 0x0000007e1c007810 */ /* 0x000fe40007ffe0ff */
[C---:B------:R-:W-:Y:S01]  /*31df0*/  LEA R4, P6, R5.reuse, R20, 0x1 ;  /* 0x0000001405047211 */ /* 0x040fe200078c08ff */
[----:B------:R1:W-:Y:S01]  /*31e00*/  @P2 STG.E.U16 [R6.64], R11 ;  /* 0x0000000b06002986 */ /* 0x0003e2000c101506 */
[----:B------:R-:W-:-:S02]  /*31e10*/  IADD3 R10, R5, c[0x0][0x198], RZ ;  /* 0x00006600050a7a10 */ /* 0x000fc40007ffe0ff */
[----:B------:R-:W-:Y:S01]  /*31e20*/  ISETP.LT.AND P4, PT, R0, c[0x0][0x17c], !P0 ;  /* 0x00005f0000007a0c */ /* 0x000fe20004781270 */
[----:B------:R2:W-:Y:S01]  /*31e30*/  @P1 STG.E.U16 [R8.64], R26 ;  /* 0x0000001a08001986 */ /* 0x0005e2000c101506 */
[----:B------:R-:W-:Y:S02]  /*31e40*/  IADD3 R0, R28, 0x7f, RZ ;  /* 0x0000007f1c007810 */ /* 0x000fe40007ffe0ff */
[----:B------:R-:W-:Y:S02]  /*31e50*/  LEA.HI.X.SX32 R5, R5, R3, 0x1, P6 ;  /* 0x0000000305057211 */ /* 0x000fe400030f0eff */
[----:B------:R-:W-:Y:S02]  /*31e60*/  ISETP.LT.AND P3, PT, R0, c[0x0][0x17c], !P0 ;  /* 0x00005f0000007a0c */ /* 0x000fe40004761270 */
[C---:B-1----:R-:W-:Y:S02]  /*31e70*/  LEA R6, P6, R10.reuse, R20, 0x1 ;  /* 0x000000140a067211 */ /* 0x042fe400078c08ff */
[----:B------:R-:W-:-:S02]  /*31e80*/  IADD3 R11, R10, c[0x0][0x198], RZ ;  /* 0x000066000a0b7a10 */ /* 0x000fc40007ffe0ff */
[----:B--2---:R-:W-:Y:S02]  /*31e90*/  PRMT R9, R26, 0x7632, R9 ;  /* 0x000076321a097816 */ /* 0x004fe40000000009 */
[----:B------:R-:W-:-:S03]  /*31ea0*/  LEA.HI.X.SX32 R7, R10, R3, 0x1, P6 ;  /* 0x000000030a077211 */ /* 0x000fc600030f0eff */
[----:B------:R1:W-:Y:S01]  /*31eb0*/  @P5 STG.E.U16 [R4.64], R9 ;  /* 0x0000000904005986 */ /* 0x0003e2000c101506 */
[C---:B------:R-:W-:Y:S02]  /*31ec0*/  IADD3 R8, R11.reuse, c[0x0][0x198], RZ ;  /* 0x000066000b087a10 */ /* 0x040fe40007ffe0ff */
[----:B------:R-:W-:Y:S02]  /*31ed0*/  IADD3 R0, R28, 0x80, RZ ;  /* 0x000000801c007810 */ /* 0x000fe40007ffe0ff */
[----:B-1----:R-:W-:-:S04]  /*31ee0*/  LEA R4, P6, R11, R20, 0x1 ;  /* 0x000000140b047211 */ /* 0x002fc800078c08ff */
[----:B------:R-:W-:Y:S01]  /*31ef0*/  LEA.HI.X.SX32 R5, R11, R3, 0x1, P6 ;  /* 0x000000030b057211 */ /* 0x000fe200030f0eff */
[----:B0-----:R-:W-:Y:S01]  /*31f00*/  STL [R1+0x84], R17 ;  /* 0x0000841101007387 */ /* 0x001fe20000100800 */
[----:B------:R-:W-:-:S03]  /*31f10*/  ISETP.LT.AND P2, PT, R0, c[0x0][0x17c], !P0 ;  /* 0x00005f0000007a0c */ /* 0x000fc60004741270 */
[----:B------:R-:W-:Y:S01]  /*31f20*/  STL.64 [R1+0x88], R18 ;  /* 0x0000881201007387 */ /* 0x000fe20000100a00 */
[----:B------:R-:W-:-:S04]  /*31f30*/  IADD3 R0, R28, 0x81, RZ ;  /* 0x000000811c007810 */ /* 0x000fc80007ffe0ff */
[----:B------:R-:W-:Y:S02]  /*31f40*/  ISETP.LT.AND P1, PT, R0, c[0x0][0x17c], !P0 ;  /* 0x00005f0000007a0c */ /* 0x000fe40004721270 */
[----:B------:R-:W-:-:S04]  /*31f50*/  IADD3 R0, R28, 0x82, RZ ;  /* 0x000000821c007810 */ /* 0x000fc80007ffe0ff */
[----:B------:R-:W-:Y:S02]  /*31f60*/  ISETP.LT.AND P5, PT, R0, c[0x0][0x17c], !P0 ;  /* 0x00005f0000007a0c */ /* 0x000fe400047a1270 */
[----:B------:R-:W-:Y:S02]  /*31f70*/  IADD3 R0, R28, 0x83, RZ ;  /* 0x000000831c007810 */ /* 0x000fe40007ffe0ff */
[----:B------:R-:W-:Y:S02]  /*31f80*/  PRMT R9, R14, 0x7632, R9 ;  /* 0x000076320e097816 */ /* 0x000fe40000000009 */
[----:B------:R-:W-:Y:S02]  /*31f90*/  IADD3 R10, R28, 0x86, RZ ;  /* 0x000000861c0a7810 */ /* 0x000fe40007ffe0ff */
[----:B---3--:R-:W-:Y:S01]  /*31fa0*/  PRMT R11, R27, 0x7632, R11 ;  /* 0x000076321b0b7816 */ /* 0x008fe2000000000b */
[----:B------:R-:W-:Y:S04]  /*31fb0*/  @P4 STG.E.U16 [R6.64], R27 ;  /* 0x0000001b06004986 */ /* 0x000fe8000c101506 */
[----:B------:R0:W-:Y:S02]  /*31fc0*/  @P3 STG.E.U16 [R4.64], R11 ;  /* 0x0000000b04003986 */ /* 0x0001e4000c101506 */
[----:B0-----:R-:W-:-:S02]  /*31fd0*/  IMAD.MOV.U32 R11, RZ, RZ, R16 ;  /* 0x000000ffff0b7224 */ /* 0x001fc400078e0010 */
[----:B------:R-:W0:Y:S01]  /*31fe0*/  LDS.128 R16, [R2+0x800] ;  /* 0x0008000002107984 */ /* 0x000e220000000c00 */
[----:B------:R-:W-:Y:S02]  /*31ff0*/  ISETP.LT.AND P4, PT, R0, c[0x0][0x17c], !P0 ;  /* 0x00005f0000007a0c */ /* 0x000fe40004781270 */
[----:B------:R-:W-:Y:S02]  /*32000*/  LEA R6, P6, R8, R20, 0x1 ;  /* 0x0000001408067211 */ /* 0x000fe400078c08ff */
[----:B------:R-:W-:Y:S02]  /*32010*/  IADD3 R0, R28, 0x84, RZ ;  /* 0x000000841c007810 */ /* 0x000fe40007ffe0ff */
[----:B------:R-:W-:Y:S02]  /*32020*/  LEA.HI.X.SX32 R7, R8, R3, 0x1, P6 ;  /* 0x0000000308077211 */ /* 0x000fe400030f0eff */
[----:B------:R-:W-:Y:S02]  /*32030*/  ISETP.LT.AND P3, PT, R0, c[0x0][0x17c], !P0 ;  /* 0x00005f0000007a0c */ /* 0x000fe40004761270 */
[----:B------:R-:W-:-:S02]  /*32040*/  IADD3 R8, R8, c[0x0][0x198], RZ ;  /* 0x0000660008087a10 */ /* 0x000fc40007ffe0ff */
[----:B------:R-:W-:Y:S01]  /*32050*/  IADD3 R0, R28, 0x85, RZ ;  /* 0x000000851c007810 */ /* 0x000fe20007ffe0ff */
[----:B------:R1:W-:Y:S03]  /*32060*/  @P2 STG.E.U16 [R6.64], R14 ;  /* 0x0000000e06002986 */ /* 0x0003e6000c101506 */
[----:B------:R-:W-:Y:S02]  /*32070*/  ISETP.LT.AND P2, PT, R0, c[0x0][0x17c], !P0 ;  /* 0x00005f0000007a0c */ /* 0x000fe40004741270 */
[C---:B------:R-:W-:Y:S02]  /*32080*/  IADD3 R0, R8.reuse, c[0x0][0x198], RZ ;  /* 0x0000660008007a10 */ /* 0x040fe40007ffe0ff */
[----:B-1----:R-:W-:-:S04]  /*32090*/  LEA R6, P6, R8, R20, 0x1 ;  /* 0x0000001408067211 */ /* 0x002fc800078c08ff */
[-C--:B------:R-:W-:Y:S02]  /*320a0*/  LEA.HI.X.SX32 R7, R8, R3.reuse, 0x1, P6 ;  /* 0x0000000308077211 */ /* 0x080fe400030f0eff */
[CC--:B------:R-:W-:Y:S02]  /*320b0*/  LEA R4, P6, R0.reuse, R20.reuse, 0x1 ;  /* 0x0000001400047211 */ /* 0x0c0fe400078c08ff */
[C---:B------:R-:W-:Y:S01]  /*320c0*/  IADD3 R8, R0.reuse, c[0x0][0x198], RZ ;  /* 0x0000660000087a10 */ /* 0x040fe20007ffe0ff */
[----:B------:R1:W-:Y:S01]  /*320d0*/  @P1 STG.E.U16 [R6.64], R9 ;  /* 0x0000000906001986 */ /* 0x0003e2000c101506 */
[----:B------:R-:W-:Y:S02]  /*320e0*/  LEA.HI.X.SX32 R5, R0, R3, 0x1, P6 ;  /* 0x0000000300057211 */ /* 0x000fe400030f0eff */
[C---:B------:R-:W-:Y:S01]  /*320f0*/  IADD3 R0, R8.reuse, c[0x0][0x198], RZ ;  /* 0x0000660008007a10 */ /* 0x040fe20007ffe0ff */
[----:B0-----:R-:W-:Y:S01]  /*32100*/  STL [R1+0xb4], R17 ;  /* 0x0000b41101007387 */ /* 0x001fe20000100800 */
[----:B-1----:R-:W-:-:S03]  /*32110*/  LEA R6, P6, R8, R20, 0x1 ;  /* 0x0000001408067211 */ /* 0x002fc600078c08ff */
[----:B------:R0:W-:Y:S01]  /*32120*/  @P5 STG.E.U16 [R4.64], R13 ;  /* 0x0000000d04005986 */ /* 0x0001e2000c101506 */
[----:B------:R-:W-:-:S03]  /*32130*/  LEA.HI.X.SX32 R7, R8, R3, 0x1, P6 ;  /* 0x0000000308077211 */ /* 0x000fc600030f0eff */
[----:B------:R-:W-:Y:S01]  /*32140*/  STL.64 [R1+0xb8], R18 ;  /* 0x0000b81201007387 */ /* 0x000fe20000100a00 */
[----:B------:R-:W-:Y:S01]  /*32150*/  PRMT R8, R13, 0x7632, R8 ;  /* 0x000076320d087816 */ /* 0x000fe20000000008 */
[----:B0-----:R-:W-:Y:S02]  /*32160*/  IMAD.MOV.U32 R13, RZ, RZ, R16 ;  /* 0x000000ffff0d7224 */ /* 0x001fe400078e0010 */
[----:B------:R-:W0:Y:S01]  /*32170*/  LDS.128 R16, [R29+0x800] ;  /* 0x000800001d107984 */ /* 0x000e220000000c00 */
[----:B------:R-:W-:Y:S02]  /*32180*/  LEA R4, P6, R0, R20, 0x1 ;  /* 0x0000001400047211 */ /* 0x000fe400078c08ff */
[----:B------:R-:W-:Y:S02]  /*32190*/  IADD3 R9, R28, 0x88, RZ ;  /* 0x000000881c097810 */ /* 0x000fe40007ffe0ff */
[----:B------:R-:W-:Y:S01]  /*321a0*/  LEA.HI.X.SX32 R5, R0, R3, 0x1, P6 ;  /* 0x0000000300057211 */ /* 0x000fe200030f0eff */
[----:B------:R1:W-:Y:S01]  /*321b0*/  @P4 STG.E.U16 [R6.64], R8 ;  /* 0x0000000806004986 */ /* 0x0003e2000c101506 */
[----:B------:R-:W-:-:S02]  /*321c0*/  ISETP.LT.AND P4, PT, R9, c[0x0][0x17c], !P0 ;  /* 0x00005f0009007a0c */ /* 0x000fc40004781270 */
[----:B------:R-:W-:Y:S01]  /*321d0*/  PRMT R9, R12, 0x7632, R9 ;  /* 0x000076320c097816 */ /* 0x000fe20000000009 */
[----:B------:R2:W-:Y:S01]  /*321e0*/  @P3 STG.E.U16 [R4.64], R12 ;  /* 0x0000000c04003986 */ /* 0x0005e2000c101506 */
[----:B------:R-:W-:Y:S02]  /*321f0*/  ISETP.LT.AND P1, PT, R10, c[0x0][0x17c], !P0 ;  /* 0x00005f000a007a0c */ /* 0x000fe40004721270 */
[----:B-1----:R-:W-:Y:S01]  /*32200*/  IADD3 R7, R0, c[0x0][0x198], RZ ;  /* 0x0000660000077a10 */ /* 0x002fe20007ffe0ff */
[----:B0-----:R-:W-:Y:S01]  /*32210*/  STL [R1+0xa4], R17 ;  /* 0x0000a41101007387 */ /* 0x001fe20000100800 */
[----:B--2---:R-:W-:-:S03]  /*32220*/  IMAD.MOV.U32 R12, RZ, RZ, R16 ;  /* 0x000000ffff0c7224 */ /* 0x004fc600078e0010 */
[----:B------:R-:W-:Y:S04]  /*32230*/  STL.64 [R1+0xa8], R18 ;  /* 0x0000a81201007387 */ /* 0x000fe80000100a00 */
[----:B------:R-:W0:Y:S01]  /*32240*/  LDS.128 R16, [R25+0x800] ;  /* 0x0008000019107984 */ /* 0x000e220000000c00 */
[----:B------:R-:W-:Y:S02]  /*32250*/  IADD3 R0, R28, 0x89, RZ ;  /* 0x000000891c007810 */ /* 0x000fe40007ffe0ff */
[C---:B------:R-:W-:Y:S02]  /*32260*/  LEA R6, P6, R7.reuse, R20, 0x1 ;  /* 0x0000001407067211 */ /* 0x040fe400078c08ff */
[----:B------:R-:W-:Y:S02]  /*32270*/  ISETP.LT.AND P3, PT, R0, c[0x0][0x17c], !P0 ;  /* 0x00005f0000007a0c */ /* 0x000fe40004761270 */
[----:B------:R-:W-:-:S02]  /*32280*/  IADD3 R0, R7, c[0x0][0x198], RZ ;  /* 0x0000660007007a10 */ /* 0x000fc40007ffe0ff */
[-C--:B------:R-:W-:Y:S02]  /*32290*/  LEA.HI.X.SX32 R7, R7, R3.reuse, 0x1, P6 ;  /* 0x0000000307077211 */ /* 0x080fe400030f0eff */
[C---:B------:R-:W-:Y:S02]  /*322a0*/  LEA R4, P6, R0.reuse, R20, 0x1 ;  /* 0x0000001400047211 */ /* 0x040fe400078c08ff */
[C---:B------:R-:W-:Y:S01]  /*322b0*/  IADD3 R8, R0.reuse, c[0x0][0x198], RZ ;  /* 0x0000660000087a10 */ /* 0x040fe20007ffe0ff */
[----:B------:R1:W-:Y:S01]  /*322c0*/  @P2 STG.E.U16 [R6.64], R9 ;  /* 0x0000000906002986 */ /* 0x0003e2000c101506 */
[----:B------:R-:W-:Y:S02]  /*322d0*/  LEA.HI.X.SX32 R5, R0, R3, 0x1, P6 ;  /* 0x0000000300057211 */ /* 0x000fe400030f0eff */
[----:B------:R-:W-:-:S03]  /*322e0*/  IADD3 R0, R8, c[0x0][0x198], RZ ;  /* 0x0000660008007a10 */ /* 0x000fc60007ffe0ff */
[----:B------:R2:W-:Y:S01]  /*322f0*/  @P1 STG.E.U16 [R4.64], R11 ;  /* 0x0000000b04001986 */ /* 0x0005e2000c101506 */
[----:B-1----:R-:W-:Y:S02]  /*32300*/  IADD3 R7, R28, 0x8b, RZ ;  /* 0x0000008b1c077810 */ /* 0x002fe40007ffe0ff */
[C---:B------:R-:W-:Y:S02]  /*32310*/  LEA R6, P6, R8.reuse, R20, 0x1 ;  /* 0x0000001408067211 */ /* 0x040fe400078c08ff */
[----:B------:R-:W-:Y:S02]  /*32320*/  ISETP.LT.AND P1, PT, R7, c[0x0][0x17c], !P0 ;  /* 0x00005f0007007a0c */ /* 0x000fe40004721270 */
[----:B------:R-:W-:Y:S02]  /*32330*/  LEA.HI.X.SX32 R7, R8, R3, 0x1, P6 ;  /* 0x0000000308077211 */ /* 0x000fe400030f0eff */
[----:B------:R-:W-:Y:S01]  /*32340*/  PRMT R8, R11, 0x7632, R8 ;  /* 0x000076320b087816 */ /* 0x000fe20000000008 */
[----:B0-----:R-:W-:Y:S01]  /*32350*/  STL [R1+0x94], R17 ;  /* 0x0000941101007387 */ /* 0x001fe20000100800 */
[----:B--2---:R-:W-:-:S03]  /*32360*/  IMAD.MOV.U32 R11, RZ, RZ, R16 ;  /* 0x000000ffff0b7224 */ /* 0x004fc600078e0010 */
[----:B------:R-:W-:Y:S04]  /*32370*/  STL.64 [R1+0x98], R18 ;  /* 0x0000981201007387 */ /* 0x000fe80000100a00 */
[----:B------:R-:W0:Y:S01]  /*32380*/  LDS.128 R16, [R23+0x800] ;  /* 0x0008000017107984 */ /* 0x000e220000000c00 */
[----:B------:R-:W-:-:S04]  /*32390*/  IADD3 R10, R28, 0x87, RZ ;  /* 0x000000871c0a7810 */ /* 0x000fc80007ffe0ff */
[----:B------:R-:W-:Y:S02]  /*323a0*/  ISETP.LT.AND P5, PT, R10, c[0x0][0x17c], !P0 ;  /* 0x00005f000a007a0c */ /* 0x000fe400047a1270 */
[----:B------:R-:W-:Y:S02]  /*323b0*/  LEA R4, P6, R0, R20, 0x1 ;  /* 0x0000001400047211 */ /* 0x000fe400078c08ff */
[----:B------:R-:W-:Y:S02]  /*323c0*/  IADD3 R9, R28, 0x8c, RZ ;  /* 0x0000008c1c097810 */ /* 0x000fe40007ffe0ff */
[----:B------:R-:W-:Y:S02]  /*323d0*/  LEA.HI.X.SX32 R5, R0, R3, 0x1, P6 ;  /* 0x0000000300057211 */ /* 0x000fe400030f0eff */
[----:B------:R-:W-:-:S05]  /*323e0*/  IADD3 R10, R28, 0x8a, RZ ;  /* 0x0000008a1c0a7810 */ /* 0x000fca0007ffe0ff */
[----:B------:R1:W-:Y:S01]  /*323f0*/  @P5 STG.E.U16 [R6.64], R8 ;  /* 0x0000000806005986 */ /* 0x0003e2000c101506 */
[----:B------:R-:W-:Y:S02]  /*32400*/  ISETP.LT.AND P5, PT, R9, c[0x0][0x17c], !P0 ;  /* 0x00005f0009007a0c */ /* 0x000fe400047a1270 */
[----:B------:R-:W-:Y:S01]  /*32410*/  PRMT R9, R13, 0x7632, R9 ;  /* 0x000076320d097816 */ /* 0x000fe20000000009 */
[----:B------:R2:W-:Y:S01]  /*32420*/  @P4 STG.E.U16 [R4.64], R13 ;  /* 0x0000000d04004986 */ /* 0x0005e2000c101506 */
[----:B------:R-:W-:Y:S02]  /*32430*/  ISETP.LT.AND P2, PT, R10, c[0x0][0x17c], !P0 ;  /* 0x00005f000a007a0c */ /* 0x000fe40004741270 */
[----:B-1----:R-:W-:Y:S02]  /*32440*/  IADD3 R7, R0, c[0x0][0x198], RZ ;  /* 0x0000660000077a10 */ /* 0x002fe40007ffe0ff */
[----:B------:R-:W-:Y:S02]  /*32450*/  IADD3 R0, R28, 0x8d, RZ ;  /* 0x0000008d1c007810 */ /* 0x000fe40007ffe0ff */
[----:B------:R-:W-:-:S02]  /*32460*/  LEA R6, P6, R7, R20, 0x1 ;  /* 0x0000001407067211 */ /* 0x000fc400078c08ff */
[----:B------:R-:W-:Y:S01]  /*32470*/  ISETP.LT.AND P4, PT, R0, c[0x0][0x17c], !P0 ;  /* 0x00005f0000007a0c */ /* 0x000fe20004781270 */
[----:B0-----:R-:W-:Y:S01]  /*32480*/  STL [R1+0x14], R17 ;  /* 0x0000141101007387 */ /* 0x001fe20000100800 */
[----:B--2---:R-:W-:Y:S01]  /*32490*/  IMAD.MOV.U32 R13, RZ, RZ, R16 ;  /* 0x000000ffff0d7224 */ /* 0x004fe200078e0010 */
[C---:B------:R-:W-:Y:S02]  /*324a0*/  IADD3 R0, R7.reuse, c[0x0][0x198], RZ ;  /* 0x0000660007007a10 */ /* 0x040fe40007ffe0ff */
[----:B------:R-:W-:Y:S04]  /*324b0*/  STL.64 [R1+0x18], R18 ;  /* 0x0000181201007387 */ /* 0x000fe80000100a00 */
[----:B------:R-:W0:Y:S01]  /*324c0*/  LDS.128 R16, [R2+0x1000] ;  /* 0x0010000002107984 */ /* 0x000e220000000c00 */
[----:B------:R-:W-:-:S02]  /*324d0*/  LEA.HI.X.SX32 R7, R7, R3, 0x1, P6 ;  /* 0x0000000307077211 */ /* 0x000fc400030f0eff */
[C---:B------:R-:W-:Y:S02]  /*324e0*/  LEA R4, P6, R0.reuse, R20, 0x1 ;  /* 0x0000001400047211 */ /* 0x040fe400078c08ff */
[C---:B------:R-:W-:Y:S01]  /*324f0*/  IADD3 R8, R0.reuse, c[0x0][0x198], RZ ;  /* 0x0000660000087a10 */ /* 0x040fe20007ffe0ff */
[----:B------:R1:W-:Y:S01]  /*32500*/  @P3 STG.E.U16 [R6.64], R9 ;  /* 0x0000000906003986 */ /* 0x0003e2000c101506 */
[----:B------:R-:W-:Y:S02]  /*32510*/  LEA.HI.X.SX32 R5, R0, R3, 0x1, P6 ;  /* 0x0000000300057211 */ /* 0x000fe400030f0eff */
[----:B------:R-:W-:-:S03]  /*32520*/  IADD3 R0, R8, c[0x0][0x198], RZ ;  /* 0x0000660008007a10 */ /* 0x000fc60007ffe0ff */
[----:B------:R2:W-:Y:S01]  /*32530*/  @P2 STG.E.U16 [R4.64], R12 ;  /* 0x0000000c04002986 */ /* 0x0005e2000c101506 */
[----:B-1----:R-:W-:Y:S02]  /*32540*/  IADD3 R7, R28, 0x8f, RZ ;  /* 0x0000008f1c077810 */ /* 0x002fe40007ffe0ff */
[CC--:B------:R-:W-:Y:S02]  /*32550*/  LEA R6, P6, R8.reuse, R20.reuse, 0x1 ;  /* 0x0000001408067211 */ /* 0x0c0fe400078c08ff */
[----:B------:R-:W-:Y:S02]  /*32560*/  ISETP.LT.AND P2, PT, R7, c[0x0][0x17c], !P0 ;  /* 0x00005f0007007a0c */ /* 0x000fe40004741270 */
[----:B------:R-:W-:Y:S02]  /*32570*/  LEA.HI.X.SX32 R7, R8, R3, 0x1, P6 ;  /* 0x0000000308077211 */ /* 0x000fe400030f0eff */
[----:B------:R-:W-:Y:S02]  /*32580*/  PRMT R8, R12, 0x7632, R8 ;  /* 0x000076320c087816 */ /* 0x000fe40000000008 */
[----:B--2---:R-:W-:-:S03]  /*32590*/  LEA R4, P6, R0, R20, 0x1 ;  /* 0x0000001400047211 */ /* 0x004fc600078c08ff */
[----:B------:R1:W-:Y:S01]  /*325a0*/  @P1 STG.E.U16 [R6.64], R8 ;  /* 0x0000000806001986 */ /* 0x0003e2000c101506 */
[----:B------:R-:W-:Y:S02]  /*325b0*/  LEA.HI.X.SX32 R5, R0, R3, 0x1, P6 ;  /* 0x0000000300057211 */ /* 0x000fe400030f0eff */
[C---:B------:R-:W-:Y:S02]  /*325c0*/  IADD3 R10, R28.reuse, 0x8e, RZ ;  /* 0x0000008e1c0a7810 */ /* 0x040fe40007ffe0ff */
[----:B------:R-:W-:Y:S01]  /*325d0*/  IADD3 R9, R28, 0x90, RZ ;  /* 0x000000901c097810 */ /* 0x000fe20007ffe0ff */
[----:B------:R2:W-:Y:S01]  /*325e0*/  @P5 STG.E.U16 [R4.64], R11 ;  /* 0x0000000b04005986 */ /* 0x0005e2000c101506 */
[----:B-1----:R-:W-:Y:S02]  /*325f0*/  IADD3 R6, R0, c[0x0][0x198], RZ ;  /* 0x0000660000067a10 */ /* 0x002fe40007ffe0ff */
[----:B------:R-:W-:Y:S02]  /*32600*/  IADD3 R0, R28, 0x91, RZ ;  /* 0x000000911c007810 */ /* 0x000fe40007ffe0ff */
[----:B------:R-:W-:-:S02]  /*32610*/  ISETP.LT.AND P3, PT, R10, c[0x0][0x17c], !P0 ;  /* 0x00005f000a007a0c */ /* 0x000fc40004761270 */
[----:B--2---:R-:W-:Y:S02]  /*32620*/  LEA R4, P6, R6, R20, 0x1 ;  /* 0x0000001406047211 */ /* 0x004fe400078c08ff */
[----:B------:R-:W-:Y:S02]  /*32630*/  ISETP.LT.AND P5, PT, R0, c[0x0][0x17c], !P0 ;  /* 0x00005f0000007a0c */ /* 0x000fe400047a1270 */
[C---:B------:R-:W-:Y:S02]  /*32640*/  IADD3 R0, R6.reuse, c[0x0][0x198], RZ ;  /* 0x0000660006007a10 */ /* 0x040fe40007ffe0ff */
[----:B------:R-:W-:Y:S02]  /*32650*/  ISETP.LT.AND P1, PT, R9, c[0x0][0x17c], !P0 ;  /* 0x00005f0009007a0c */ /* 0x000fe40004721270 */
[----:B------:R-:W-:Y:S02]  /*32660*/  LEA.HI.X.SX32 R5, R6, R3, 0x1, P6 ;  /* 0x0000000306057211 */ /* 0x000fe400030f0eff */
[----:B------:R-:W-:-:S02]  /*32670*/  PRMT R9, R11, 0x7632, R9 ;  /* 0x000076320b097816 */ /* 0x000fc40000000009 */
[C---:B------:R-:W-:Y:S02]  /*32680*/  LEA R6, P6, R0.reuse, R20, 0x1 ;  /* 0x0000001400067211 */ /* 0x040fe400078c08ff */
[C---:B------:R-:W-:Y:S01]  /*32690*/  IADD3 R8, R0.reuse, c[0x0][0x198], RZ ;  /* 0x0000660000087a10 */ /* 0x040fe20007ffe0ff */
[----:B------:R1:W-:Y:S01]  /*326a0*/  @P4 STG.E.U16 [R4.64], R9 ;  /* 0x0000000904004986 */ /* 0x0003e2000c101506 */
[----:B------:R-:W-:Y:S01]  /*326b0*/  LEA.HI.X.SX32 R7, R0, R3, 0x1, P6 ;  /* 0x0000000300077211 */ /* 0x000fe200030f0eff */
[----:B0-----:R-:W-:Y:S02]  /*326c0*/  IMAD.MOV.U32 R12, RZ, RZ, R16 ;  /* 0x000000ffff0c7224 */ /* 0x001fe400078e0010 */
[----:B------:R-:W-:Y:S01]  /*326d0*/  STL [R1+0x74], R17 ;  /* 0x0000741101007387 */ /* 0x000fe20000100800 */
[----:B------:R-:W-:-:S03]  /*326e0*/  IADD3 R0, R8, c[0x0][0x198], RZ ;  /* 0x0000660008007a10 */ /* 0x000fc60007ffe0ff */
[----:B------:R-:W-:Y:S01]  /*326f0*/  STL.64 [R1+0x78], R18 ;  /* 0x0000781201007387 */ /* 0x000fe20000100a00 */
[----:B-1----:R-:W-:Y:S02]  /*32700*/  IADD3 R5, R28, 0x93, RZ ;  /* 0x000000931c057810 */ /* 0x002fe40007ffe0ff */
[C---:B------:R-:W-:Y:S01]  /*32710*/  LEA R4, P6, R8.reuse, R20, 0x1 ;  /* 0x0000001408047211 */ /* 0x040fe200078c08ff */
[----:B------:R-:W-:Y:S01]  /*32720*/  @P3 STG.E.U16 [R6.64], R13 ;  /* 0x0000000d06003986 */ /* 0x000fe2000c101506 */
[----:B------:R-:W-:Y:S02]  /*32730*/  ISETP.LT.AND P3, PT, R5, c[0x0][0x17c], !P0 ;  /* 0x00005f0005007a0c */ /* 0x000fe40004761270 */
[----:B------:R-:W-:Y:S01]  /*32740*/  LEA.HI.X.SX32 R5, R8, R3, 0x1, P6 ;  /* 0x0000000308057211 */ /* 0x000fe200030f0eff */
[----:B------:R-:W0:Y:S01]  /*32750*/  LDS.128 R16, [R29+0x1000] ;  /* 0x001000001d107984 */ /* 0x000e220000000c00 */
[----:B------:R-:W-:-:S03]  /*32760*/  PRMT R8, R13, 0x7632, R8 ;  /* 0x000076320d087816 */ /* 0x000fc60000000008 */
[----:B------:R-:W-:Y:S04]  /*32770*/  STL [R1+0xce8], R12 ;  /* 0x000ce80c01007387 */ /* 0x000fe80000100800 */
[----:B------:R-:W1:Y:S04]  /*32780*/  LDS.128 R12, [R25+0x1000] ;  /* 0x00100000190c7984 */ /* 0x000e680000000c00 */
[----:B0-----:R1:W-:Y:S01]  /*32790*/  STL [R1+0x44], R17 ;  /* 0x0000441101007387 */ /* 0x0013e20000100800 */
[----:B------:R-:W-:-:S03]  /*327a0*/  IMAD.MOV.U32 R11, RZ, RZ, R16 ;  /* 0x000000ffff0b7224 */ /* 0x000fc600078e0010 */
[----:B------:R-:W-:Y:S04]  /*327b0*/  STL.64 [R1+0x48], R18 ;  /* 0x0000481201007387 */ /* 0x000fe80000100a00 */
[----:B------:R-:W2:Y:S01]  /*327c0*/  LDL.LU R16, [R1+0xcec] ;  /* 0x000cec0001107983 */ /* 0x000ea20000300800 */
[----:B-1----:R-:W-:-:S03]  /*327d0*/  IMAD.MOV.U32 R17, RZ, RZ, R12 ;  /* 0x000000ffff117224 */ /* 0x002fc600078e000c */
[----:B------:R-:W-:Y:S04]  /*327e0*/  STL [R1+0x24], R13 ;  /* 0x0000240d01007387 */ /* 0x000fe80000100800 */
[----:B------:R-:W-:Y:S04]  /*327f0*/  STL [R1+0x28], R14 ;  /* 0x0000280e01007387 */ /* 0x000fe80000100800 */
[----:B------:R-:W3:Y:S01]  /*32800*/  LDL.LU R12, [R1+0xce8] ;  /* 0x000ce800010c7983 */ /* 0x000ee20000300800 */
[----:B------:R-:W-:-:S04]  /*32810*/  LEA R6, P6, R0, R20, 0x1 ;  /* 0x0000001400067211 */ /* 0x000fc800078c08ff */
[----:B------:R-:W-:Y:S01]  /*32820*/  LEA.HI.X.SX32 R7, R0, R3, 0x1, P6 ;  /* 0x0000000300077211 */ /* 0x000fe200030f0eff */
[----:B------:R0:W-:Y:S01]  /*32830*/  @P2 STG.E.U16 [R4.64], R8 ;  /* 0x0000000804002986 */ /* 0x0001e2000c101506 */
[----:B------:R-:W-:-:S03]  /*32840*/  IMAD.MOV.U32 R27, RZ, RZ, R15 ;  /* 0x000000ffff1b7224 */ /* 0x000fc600078e000f */
[----:B---3--:R-:W-:Y:S01]  /*32850*/  @P1 STG.E.U16 [R6.64], R12 ;  /* 0x0000000c06001986 */ /* 0x008fe2000c101506 */
[----:B0-----:R-:W-:-:S03]  /*32860*/  PRMT R8, R12, 0x7632, R8 ;  /* 0x000076320c087816 */ /* 0x001fc60000000008 */
[----:B------:R-:W0:Y:S04]  /*32870*/  LDS.128 R12, [R23+0x1000] ;  /* 0x00100000170c7984 */ /* 0x000e280000000c00 */
[----:B0-----:R-:W-:Y:S01]  /*32880*/  STL [R1+0x4], R13 ;  /* 0x0000040d01007387 */ /* 0x001fe20000100800 */
[----:B------:R-:W-:-:S03]  /*32890*/  IMAD.MOV.U32 R22, RZ, RZ, R12 ;  /* 0x000000ffff167224 */ /* 0x000fc600078e000c */
[----:B------:R-:W-:Y:S04]  /*328a0*/  STL [R1+0x8], R14 ;  /* 0x0000080e01007387 */ /* 0x000fe80000100800 */
[----:B------:R-:W3:Y:S01]  /*328b0*/  LDL.LU R12, [R1+0xce4] ;  /* 0x000ce400010c7983 */ /* 0x000ee20000300800 */
[----:B------:R-:W-:Y:S02]  /*328c0*/  IADD3 R4, R0, c[0x0][0x198], RZ ;  /* 0x0000660000047a10 */ /* 0x000fe40007ffe0ff */
[C---:B------:R-:W-:Y:S02]  /*328d0*/  IADD3 R0, R28.reuse, 0x95, RZ ;  /* 0x000000951c007810 */ /* 0x040fe40007ffe0ff */
[----:B------:R-:W-:Y:S02]  /*328e0*/  IADD3 R10, R28, 0x92, RZ ;  /* 0x000000921c0a7810 */ /* 0x000fe40007ffe0ff */
[----:B------:R-:W-:-:S02]  /*328f0*/  LEA R6, P6, R4, R20, 0x1 ;  /* 0x0000001404067211 */ /* 0x000fc400078c08ff */
[----:B------:R-:W-:Y:S02]  /*32900*/  ISETP.LT.AND P1, PT, R0, c[0x0][0x17c], !P0 ;  /* 0x00005f0000007a0c */ /* 0x000fe40004721270 */
[----:B------:R-:W-:Y:S02]  /*32910*/  IADD3 R9, R28, 0x94, RZ ;  /* 0x000000941c097810 */ /* 0x000fe40007ffe0ff */
[----:B------:R-:W-:Y:S02]  /*32920*/  IADD3 R0, R4, c[0x0][0x198], RZ ;  /* 0x0000660004007a10 */ /* 0x000fe40007ffe0ff */
[----:B------:R-:W-:Y:S02]  /*32930*/  ISETP.LT.AND P4, PT, R10, c[0x0][0x17c], !P0 ;  /* 0x00005f000a007a0c */ /* 0x000fe40004781270 */
[----:B------:R-:W-:Y:S02]  /*32940*/  LEA.HI.X.SX32 R7, R4, R3, 0x1, P6 ;  /* 0x0000000304077211 */ /* 0x000fe400030f0eff */
[----:B------:R-:W-:-:S02]  /*32950*/  ISETP.LT.AND P2, PT, R9, c[0x0][0x17c], !P0 ;  /* 0x00005f0009007a0c */ /* 0x000fc40004741270 */
[C---:B------:R-:W-:Y:S02]  /*32960*/  LEA R4, P6, R0.reuse, R20, 0x1 ;  /* 0x0000001400047211 */ /* 0x040fe400078c08ff */
[C---:B------:R-:W-:Y:S01]  /*32970*/  IADD3 R9, R0.reuse, c[0x0][0x198], RZ ;  /* 0x0000660000097a10 */ /* 0x040fe20007ffe0ff */
[----:B------:R0:W-:Y:S01]  /*32980*/  @P5 STG.E.U16 [R6.64], R8 ;  /* 0x0000000806005986 */ /* 0x0001e2000c101506 */
[----:B------:R-:W-:Y:S02]  /*32990*/  LEA.HI.X.SX32 R5, R0, R3, 0x1, P6 ;  /* 0x0000000300057211 */ /* 0x000fe400030f0eff */
[----:B------:R-:W-:Y:S02]  /*329a0*/  IADD3 R10, R28, 0x96, RZ ;  /* 0x000000961c0a7810 */ /* 0x000fe40007ffe0ff */
[----:B------:R-:W-:Y:S02]  /*329b0*/  IADD3 R0, R9, c[0x0][0x198], RZ ;  /* 0x0000660009007a10 */ /* 0x000fe40007ffe0ff */
[----:B------:R-:W-:-:S02]  /*329c0*/  ISETP.LT.AND P5, PT, R10, c[0x0][0x17c], !P0 ;  /* 0x00005f000a007a0c */ /* 0x000fc400047a1270 */
[CC--:B0-----:R-:W-:Y:S02]  /*329d0*/  LEA R8, P6, R9.reuse, R20.reuse, 0x1 ;  /* 0x0000001409087211 */ /* 0x0c1fe400078c08ff */
[----:B------:R-:W-:Y:S02]  /*329e0*/  IADD3 R6, R28, 0x97, RZ ;  /* 0x000000971c067810 */ /* 0x000fe40007ffe0ff */
[----:B------:R-:W-:Y:S02]  /*329f0*/  LEA.HI.X.SX32 R9, R9, R3, 0x1, P6 ;  /* 0x0000000309097211 */ /* 0x000fe400030f0eff */
[----:B------:R-:W-:Y:S01]  /*32a00*/  LEA R10, P6, R0, R20, 0x1 ;  /* 0x00000014000a7211 */ /* 0x000fe200078c08ff */
[----:B------:R-:W-:Y:S01]  /*32a10*/  @P4 STG.E.U16 [R4.64], R11 ;  /* 0x0000000b04004986 */ /* 0x000fe2000c101506 */
[----:B------:R-:W-:-:S03]  /*32a20*/  ISETP.LT.AND P4, PT, R6, c[0x0][0x17c], !P0 ;  /* 0x00005f0006007a0c */ /* 0x000fc60004781270 */
[----:B------:R0:W1:Y:S02]  /*32a30*/  LDS.128 R4, [R2+0x1800] ;  /* 0x0018000002047984 */ /* 0x0000640000000c00 */
[----:B0-----:R-:W-:Y:S01]  /*32a40*/  IADD3 R2, R0, c[0x0][0x198], RZ ;  /* 0x0000660000027a10 */ /* 0x001fe20007ffe0ff */
[----:B------:R-:W-:Y:S01]  /*32a50*/  IMAD.MOV.U32 R26, RZ, RZ, R15 ;  /* 0x000000ffff1a7224 */ /* 0x000fe200078e000f */
[----:B------:R-:W-:Y:S02]  /*32a60*/  IADD3 R13, R28, 0x98, RZ ;  /* 0x000000981c0d7810 */ /* 0x000fe40007ffe0ff */
[----:B--2---:R-:W-:Y:S02]  /*32a70*/  PRMT R16, R17, 0x7632, R16 ;  /* 0x0000763211107816 */ /* 0x004fe40000000010 */
[----:B------:R-:W-:Y:S02]  /*32a80*/  PRMT R21, R22, 0x7632, R21 ;  /* 0x0000763216157816 */ /* 0x000fe40000000015 */
[----:B---3--:R-:W-:-:S02]  /*32a90*/  PRMT R12, R11, 0x7632, R12 ;  /* 0x000076320b0c7816 */ /* 0x008fc4000000000c */
[----:B------:R-:W-:Y:S02]  /*32aa0*/  LEA.HI.X.SX32 R11, R0, R3, 0x1, P6 ;  /* 0x00000003000b7211 */ /* 0x000fe400030f0eff */
[----:B------:R-:W-:Y:S01]  /*32ab0*/  IADD3 R0, R28, 0x99, RZ ;  /* 0x000000991c007810 */ /* 0x000fe20007ffe0ff */
[----:B------:R0:W-:Y:S01]  /*32ac0*/  @P3 STG.E.U16 [R8.64], R12 ;  /* 0x0000000c08003986 */ /* 0x0001e2000c101506 */
[----:B------:R-:W-:-:S03]  /*32ad0*/  LEA R14, P6, R2, R20, 0x1 ;  /* 0x00000014020e7211 */ /* 0x000fc600078c08ff */
[----:B------:R-:W-:Y:S01]  /*32ae0*/  @P2 STG.E.U16 [R10.64], R17 ;  /* 0x000000110a002986 */ /* 0x000fe2000c101506 */
[----:B------:R-:W-:Y:S02]  /*32af0*/  ISETP.LT.AND P2, PT, R0, c[0x0][0x17c], !P0 ;  /* 0x00005f0000007a0c */ /* 0x000fe40004741270 */
[C---:B------:R-:W-:Y:S01]  /*32b00*/  IADD3 R0, R2.reuse, c[0x0][0x198], RZ ;  /* 0x0000660002007a10 */ /* 0x040fe20007ffe0ff */
[----:B------:R2:W3:Y:S01]  /*32b10*/  LDS.128 R8, [R29+0x1800] ;  /* 0x001800001d087984 */ /* 0x0004e20000000c00 */
[-C--:B------:R-:W-:Y:S02]  /*32b20*/  LEA.HI.X.SX32 R15, R2, R3.reuse, 0x1, P6 ;  /* 0x00000003020f7211 */ /* 0x080fe400030f0eff */
[C---:B0-----:R-:W-:Y:S02]  /*32b30*/  LEA R12, P6, R0.reuse, R20, 0x1 ;  /* 0x00000014000c7211 */ /* 0x041fe400078c08ff */
[----:B------:R-:W-:Y:S01]  /*32b40*/  ISETP.LT.AND P3, PT, R13, c[0x0][0x17c], !P0 ;  /* 0x00005f000d007a0c */ /* 0x000fe20004761270 */
[----:B------:R0:W-:Y:S01]  /*32b50*/  @P1 STG.E.U16 [R14.64], R16 ;  /* 0x000000100e001986 */ /* 0x0001e2000c101506 */
[----:B------:R-:W-:-:S02]  /*32b60*/  LEA.HI.X.SX32 R13, R0, R3, 0x1, P6 ;  /* 0x00000003000d7211 */ /* 0x000fc400030f0eff */
[----:B------:R-:W-:Y:S01]  /*32b70*/  IADD3 R2, R0, c[0x0][0x198], RZ ;  /* 0x0000660000027a10 */ /* 0x000fe20007ffe0ff */
[----:B--2---:R-:W2:Y:S04]  /*32b80*/  LDL.LU R29, [R1+0x34] ;  /* 0x00003400011d7983 */ /* 0x004ea80000300800 */
[----:B------:R-:W-:Y:S01]  /*32b90*/  @P5 STG.E.U16 [R12.64], R22 ;  /* 0x000000160c005986 */ /* 0x000fe2000c101506 */
[----:B0-----:R-:W-:-:S04]  /*32ba0*/  IADD3 R14, R28, 0x9b, RZ ;  /* 0x0000009b1c0e7810 */ /* 0x001fc80007ffe0ff */
[----:B------:R-:W-:Y:S02]  /*32bb0*/  ISETP.LT.AND P5, PT, R14, c[0x0][0x17c], !P0 ;  /* 0x00005f000e007a0c */ /* 0x000fe400047a1270 */
[----:B------:R0:W4:Y:S01]  /*32bc0*/  LDS.128 R12, [R25+0x1800] ;  /* 0x00180000190c7984 */ /* 0x0001220000000c00 */
[CC--:B------:R-:W-:Y:S02]  /*32bd0*/  LEA R18, P6, R2.reuse, R20.reuse, 0x1 ;  /* 0x0000001402127211 */ /* 0x0c0fe400078c08ff */
[----:B------:R-:W-:Y:S02]  /*32be0*/  IADD3 R0, R2, c[0x0][0x198], RZ ;  /* 0x0000660002007a10 */ /* 0x000fe40007ffe0ff */
[----:B------:R-:W-:Y:S02]  /*32bf0*/  IADD3 R17, R28, 0x9a, RZ ;  /* 0x0000009a1c117810 */ /* 0x000fe40007ffe0ff */
[----:B------:R-:W-:Y:S02]  /*32c00*/  LEA.HI.X.SX32 R19, R2, R3, 0x1, P6 ;  /* 0x0000000302137211 */ /* 0x000fe400030f0eff */
[----:B------:R-:W-:-:S02]  /*32c10*/  LEA R16, P6, R0, R20, 0x1 ;  /* 0x0000001400107211 */ /* 0x000fc400078c08ff */
[----:B------:R-:W-:Y:S02]  /*32c20*/  ISETP.LT.AND P1, PT, R17, c[0x0][0x17c], !P0 ;  /* 0x00005f0011007a0c */ /* 0x000fe40004721270 */
[----:B------:R-:W-:Y:S02]  /*32c30*/  LEA.HI.X.SX32 R17, R0, R3, 0x1, P6 ;  /* 0x0000000300117211 */ /* 0x000fe400030f0eff */
[----:B------:R-:W-:Y:S02]  /*32c40*/  IADD3 R2, R28, 0x9c, RZ ;  /* 0x0000009c1c027810 */ /* 0x000fe40007ffe0ff */
[----:B------:R-:W-:Y:S01]  /*32c50*/  IADD3 R0, R0, c[0x0][0x198], RZ ;  /* 0x0000660000007a10 */ /* 0x000fe20007ffe0ff */
[----:B------:R3:W-:Y:S01]  /*32c60*/  @P4 STG.E.U16 [R18.64], R21 ;  /* 0x0000001512004986 */ /* 0x0007e2000c101506 */
[----:B------:R-:W-:Y:S02]  /*32c70*/  ISETP.LT.AND P4, PT, R2, c[0x0][0x17c], !P0 ;  /* 0x00005f0002007a0c */ /* 0x000fe40004781270 */
[----:B------:R-:W-:-:S02]  /*32c80*/  LEA R24, P6, R0, R20, 0x1 ;  /* 0x0000001400187211 */ /* 0x000fc400078c08ff */
[C---:B------:R-:W-:Y:S02]  /*32c90*/  IADD3 R2, R0.reuse, c[0x0][0x198], RZ ;  /* 0x0000660000027a10 */ /* 0x040fe40007ffe0ff */
[----:B0-----:R-:W-:Y:S01]  /*32ca0*/  LEA.HI.X.SX32 R25, R0, R3, 0x1, P6 ;  /* 0x0000000300197211 */ /* 0x001fe200030f0eff */
[----:B-1----:R0:W-:Y:S01]  /*32cb0*/  @P3 STG.E.U16 [R16.64], R4 ;  /* 0x0000000410003986 */ /* 0x0021e2000c101506 */
[----:B------:R-:W-:Y:S02]  /*32cc0*/  LEA R22, P6, R2, R20, 0x1 ;  /* 0x0000001402167211 */ /* 0x000fe400078c08ff */
[----:B---3--:R-:W-:Y:S02]  /*32cd0*/  IADD3 R18, R28, 0x9d, RZ ;  /* 0x0000009d1c127810 */ /* 0x008fe40007ffe0ff */
[----:B------:R-:W-:Y:S02]  /*32ce0*/  PRMT R21, R4, 0x7632, R21 ;  /* 0x0000763204157816 */ /* 0x000fe40000000015 */
[----:B------:R-:W-:-:S02]  /*32cf0*/  IADD3 R0, R2, c[0x0][0x198], RZ ;  /* 0x0000660002007a10 */ /* 0x000fc40007ffe0ff */
[----:B------:R-:W-:Y:S02]  /*32d00*/  ISETP.LT.AND P3, PT, R18, c[0x0][0x17c], !P0 ;  /* 0x00005f0012007a0c */ /* 0x000fe40004761270 */
[----:B0-----:R-:W-:Y:S01]  /*32d10*/  IADD3 R4, R28, 0x9e, RZ ;  /* 0x0000009e1c047810 */ /* 0x001fe20007ffe0ff */
[----:B------:R0:W1:Y:S04]  /*32d20*/  LDS.128 R16, [R23+0x1800] ;  /* 0x0018000017107984 */ /* 0x0000680000000c00 */
[----:B------:R3:W-:Y:S01]  /*32d30*/  @P2 STG.E.U16 [R24.64], R21 ;  /* 0x0000001518002986 */ /* 0x0007e2000c101506 */
[----:B------:R-:W-:Y:S02]  /*32d40*/  ISETP.LT.AND P2, PT, R4, c[0x0][0x17c], !P0 ;  /* 0x00005f0004007a0c */ /* 0x000fe40004741270 */
[----:B0-----:R-:W-:-:S02]  /*32d50*/  LEA.HI.X.SX32 R23, R2, R3, 0x1, P6 ;  /* 0x0000000302177211 */ /* 0x001fc400030f0eff */
[----:B------:R-:W-:Y:S02]  /*32d60*/  IADD3 R2, R0, c[0x0][0x198], RZ ;  /* 0x0000660000027a10 */ /* 0x000fe40007ffe0ff */
[----:B------:R-:W-:Y:S02]  /*32d70*/  IADD3 R4, R28, 0x9f, RZ ;  /* 0x0000009f1c047810 */ /* 0x000fe40007ffe0ff */
[----:B---3--:R-:W-:Y:S01]  /*32d80*/  LEA R24, P6, R0, R20, 0x1 ;  /* 0x0000001400187211 */ /* 0x008fe200078c08ff */
[----:B------:R0:W-:Y:S01]  /*32d90*/  @P1 STG.E.U16 [R22.64], R8 ;  /* 0x0000000816001986 */ /* 0x0001e2000c101506 */
[----:B------:R-:W-:Y:S02]  /*32da0*/  ISETP.LT.AND P1, PT, R4, c[0x0][0x17c], !P0 ;  /* 0x00005f0004007a0c */ /* 0x000fe40004721270 */
[----:B------:R-:W-:Y:S01]  /*32db0*/  LEA.HI.X.SX32 R25, R0, R3, 0x1, P6 ;  /* 0x0000000300197211 */ /* 0x000fe200030f0eff */
[----:B------:R-:W3:Y:S01]  /*32dc0*/  LDL.LU R21, [R1+0x64] ;  /* 0x0000640001157983 */ /* 0x000ee20000300800 */
[----:B------:R-:W-:-:S02]  /*32dd0*/  IADD3 R4, R2, c[0x0][0x198], RZ ;  /* 0x0000660002047a10 */ /* 0x000fc40007ffe0ff */
[----:B0-----:R-:W-:Y:S02]  /*32de0*/  PRMT R8, R8, 0x7632, R8 ;  /* 0x0000763208087816 */ /* 0x001fe40000000008 */
[----:B------:R-:W-:-:S03]  /*32df0*/  LEA R22, P6, R2, R20, 0x1 ;  /* 0x0000001402167211 */ /* 0x000fc600078c08ff */
[----:B------:R0:W-:Y:S01]  /*32e00*/  @P5 STG.E.U16 [R24.64], R8 ;  /* 0x0000000818005986 */ /* 0x0001e2000c101506 */
[----:B------:R-:W-:-:S05]  /*32e10*/  LEA.HI.X.SX32 R23, R2, R3, 0x1, P6 ;  /* 0x0000000302177211 */ /* 0x000fca00030f0eff */
[----:B----4-:R4:W-:Y:S01]  /*32e20*/  @P4 STG.E.U16 [R22.64], R12 ;  /* 0x0000000c16004986 */ /* 0x0109e2000c101506 */
[----:B0-----:R-:W-:-:S04]  /*32e30*/  LEA R24, P6, R4, R20, 0x1 ;  /* 0x0000001404187211 */ /* 0x001fc800078c08ff */
[----:B------:R-:W-:Y:S02]  /*32e40*/  LEA.HI.X.SX32 R25, R4, R3, 0x1, P6 ;  /* 0x0000000304197211 */ /* 0x000fe400030f0eff */
[----:B----4-:R-:W-:-:S05]  /*32e50*/  PRMT R12, R12, 0x7632, R12 ;  /* 0x000076320c0c7816 */ /* 0x010fca000000000c */
[----:B------:R0:W-:Y:S04]  /*32e60*/  @P3 STG.E.U16 [R24.64], R12 ;  /* 0x0000000c18003986 */ /* 0x0001e8000c101506 */
[----:B0-----:R-:W4:Y:S01]  /*32e70*/  LDL.LU R12, [R1+0x54] ;  /* 0x00005400010c7983 */ /* 0x001f220000300800 */
[C---:B------:R-:W-:Y:S02]  /*32e80*/  IADD3 R0, R28.reuse, 0xa0, RZ ;  /* 0x000000a01c007810 */ /* 0x040fe40007ffe0ff */
[----:B------:R-:W-:Y:S02]  /*32e90*/  IADD3 R2, R28, 0xa1, RZ ;  /* 0x000000a11c027810 */ /* 0x000fe40007ffe0ff */
[----:B------:R-:W-:Y:S02]  /*32ea0*/  ISETP.LT.AND P5, PT, R0, c[0x0][0x17c], !P0 ;  /* 0x00005f0000007a0c */ /* 0x000fe400047a1270 */
[----:B------:R-:W-:-:S02]  /*32eb0*/  IADD3 R0, R4, c[0x0][0x198], RZ ;  /* 0x0000660004007a10 */ /* 0x000fc40007ffe0ff */
[----:B------:R-:W-:Y:S02]  /*32ec0*/  ISETP.LT.AND P4, PT, R2, c[0x0][0x17c], !P0 ;  /* 0x00005f0002007a0c */ /* 0x000fe40004781270 */
[CC--:B------:R-:W-:Y:S02]  /*32ed0*/  LEA R22, P6, R0.reuse, R20.reuse, 0x1 ;  /* 0x0000001400167211 */ /* 0x0c0fe400078c08ff */
[C---:B------:R-:W-:Y:S02]  /*32ee0*/  IADD3 R2, R0.reuse, c[0x0][0x198], RZ ;  /* 0x0000660000027a10 */ /* 0x040fe40007ffe0ff */
[-C--:B------:R-:W-:Y:S02]  /*32ef0*/  LEA.HI.X.SX32 R23, R0, R3.reuse, 0x1, P6 ;  /* 0x0000000300177211 */ /* 0x080fe400030f0eff */
[C---:B------:R-:W-:Y:S02]  /*32f00*/  LEA R24, P6, R2.reuse, R20, 0x1 ;  /* 0x0000001402187211 */ /* 0x040fe400078c08ff */
[C---:B------:R-:W-:Y:S01]  /*32f10*/  IADD3 R0, R2.reuse, c[0x0][0x198], RZ ;  /* 0x0000660002007a10 */ /* 0x040fe20007ffe0ff */
[----:B-1----:R0:W-:Y:S01]  /*32f20*/  @P2 STG.E.U16 [R22.64], R16 ;  /* 0x0000001016002986 */ /* 0x0021e2000c101506 */
[----:B------:R-:W-:-:S02]  /*32f30*/  LEA.HI.X.SX32 R25, R2, R3, 0x1, P6 ;  /* 0x0000000302197211 */ /* 0x000fc400030f0eff */
[----:B------:R-:W-:Y:S02]  /*32f40*/  IADD3 R2, R0, c[0x0][0x198], RZ ;  /* 0x0000660000027a10 */ /* 0x000fe40007ffe0ff */
[----:B------:R-:W-:Y:S02]  /*32f50*/  IADD3 R4, R28, 0xa2, RZ ;  /* 0x000000a21c047810 */ /* 0x000fe40007ffe0ff */
[----:B0-----:R-:W-:Y:S02]  /*32f60*/  PRMT R16, R16, 0x7632, R16 ;  /* 0x0000763210107816 */ /* 0x001fe40000000010 */
[----:B------:R-:W-:-:S03]  /*32f70*/  LEA R22, P6, R0, R20, 0x1 ;  /* 0x0000001400167211 */ /* 0x000fc600078c08ff */
[----:B------:R0:W-:Y:S01]  /*32f80*/  @P1 STG.E.U16 [R24.64], R16 ;  /* 0x0000001018001986 */ /* 0x0001e2000c101506 */
[----:B------:R-:W-:Y:S02]  /*32f90*/  LEA.HI.X.SX32 R23, R0, R3, 0x1, P6 ;  /* 0x0000000300177211 */ /* 0x000fe400030f0eff */
[----:B------:R-:W-:Y:S02]  /*32fa0*/  IADD3 R0, R2, c[0x0][0x198], RZ ;  /* 0x0000660002007a10 */ /* 0x000fe40007ffe0ff */
[----:B------:R-:W-:Y:S02]  /*32fb0*/  ISETP.LT.AND P3, PT, R4, c[0x0][0x17c], !P0 ;  /* 0x00005f0004007a0c */ /* 0x000fe40004761270 */
[----:B0-----:R-:W-:-:S04]  /*32fc0*/  LEA R24, P6, R2, R20, 0x1 ;  /* 0x0000001402187211 */ /* 0x001fc800078c08ff */
[----:B------:R-:W-:Y:S02]  /*32fd0*/  LEA.HI.X.SX32 R25, R2, R3, 0x1, P6 ;  /* 0x0000000302197211 */ /* 0x000fe400030f0eff */
[----:B------:R-:W-:Y:S02]  /*32fe0*/  IADD3 R2, R0, c[0x0][0x198], RZ ;  /* 0x0000660000027a10 */ /* 0x000fe40007ffe0ff */
[----:B------:R-:W-:-:S04]  /*32ff0*/  IADD3 R4, R28, 0xa3, RZ ;  /* 0x000000a31c047810 */ /* 0x000fc80007ffe0ff */
[----:B------:R-:W-:Y:S02]  /*33000*/  ISETP.LT.AND P2, PT, R4, c[0x0][0x17c], !P0 ;  /* 0x00005f0004007a0c */ /* 0x000fe40004741270 */
[----:B------:R-:W-:-:S04]  /*33010*/  IADD3 R4, R28, 0xa4, RZ ;  /* 0x000000a41c047810 */ /* 0x000fc80007ffe0ff */
[----:B------:R-:W-:Y:S01]  /*33020*/  ISETP.LT.AND P1, PT, R4, c[0x0][0x17c], !P0 ;  /* 0x00005f0004007a0c */ /* 0x000fe20004721270 */
[----:B----4-:R0:W-:Y:S01]  /*33030*/  @P5 STG.E.U16 [R22.64], R12 ;  /* 0x0000000c16005986 */ /* 0x0101e2000c101506 */
[----:B------:R-:W-:-:S05]  /*33040*/  PRMT R8, R12, 0x7632, R8 ;  /* 0x000076320c087816 */ /* 0x000fca0000000008 */
[----:B------:R1:W-:Y:S01]  /*33050*/  @P4 STG.E.U16 [R24.64], R8 ;  /* 0x0000000818004986 */ /* 0x0003e2000c101506 */
[----:B0-----:R-:W-:-:S03]  /*33060*/  LEA R22, P6, R0, R20, 0x1 ;  /* 0x0000001400167211 */ /* 0x001fc600078c08ff */
[----:B------:R-:W4:Y:S01]  /*33070*/  LDL.LU R12, [R1+0x84] ;  /* 0x00008400010c7983 */ /* 0x000f220000300800 */
[-C--:B------:R-:W-:Y:S02]  /*33080*/  LEA.HI.X.SX32 R23, R0, R3.reuse, 0x1, P6 ;  /* 0x0000000300177211 */ /* 0x080fe400030f0eff */
[CC--:B-1----:R-:W-:Y:S02]  /*33090*/  LEA R24, P6, R2.reuse, R20.reuse, 0x1 ;  /* 0x0000001402187211 */ /* 0x0c2fe400078c08ff */
[C---:B------:R-:W-:Y:S01]  /*330a0*/  IADD3 R0, R2.reuse, c[0x0][0x198], RZ ;  /* 0x0000660002007a10 */ /* 0x040fe20007ffe0ff */
[----:B---3--:R0:W-:Y:S01]  /*330b0*/  @P3 STG.E.U16 [R22.64], R21 ;  /* 0x0000001516003986 */ /* 0x0081e2000c101506 */
[----:B------:R-:W-:Y:S02]  /*330c0*/  LEA.HI.X.SX32 R25, R2, R3, 0x1, P6 ;  /* 0x0000000302197211 */ /* 0x000fe400030f0eff */
[----:B------:R-:W-:Y:S02]  /*330d0*/  PRMT R2, R21, 0x7632, R2 ;  /* 0x0000763215027816 */ /* 0x000fe40000000002 */
[----:B0-----:R-:W3:Y:S01]  /*330e0*/  LDL.LU R21, [R1+0xb4] ;  /* 0x0000b40001157983 */ /* 0x001ee20000300800 */
[----:B------:R-:W-:-:S04]  /*330f0*/  LEA R22, P6, R0, R20, 0x1 ;  /* 0x0000001400167211 */ /* 0x000fc800078c08ff */
[----:B------:R-:W-:Y:S01]  /*33100*/  LEA.HI.X.SX32 R23, R0, R3, 0x1, P6 ;  /* 0x0000000300177211 */ /* 0x000fe200030f0eff */
[----:B------:R-:W-:Y:S01]  /*33110*/  @P2 STG.E.U16 [R24.64], R2 ;  /* 0x0000000218002986 */ /* 0x000fe2000c101506 */
[----:B--2---:R-:W-:-:S03]  /*33120*/  PRMT R8, R29, 0x7632, R8 ;  /* 0x000076321d087816 */ /* 0x004fc60000000008 */
[----:B------:R0:W-:Y:S04]  /*33130*/  @P1 STG.E.U16 [R22.64], R29 ;  /* 0x0000001d16001986 */ /* 0x0001e8000c101506 */
[----:B0-----:R-:W2:Y:S01]  /*33140*/  LDL.LU R29, [R1+0xa4] ;  /* 0x0000a400011d7983 */ /* 0x001ea20000300800 */
[----:B------:R-:W-:Y:S02]  /*33150*/  IADD3 R4, R28, 0xa5, RZ ;  /* 0x000000a51c047810 */ /* 0x000fe40007ffe0ff */
[----:B------:R-:W-:Y:S02]  /*33160*/  IADD3 R2, R0, c[0x0][0x198], RZ ;  /* 0x0000660000027a10 */ /* 0x000fe40007ffe0ff */
[----:B------:R-:W-:Y:S02]  /*33170*/  ISETP.LT.AND P5, PT, R4, c[0x0][0x17c], !P0 ;  /* 0x00005f0004007a0c */ /* 0x000fe400047a1270 */
[----:B------:R-:W-:-:S02]  /*33180*/  IADD3 R4, R28, 0xa6, RZ ;  /* 0x000000a61c047810 */ /* 0x000fc40007ffe0ff */
[CC--:B------:R-:W-:Y:S02]  /*33190*/  LEA R24, P6, R2.reuse, R20.reuse, 0x1 ;  /* 0x0000001402187211 */ /* 0x0c0fe400078c08ff */
[----:B------:R-:W-:Y:S02]  /*331a0*/  IADD3 R0, R2, c[0x0][0x198], RZ ;  /* 0x0000660002007a10 */ /* 0x000fe40007ffe0ff */
[----:B------:R-:W-:Y:S02]  /*331b0*/  ISETP.LT.AND P4, PT, R4, c[0x0][0x17c], !P0 ;  /* 0x00005f0004007a0c */ /* 0x000fe40004781270 */
[----:B------:R-:W-:Y:S02]  /*331c0*/  IADD3 R4, R28, 0xa7, RZ ;  /* 0x000000a71c047810 */ /* 0x000fe40007ffe0ff */
[----:B------:R-:W-:Y:S02]  /*331d0*/  LEA.HI.X.SX32 R25, R2, R3, 0x1, P6 ;  /* 0x0000000302197211 */ /* 0x000fe400030f0eff */
[----:B------:R-:W-:-:S02]  /*331e0*/  LEA R22, P6, R0, R20, 0x1 ;  /* 0x0000001400167211 */ /* 0x000fc400078c08ff */
[----:B------:R-:W-:Y:S01]  /*331f0*/  IADD3 R2, R0, c[0x0][0x198], RZ ;  /* 0x0000660000027a10 */ /* 0x000fe20007ffe0ff */
[----:B------:R0:W-:Y:S01]  /*33200*/  @P5 STG.E.U16 [R24.64], R8 ;  /* 0x0000000818005986 */ /* 0x0001e2000c101506 */
[----:B------:R-:W-:Y:S02]  /*33210*/  ISETP.LT.AND P3, PT, R4, c[0x0][0x17c], !P0 ;  /* 0x00005f0004007a0c */ /* 0x000fe40004761270 */
[----:B------:R-:W-:Y:S02]  /*33220*/  IADD3 R4, R28, 0xa8, RZ ;  /* 0x000000a81c047810 */ /* 0x000fe40007ffe0ff */
[----:B------:R-:W-:Y:S02]  /*33230*/  LEA.HI.X.SX32 R23, R0, R3, 0x1, P6 ;  /* 0x0000000300177211 */ /* 0x000fe400030f0eff */
[----:B------:R-:W-:Y:S02]  /*33240*/  ISETP.LT.AND P2, PT, R4, c[0x0][0x17c], !P0 ;  /* 0x00005f0004007a0c */ /* 0x000fe40004741270 */
[----:B------:R-:W-:-:S02]  /*33250*/  IADD3 R0, R2, c[0x0][0x198], RZ ;  /* 0x0000660002007a10 */ /* 0x000fc40007ffe0ff */
[----:B0-----:R-:W-:-:S04]  /*33260*/  LEA R24, P6, R2, R20, 0x1 ;  /* 0x0000001402187211 */ /* 0x001fc800078c08ff */
[----:B------:R-:W-:Y:S02]  /*33270*/  LEA.HI.X.SX32 R25, R2, R3, 0x1, P6 ;  /* 0x0000000302197211 */ /* 0x000fe400030f0eff */
[----:B------:R-:W-:-:S04]  /*33280*/  IADD3 R4, R28, 0xa9, RZ ;  /* 0x000000a91c047810 */ /* 0x000fc80007ffe0ff */
[----:B------:R-:W-:Y:S02]  /*33290*/  ISETP.LT.AND P1, PT, R4, c[0x0][0x17c], !P0 ;  /* 0x00005f0004007a0c */ /* 0x000fe40004721270 */
[----:B------:R-:W-:-:S04]  /*332a0*/  IADD3 R4, R28, 0xaa, RZ ;  /* 0x000000aa1c047810 */ /* 0x000fc80007ffe0ff */
[----:B------:R-:W-:Y:S01]  /*332b0*/  ISETP.LT.AND P5, PT, R4, c[0x0][0x17c], !P0 ;  /* 0x00005f0004007a0c */ /* 0x000fe200047a1270 */
[----:B----4-:R0:W-:Y:S01]  /*332c0*/  @P4 STG.E.U16 [R22.64], R12 ;  /* 0x0000000c16004986 */ /* 0x0101e2000c101506 */
[----:B------:R-:W-:-:S05]  /*332d0*/  PRMT R2, R12, 0x7632, R2 ;  /* 0x000076320c027816 */ /* 0x000fca0000000002 */
[----:B------:R1:W-:Y:S04]  /*332e0*/  @P3 STG.E.U16 [R24.64], R2 ;  /* 0x0000000218003986 */ /* 0x0003e8000c101506 */
[----:B0-----:R-:W4:Y:S01]  /*332f0*/  LDL.LU R12, [R1+0x94] ;  /* 0x00009400010c7983 */ /* 0x001f220000300800 */
[----:B------:R-:W-:-:S04]  /*33300*/  LEA R22, P6, R0, R20, 0x1 ;  /* 0x0000001400167211 */ /* 0x000fc800078c08ff */
[CC--:B------:R-:W-:Y:S02]  /*33310*/  LEA.HI.X.SX32 R23, R0.reuse, R3.reuse, 0x1, P6 ;  /* 0x0000000300177211 */ /* 0x0c0fe400030f0eff */
[----:B-1----:R-:W-:Y:S02]  /*33320*/  IADD3 R2, R0, c[0x0][0x198], RZ ;  /* 0x0000660000027a10 */ /* 0x002fe40007ffe0ff */
[----:B---3--:R-:W-:Y:S01]  /*33330*/  PRMT R8, R21, 0x7632, R8 ;  /* 0x0000763215087816 */ /* 0x008fe20000000008 */
[----:B------:R0:W-:Y:S01]  /*33340*/  @P2 STG.E.U16 [R22.64], R21 ;  /* 0x0000001516002986 */ /* 0x0001e2000c101506 */
[C---:B------:R-:W-:Y:S02]  /*33350*/  LEA R24, P6, R2.reuse, R20, 0x1 ;  /* 0x0000001402187211 */ /* 0x040fe400078c08ff */
[C---:B------:R-:W-:Y:S02]  /*33360*/  IADD3 R0, R2.reuse, c[0x0][0x198], RZ ;  /* 0x0000660002007a10 */ /* 0x040fe40007ffe0ff */
[----:B------:R-:W-:-:S02]  /*33370*/  LEA.HI.X.SX32 R25, R2, R3, 0x1, P6 ;  /* 0x0000000302197211 */ /* 0x000fc400030f0eff */
[C---:B------:R-:W-:Y:S01]  /*33380*/  IADD3 R2, R0.reuse, c[0x0][0x198], RZ ;  /* 0x0000660000027a10 */ /* 0x040fe20007ffe0ff */
[----:B0-----:R-:W3:Y:S01]  /*33390*/  LDL.LU R21, [R1+0x14] ;  /* 0x0000140001157983 */ /* 0x001ee20000300800 */
[----:B------:R-:W-:-:S03]  /*333a0*/  LEA R22, P6, R0, R20, 0x1 ;  /* 0x0000001400167211 */ /* 0x000fc600078c08ff */
[----:B------:R0:W-:Y:S01]  /*333b0*/  @P1 STG.E.U16 [R24.64], R8 ;  /* 0x0000000818001986 */ /* 0x0001e2000c101506 */
[----:B------:R-:W-:Y:S02]  /*333c0*/  LEA.HI.X.SX32 R23, R0, R3, 0x1, P6 ;  /* 0x0000000300177211 */ /* 0x000fe400030f0eff */
[----:B------:R-:W-:-:S03]  /*333d0*/  IADD3 R0, R2, c[0x0][0x198], RZ ;  /* 0x0000660002007a10 */ /* 0x000fc60007ffe0ff */
[----:B--2---:R1:W-:Y:S01]  /*333e0*/  @P5 STG.E.U16 [R22.64], R29 ;  /* 0x0000001d16005986 */ /* 0x0043e2000c101506 */
[----:B0-----:R-:W-:-:S04]  /*333f0*/  LEA R24, P6, R2, R20, 0x1 ;  /* 0x0000001402187211 */ /* 0x001fc800078c08ff */
[----:B------:R-:W-:Y:S02]  /*33400*/  LEA.HI.X.SX32 R25, R2, R3, 0x1, P6 ;  /* 0x0000000302197211 */ /* 0x000fe400030f0eff */
[----:B------:R-:W-:Y:S02]  /*33410*/  PRMT R2, R29, 0x7632, R2 ;  /* 0x000076321d027816 */ /* 0x000fe40000000002 */
[----:B-1----:R-:W2:Y:S01]  /*33420*/  LDL.LU R29, [R1+0x74] ;  /* 0x00007400011d7983 */ /* 0x002ea20000300800 */
[----:B------:R-:W-:-:S04]  /*33430*/  IADD3 R4, R28, 0xab, RZ ;  /* 0x000000ab1c047810 */ /* 0x000fc80007ffe0ff */
[----:B------:R-:W-:Y:S02]  /*33440*/  ISETP.LT.AND P4, PT, R4, c[0x0][0x17c], !P0 ;  /* 0x00005f0004007a0c */ /* 0x000fe40004781270 */
[----:B------:R-:W-:-:S04]  /*33450*/  IADD3 R4, R28, 0xac, RZ ;  /* 0x000000ac1c047810 */ /* 0x000fc80007ffe0ff */
[----:B------:R-:W-:Y:S02]  /*33460*/  ISETP.LT.AND P3, PT, R4, c[0x0][0x17c], !P0 ;  /* 0x00005f0004007a0c */ /* 0x000fe40004761270 */
[----:B------:R-:W-:Y:S02]  /*33470*/  IADD3 R4, R28, 0xad, RZ ;  /* 0x000000ad1c047810 */ /* 0x000fe40007ffe0ff */
[----:B------:R-:W-:Y:S02]  /*33480*/  LEA R22, P6, R0, R20, 0x1 ;  /* 0x0000001400167211 */ /* 0x000fe400078c08ff */
[----:B------:R-:W-:Y:S01]  /*33490*/  ISETP.LT.AND P2, PT, R4, c[0x0][0x17c], !P0 ;  /* 0x00005f0004007a0c */ /* 0x000fe20004741270 */
[----:B------:R0:W-:Y:S01]  /*334a0*/  @P4 STG.E.U16 [R24.64], R2 ;  /* 0x0000000218004986 */ /* 0x0001e2000c101506 */
[----:B------:R-:W-:Y:S02]  /*334b0*/  IADD3 R4, R28, 0xae, RZ ;  /* 0x000000ae1c047810 */ /* 0x000fe40007ffe0ff */
[----:B------:R-:W-:-:S02]  /*334c0*/  LEA.HI.X.SX32 R23, R0, R3, 0x1, P6 ;  /* 0x0000000300177211 */ /* 0x000fc400030f0eff */
[----:B------:R-:W-:Y:S02]  /*334d0*/  ISETP.LT.AND P1, PT, R4, c[0x0][0x17c], !P0 ;  /* 0x00005f0004007a0c */ /* 0x000fe40004721270 */
[----:B0-----:R-:W-:-:S04]  /*334e0*/  IADD3 R2, R0, c[0x0][0x198], RZ ;  /* 0x0000660000027a10 */ /* 0x001fc80007ffe0ff */
[C---:B------:R-:W-:Y:S02]  /*334f0*/  LEA R24, P6, R2.reuse, R20, 0x1 ;  /* 0x0000001402187211 */ /* 0x040fe400078c08ff */
[C---:B------:R-:W-:Y:S02]  /*33500*/  IADD3 R0, R2.reuse, c[0x0][0x198], RZ ;  /* 0x0000660002007a10 */ /* 0x040fe40007ffe0ff */
        /* <DEDUP_REMOVED lines=12> */
[C---:B-1----:R-:W-:Y:S02]  /*335d0*/  LEA R24, P6, R2.reuse, R20, 0x1 ;  /* 0x0000001402187211 */ /* 0x042fe400078c08ff */
[C---:B------:R-:W-:Y:S02]  /*335e0*/  IADD3 R0, R2.reuse, c[0x0][0x198], RZ ;  /* 0x0000660002007a10 */ /* 0x040fe40007ffe0ff */
[----:B------:R-:W-:Y:S01]  /*335f0*/  LEA.HI.X.SX32 R25, R2, R3, 0x1, P6 ;  /* 0x0000000302197211 */ /* 0x000fe200030f0eff */
[----:B---3--:R0:W-:Y:S01]  /*33600*/  @P1 STG.E.U16 [R22.64], R21 ;  /* 0x0000001516001986 */ /* 0x0081e2000c101506 */
[----:B------:R-:W-:-:S03]  /*33610*/  PRMT R2, R21, 0x7632, R2 ;  /* 0x0000763215027816 */ /* 0x000fc60000000002 */
[----:B0-----:R-:W3:Y:S01]  /*33620*/  LDL.LU R21, [R1+0x24] ;  /* 0x0000240001157983 */ /* 0x001ee20000300800 */
[----:B------:R-:W-:-:S04]  /*33630*/  LEA R22, P6, R0, R20, 0x1 ;  /* 0x0000001400167211 */ /* 0x000fc800078c08ff */
[----:B------:R-:W-:Y:S01]  /*33640*/  LEA.HI.X.SX32 R23, R0, R3, 0x1, P6 ;  /* 0x0000000300177211 */ /* 0x000fe200030f0eff */
[----:B------:R-:W-:Y:S04]  /*33650*/  @P5 STG.E.U16 [R24.64], R2 ;  /* 0x0000000218005986 */ /* 0x000fe8000c101506 */
[----:B--2---:R0:W-:Y:S01]  /*33660*/  @P4 STG.E.U16 [R22.64], R29 ;  /* 0x0000001d16004986 */ /* 0x0041e2000c101506 */
[----:B------:R-:W-:-:S03]  /*33670*/  PRMT R8, R29, 0x7632, R8 ;  /* 0x000076321d087816 */ /* 0x000fc60000000008 */
[----:B0-----:R-:W2:Y:S01]  /*33680*/  LDL.LU R29, [R1+0x4] ;  /* 0x00000400011d7983 */ /* 0x001ea20000300800 */
[----:B------:R-:W-:Y:S02]  /*33690*/  IADD3 R4, R28, 0xb1, RZ ;  /* 0x000000b11c047810 */ /* 0x000fe40007ffe0ff */
[----:B------:R-:W-:Y:S01]  /*336a0*/  IADD3 R2, R0, c[0x0][0x198], RZ ;  /* 0x0000660000027a10 */ /* 0x000fe20007ffe0ff */
[----:B------:R-:W2:Y:S01]  /*336b0*/  LDL.LU R16, [R1+0x58] ;  /* 0x0000580001107983 */ /* 0x000ea20000300800 */
[----:B------:R-:W-:Y:S02]  /*336c0*/  ISETP.LT.AND P3, PT, R4, c[0x0][0x17c], !P0 ;  /* 0x00005f0004007a0c */ /* 0x000fe40004761270 */
[----:B------:R-:W-:Y:S02]  /*336d0*/  IADD3 R4, R28, 0xb2, RZ ;  /* 0x000000b21c047810 */ /* 0x000fe40007ffe0ff */
[C---:B------:R-:W-:Y:S02]  /*336e0*/  LEA R24, P6, R2.reuse, R20, 0x1 ;  /* 0x0000001402187211 */ /* 0x040fe400078c08ff */
[----:B------:R-:W-:-:S02]  /*336f0*/  IADD3 R0, R2, c[0x0][0x198], RZ ;  /* 0x0000660002007a10 */ /* 0x000fc40007ffe0ff */
[----:B------:R-:W-:Y:S02]  /*33700*/  ISETP.LT.AND P2, PT, R4, c[0x0][0x17c], !P0 ;  /* 0x00005f0004007a0c */ /* 0x000fe40004741270 */
[----:B------:R-:W-:Y:S02]  /*33710*/  IADD3 R4, R28, 0xb3, RZ ;  /* 0x000000b31c047810 */ /* 0x000fe40007ffe0ff */
[----:B------:R-:W-:Y:S02]  /*33720*/  LEA.HI.X.SX32 R25, R2, R3, 0x1, P6 ;  /* 0x0000000302197211 */ /* 0x000fe400030f0eff */
[C---:B------:R-:W-:Y:S02]  /*33730*/  LEA R22, P6, R0.reuse, R20, 0x1 ;  /* 0x0000001400167211 */ /* 0x040fe400078c08ff */
[----:B------:R-:W-:Y:S02]  /*33740*/  IADD3 R2, R0, c[0x0][0x198], RZ ;  /* 0x0000660000027a10 */ /* 0x000fe40007ffe0ff */
[----:B------:R-:W-:Y:S01]  /*33750*/  ISETP.LT.AND P1, PT, R4, c[0x0][0x17c], !P0 ;  /* 0x00005f0004007a0c */ /* 0x000fe20004721270 */
[----:B------:R0:W-:Y:S01]  /*33760*/  @P3 STG.E.U16 [R24.64], R8 ;  /* 0x0000000818003986 */ /* 0x0001e2000c101506 */
[----:B------:R-:W-:-:S02]  /*33770*/  IADD3 R4, R28, 0xb4, RZ ;  /* 0x000000b41c047810 */ /* 0x000fc40007ffe0ff */
[----:B------:R-:W-:Y:S02]  /*33780*/  LEA.HI.X.SX32 R23, R0, R3, 0x1, P6 ;  /* 0x0000000300177211 */ /* 0x000fe400030f0eff */
[----:B------:R-:W-:Y:S02]  /*33790*/  ISETP.LT.AND P5, PT, R4, c[0x0][0x17c], !P0 ;  /* 0x00005f0004007a0c */ /* 0x000fe400047a1270 */
[C---:B------:R-:W-:Y:S02]  /*337a0*/  IADD3 R0, R2.reuse, c[0x0][0x198], RZ ;  /* 0x0000660002007a10 */ /* 0x040fe40007ffe0ff */
        /* <DEDUP_REMOVED lines=8> */
[----:B------:R1:W-:Y:S01]  /*33830*/  @P1 STG.E.U16 [R24.64], R2 ;  /* 0x0000000218001986 */ /* 0x0003e2000c101506 */
[----:B0-----:R-:W-:-:S04]  /*33840*/  LEA R22, P6, R0, R20, 0x1 ;  /* 0x0000001400167211 */ /* 0x001fc800078c08ff */
[C---:B------:R-:W-:Y:S02]  /*33850*/  LEA.HI.X.SX32 R23, R0.reuse, R3, 0x1, P6 ;  /* 0x0000000300177211 */ /* 0x040fe400030f0eff */
[----:B-1----:R-:W-:-:S04]  /*33860*/  IADD3 R2, R0, c[0x0][0x198], RZ ;  /* 0x0000660000027a10 */ /* 0x002fc80007ffe0ff */
[CC--:B------:R-:W-:Y:S01]  /*33870*/  LEA R24, P6, R2.reuse, R20.reuse, 0x1 ;  /* 0x0000001402187211 */ /* 0x0c0fe200078c08ff */
[----:B---3--:R0:W-:Y:S01]  /*33880*/  @P5 STG.E.U16 [R22.64], R21 ;  /* 0x0000001516005986 */ /* 0x0081e2000c101506 */
[----:B------:R-:W-:Y:S02]  /*33890*/  PRMT R8, R21, 0x7632, R8 ;  /* 0x0000763215087816 */ /* 0x000fe40000000008 */
[C---:B------:R-:W-:Y:S02]  /*338a0*/  IADD3 R0, R2.reuse, c[0x0][0x198], RZ ;  /* 0x0000660002007a10 */ /* 0x040fe40007ffe0ff */
[----:B------:R-:W-:Y:S02]  /*338b0*/  LEA.HI.X.SX32 R25, R2, R3, 0x1, P6 ;  /* 0x0000000302197211 */ /* 0x000fe400030f0eff */
        /* <DEDUP_REMOVED lines=15> */
[----:B------:R-:W-:-:S04]  /*339b0*/  IADD3 R4, R28, 0xb9, RZ ;  /* 0x000000b91c047810 */ /* 0x000fc80007ffe0ff */
[----:B------:R-:W-:Y:S02]  /*339c0*/  ISETP.LT.AND P5, PT, R4, c[0x0][0x17c], !P0 ;  /* 0x00005f0004007a0c */ /* 0x000fe400047a1270 */
[----:B------:R-:W-:-:S04]  /*339d0*/  IADD3 R4, R28, 0xba, RZ ;  /* 0x000000ba1c047810 */ /* 0x000fc80007ffe0ff */
[----:B------:R-:W-:Y:S02]  /*339e0*/  ISETP.LT.AND P4, PT, R4, c[0x0][0x17c], !P0 ;  /* 0x00005f0004007a0c */ /* 0x000fe40004781270 */
[----:B------:R-:W-:Y:S01]  /*339f0*/  IADD3 R4, R28, 0xbb, RZ ;  /* 0x000000bb1c047810 */ /* 0x000fe20007ffe0ff */
[----:B------:R0:W-:Y:S01]  /*33a00*/  @P2 STG.E.U16 [R24.64], R2 ;  /* 0x0000000218002986 */ /* 0x0001e2000c101506 */
[----:B------:R-:W-:Y:S02]  /*33a10*/  LEA R22, P6, R0, R20, 0x1 ;  /* 0x0000001400167211 */ /* 0x000fe400078c08ff */
[----:B------:R-:W-:Y:S02]  /*33a20*/  ISETP.LT.AND P3, PT, R4, c[0x0][0x17c], !P0 ;  /* 0x00005f0004007a0c */ /* 0x000fe40004761270 */
[----:B------:R-:W-:Y:S02]  /*33a30*/  IADD3 R4, R28, 0xbc, RZ ;  /* 0x000000bc1c047810 */ /* 0x000fe40007ffe0ff */
[----:B------:R-:W-:-:S02]  /*33a40*/  LEA.HI.X.SX32 R23, R0, R3, 0x1, P6 ;  /* 0x0000000300177211 */ /* 0x000fc400030f0eff */
[----:B------:R-:W-:Y:S02]  /*33a50*/  ISETP.LT.AND P2, PT, R4, c[0x0][0x17c], !P0 ;  /* 0x00005f0004007a0c */ /* 0x000fe40004741270 */
[----:B0-----:R-:W-:Y:S02]  /*33a60*/  IADD3 R2, R0, c[0x0][0x198], RZ ;  /* 0x0000660000027a10 */ /* 0x001fe40007ffe0ff */
[----:B------:R-:W-:Y:S02]  /*33a70*/  IADD3 R4, R28, 0xbd, RZ ;  /* 0x000000bd1c047810 */ /* 0x000fe40007ffe0ff */
[C---:B------:R-:W-:Y:S02]  /*33a80*/  LEA R24, P6, R2.reuse, R20, 0x1 ;  /* 0x0000001402187211 */ /* 0x040fe400078c08ff */
[----:B------:R-:W-:Y:S01]  /*33a90*/  IADD3 R0, R2, c[0x0][0x198], RZ ;  /* 0x0000660002007a10 */ /* 0x000fe20007ffe0ff */
[----:B------:R0:W-:Y:S01]  /*33aa0*/  @P1 STG.E.U16 [R22.64], R5 ;  /* 0x0000000516001986 */ /* 0x0001e2000c101506 */
[----:B------:R-:W-:-:S02]  /*33ab0*/  ISETP.LT.AND P1, PT, R4, c[0x0][0x17c], !P0 ;  /* 0x00005f0004007a0c */ /* 0x000fc40004721270 */
[-C--:B------:R-:W-:Y:S02]  /*33ac0*/  LEA.HI.X.SX32 R25, R2, R3.reuse, 0x1, P6 ;  /* 0x0000000302197211 */ /* 0x080fe400030f0eff */
[CC--:B------:R-:W-:Y:S02]  /*33ad0*/  LEA R4, P6, R0.reuse, R20.reuse, 0x1 ;  /* 0x0000001400047211 */ /* 0x0c0fe400078c08ff */
[----:B------:R-:W-:Y:S02]  /*33ae0*/  PRMT R8, R5, 0x7632, R8 ;  /* 0x0000763205087816 */ /* 0x000fe40000000008 */
[C---:B------:R-:W-:Y:S02]  /*33af0*/  IADD3 R2, R0.reuse, c[0x0][0x198], RZ ;  /* 0x0000660000027a10 */ /* 0x040fe40007ffe0ff */
[----:B0-----:R-:W-:Y:S01]  /*33b00*/  LEA.HI.X.SX32 R5, R0, R3, 0x1, P6 ;  /* 0x0000000300057211 */ /* 0x001fe200030f0eff */
[----:B------:R-:W-:Y:S01]  /*33b10*/  @P5 STG.E.U16 [R24.64], R8 ;  /* 0x0000000818005986 */ /* 0x000fe2000c101506 */
[----:B------:R-:W-:-:S03]  /*33b20*/  LEA R22, P6, R2, R20, 0x1 ;  /* 0x0000001402167211 */ /* 0x000fc600078c08ff */
[----:B------:R0:W-:Y:S01]  /*33b30*/  @P4 STG.E.U16 [R4.64], R9 ;  /* 0x0000000904004986 */ /* 0x0001e2000c101506 */
[C---:B------:R-:W-:Y:S02]  /*33b40*/  IADD3 R0, R2.reuse, c[0x0][0x198], RZ ;  /* 0x0000660002007a10 */ /* 0x040fe40007ffe0ff */
[----:B------:R-:W-:Y:S02]  /*33b50*/  LEA.HI.X.SX32 R23, R2, R3, 0x1, P6 ;  /* 0x0000000302177211 */ /* 0x000fe400030f0eff */
[----:B0-----:R-:W-:Y:S02]  /*33b60*/  IADD3 R4, R28, 0xbf, RZ ;  /* 0x000000bf1c047810 */ /* 0x001fe40007ffe0ff */
[----:B------:R-:W-:Y:S02]  /*33b70*/  PRMT R9, R9, 0x7632, R9 ;  /* 0x0000763209097816 */ /* 0x000fe40000000009 */
[----:B------:R-:W-:Y:S02]  /*33b80*/  ISETP.LT.AND P4, PT, R4, c[0x0][0x17c], !P0 ;  /* 0x00005f0004007a0c */ /* 0x000fe40004781270 */
[----:B------:R-:W-:-:S02]  /*33b90*/  LEA R4, P6, R0, R20, 0x1 ;  /* 0x0000001400047211 */ /* 0x000fc400078c08ff */
[----:B------:R-:W-:Y:S02]  /*33ba0*/  IADD3 R8, R28, 0xc0, RZ ;  /* 0x000000c01c087810 */ /* 0x000fe40007ffe0ff */
[----:B------:R-:W-:Y:S01]  /*33bb0*/  IADD3 R2, R0, c[0x0][0x198], RZ ;  /* 0x0000660000027a10 */ /* 0x000fe20007ffe0ff */
[----:B------:R0:W-:Y:S01]  /*33bc0*/  @P3 STG.E.U16 [R22.64], R9 ;  /* 0x0000000916003986 */ /* 0x0001e2000c101506 */
[----:B------:R-:W-:Y:S02]  /*33bd0*/  IADD3 R12, R28, 0xbe, RZ ;  /* 0x000000be1c0c7810 */ /* 0x000fe40007ffe0ff */
[----:B------:R-:W-:Y:S02]  /*33be0*/  LEA.HI.X.SX32 R5, R0, R3, 0x1, P6 ;  /* 0x0000000300057211 */ /* 0x000fe400030f0eff */
[----:B------:R-:W-:Y:S02]  /*33bf0*/  ISETP.LT.AND P3, PT, R8, c[0x0][0x17c], !P0 ;  /* 0x00005f0008007a0c */ /* 0x000fe40004761270 */
[----:B------:R-:W-:Y:S01]  /*33c00*/  LEA R8, P6, R2, R20, 0x1 ;  /* 0x0000001402087211 */ /* 0x000fe200078c08ff */
[----:B------:R1:W-:Y:S01]  /*33c10*/  @P2 STG.E.U16 [R4.64], R13 ;  /* 0x0000000d04002986 */ /* 0x0003e2000c101506 */
[----:B------:R-:W-:-:S02]  /*33c20*/  ISETP.LT.AND P5, PT, R12, c[0x0][0x17c], !P0 ;  /* 0x00005f000c007a0c */ /* 0x000fc400047a1270 */
[----:B0-----:R-:W-:Y:S02]  /*33c30*/  IADD3 R9, R28, 0xc1, RZ ;  /* 0x000000c11c097810 */ /* 0x001fe40007ffe0ff */
[C---:B------:R-:W-:Y:S02]  /*33c40*/  IADD3 R0, R2.reuse, c[0x0][0x198], RZ ;  /* 0x0000660002007a10 */ /* 0x040fe40007ffe0ff */
[----:B------:R-:W-:Y:S02]  /*33c50*/  ISETP.LT.AND P2, PT, R9, c[0x0][0x17c], !P0 ;  /* 0x00005f0009007a0c */ /* 0x000fe40004741270 */
[----:B------:R-:W-:Y:S02]  /*33c60*/  LEA.HI.X.SX32 R9, R2, R3, 0x1, P6 ;  /* 0x0000000302097211 */ /* 0x000fe400030f0eff */
[----:B-1----:R-:W-:Y:S02]  /*33c70*/  LEA R4, P6, R0, R20, 0x1 ;  /* 0x0000001400047211 */ /* 0x002fe400078c08ff */
[----:B------:R-:W-:-:S02]  /*33c80*/  PRMT R13, R13, 0x7632, R13 ;  /* 0x000076320d0d7816 */ /* 0x000fc4000000000d */
[C---:B------:R-:W-:Y:S02]  /*33c90*/  LEA.HI.X.SX32 R5, R0.reuse, R3, 0x1, P6 ;  /* 0x0000000300057211 */ /* 0x040fe400030f0eff */
[----:B------:R-:W-:Y:S01]  /*33ca0*/  IADD3 R2, R0, c[0x0][0x198], RZ ;  /* 0x0000660000027a10 */ /* 0x000fe20007ffe0ff */
[----:B------:R0:W-:Y:S04]  /*33cb0*/  @P1 STG.E.U16 [R8.64], R13 ;  /* 0x0000000d08001986 */ /* 0x0001e8000c101506 */
[----:B------:R1:W-:Y:S01]  /*33cc0*/  @P5 STG.E.U16 [R4.64], R17 ;  /* 0x0000001104005986 */ /* 0x0003e2000c101506 */
[----:B------:R-:W-:Y:S02]  /*33cd0*/  IADD3 R0, R2, c[0x0][0x198], RZ ;  /* 0x0000660002007a10 */ /* 0x000fe40007ffe0ff */
[----:B------:R-:W-:-:S02]  /*33ce0*/  IADD3 R12, R28, 0xc2, RZ ;  /* 0x000000c21c0c7810 */ /* 0x000fc40007ffe0ff */
[-C--:B0-----:R-:W-:Y:S02]  /*33cf0*/  LEA R8, P6, R2, R20.reuse, 0x1 ;  /* 0x0000001402087211 */ /* 0x081fe400078c08ff */
[----:B-1----:R-:W-:Y:S02]  /*33d00*/  IADD3 R4, R28, 0xc3, RZ ;  /* 0x000000c31c047810 */ /* 0x002fe40007ffe0ff */
[----:B------:R-:W-:Y:S02]  /*33d10*/  LEA.HI.X.SX32 R9, R2, R3, 0x1, P6 ;  /* 0x0000000302097211 */ /* 0x000fe400030f0eff */
[----:B------:R-:W-:Y:S02]  /*33d20*/  ISETP.LT.AND P5, PT, R4, c[0x0][0x17c], !P0 ;  /* 0x00005f0004007a0c */ /* 0x000fe400047a1270 */
[----:B------:R-:W-:Y:S02]  /*33d30*/  LEA R4, P6, R0, R20, 0x1 ;  /* 0x0000001400047211 */ /* 0x000fe400078c08ff */
[----:B------:R-:W-:-:S02]  /*33d40*/  PRMT R17, R17, 0x7632, R17 ;  /* 0x0000763211117816 */ /* 0x000fc40000000011 */
[----:B------:R-:W-:Y:S02]  /*33d50*/  ISETP.LT.AND P1, PT, R12, c[0x0][0x17c], !P0 ;  /* 0x00005f000c007a0c */ /* 0x000fe40004721270 */
[----:B------:R-:W-:Y:S02]  /*33d60*/  IADD3 R12, R28, 0xc4, RZ ;  /* 0x000000c41c0c7810 */ /* 0x000fe40007ffe0ff */
[C---:B------:R-:W-:Y:S02]  /*33d70*/  LEA.HI.X.SX32 R5, R0.reuse, R3, 0x1, P6 ;  /* 0x0000000300057211 */ /* 0x040fe400030f0eff */
[----:B------:R-:W-:Y:S01]  /*33d80*/  IADD3 R2, R0, c[0x0][0x198], RZ ;  /* 0x0000660000027a10 */ /* 0x000fe20007ffe0ff */
[----:B------:R0:W-:Y:S01]  /*33d90*/  @P4 STG.E.U16 [R8.64], R17 ;  /* 0x0000001108004986 */ /* 0x0001e2000c101506 */
[----:B------:R-:W-:Y:S02]  /*33da0*/  ISETP.LT.AND P4, PT, R12, c[0x0][0x17c], !P0 ;  /* 0x00005f000c007a0c */ /* 0x000fe40004781270 */
[----:B------:R-:W-:Y:S01]  /*33db0*/  PRMT R12, R16, 0x7632, R12 ;  /* 0x00007632100c7816 */ /* 0x000fe2000000000c */
[----:B------:R1:W-:Y:S01]  /*33dc0*/  @P3 STG.E.U16 [R4.64], R16 ;  /* 0x0000001004003986 */ /* 0x0003e2000c101506 */
[----:B------:R-:W-:-:S02]  /*33dd0*/  IADD3 R0, R2, c[0x0][0x198], RZ ;  /* 0x0000660002007a10 */ /* 0x000fc40007ffe0ff */
[----:B0-----:R-:W-:Y:S02]  /*33de0*/  IADD3 R9, R28, 0xc5, RZ ;  /* 0x000000c51c097810 */ /* 0x001fe40007ffe0ff */
[CC--:B------:R-:W-:Y:S01]  /*33df0*/  LEA R8, P6, R2.reuse, R20.reuse, 0x1 ;  /* 0x0000001402087211 */ /* 0x0c0fe200078c08ff */
[----:B-1----:R-:W4:Y:S01]  /*33e00*/  LDL.LU R16, [R1+0x88] ;  /* 0x0000880001107983 */ /* 0x002f220000300800 */
[----:B------:R-:W-:Y:S02]  /*33e10*/  ISETP.LT.AND P3, PT, R9, c[0x0][0x17c], !P0 ;  /* 0x00005f0009007a0c */ /* 0x000fe40004761270 */
[-C--:B------:R-:W-:Y:S02]  /*33e20*/  LEA.HI.X.SX32 R9, R2, R3.reuse, 0x1, P6 ;  /* 0x0000000302097211 */ /* 0x080fe400030f0eff */
[C---:B------:R-:W-:Y:S02]  /*33e30*/  LEA R4, P6, R0.reuse, R20, 0x1 ;  /* 0x0000001400047211 */ /* 0x040fe400078c08ff */
[C---:B------:R-:W-:Y:S01]  /*33e40*/  IADD3 R2, R0.reuse, c[0x0][0x198], RZ ;  /* 0x0000660000027a10 */ /* 0x040fe20007ffe0ff */
[----:B------:R0:W-:Y:S01]  /*33e50*/  @P2 STG.E.U16 [R8.64], R12 ;  /* 0x0000000c08002986 */ /* 0x0001e2000c101506 */
[----:B------:R-:W-:-:S02]  /*33e60*/  LEA.HI.X.SX32 R5, R0, R3, 0x1, P6 ;  /* 0x0000000300057211 */ /* 0x000fc400030f0eff */
[C---:B------:R-:W-:Y:S02]  /*33e70*/  IADD3 R0, R2.reuse, c[0x0][0x198], RZ ;  /* 0x0000660002007a10 */ /* 0x040fe40007ffe0ff */
[----:B0-----:R-:W-:-:S04]  /*33e80*/  LEA R8, P6, R2, R20, 0x1 ;  /* 0x0000001402087211 */ /* 0x001fc800078c08ff */
[----:B------:R-:W-:Y:S02]  /*33e90*/  LEA.HI.X.SX32 R9, R2, R3, 0x1, P6 ;  /* 0x0000000302097211 */ /* 0x000fe400030f0eff */
[C---:B------:R-:W-:Y:S01]  /*33ea0*/  IADD3 R12, R28.reuse, 0xc8, RZ ;  /* 0x000000c81c0c7810 */ /* 0x040fe20007ffe0ff */
[----:B---3--:R0:W-:Y:S01]  /*33eb0*/  @P1 STG.E.U16 [R4.64], R21 ;  /* 0x0000001504001986 */ /* 0x0081e2000c101506 */
[----:B------:R-:W-:Y:S02]  /*33ec0*/  PRMT R2, R21, 0x7632, R2 ;  /* 0x0000763215027816 */ /* 0x000fe40000000002 */
[----:B0-----:R-:W-:Y:S01]  /*33ed0*/  IADD3 R4, R28, 0xc7, RZ ;  /* 0x000000c71c047810 */ /* 0x001fe20007ffe0ff */
[----:B------:R-:W3:Y:S03]  /*33ee0*/  LDL.LU R21, [R1+0xb8] ;  /* 0x0000b80001157983 */ /* 0x000ee60000300800 */
[----:B------:R-:W-:-:S02]  /*33ef0*/  ISETP.LT.AND P1, PT, R4, c[0x0][0x17c], !P0 ;  /* 0x00005f0004007a0c */ /* 0x000fc40004721270 */
[C---:B------:R-:W-:Y:S01]  /*33f00*/  LEA R4, P6, R0.reuse, R20, 0x1 ;  /* 0x0000001400047211 */ /* 0x040fe200078c08ff */
[----:B------:R-:W-:Y:S03]  /*33f10*/  @P5 STG.E.U16 [R8.64], R2 ;  /* 0x0000000208005986 */ /* 0x000fe6000c101506 */
[----:B------:R-:W-:Y:S02]  /*33f20*/  LEA.HI.X.SX32 R5, R0, R3, 0x1, P6 ;  /* 0x0000000300057211 */ /* 0x000fe400030f0eff */
[----:B------:R-:W-:Y:S02]  /*33f30*/  ISETP.LT.AND P5, PT, R12, c[0x0][0x17c], !P0 ;  /* 0x00005f000c007a0c */ /* 0x000fe400047a1270 */
[----:B--2---:R-:W-:Y:S01]  /*33f40*/  PRMT R12, R29, 0x7632, R12 ;  /* 0x000076321d0c7816 */ /* 0x004fe2000000000c */
[----:B------:R0:W-:Y:S04]  /*33f50*/  @P4 STG.E.U16 [R4.64], R29 ;  /* 0x0000001d04004986 */ /* 0x0001e8000c101506 */
[----:B0-----:R-:W2:Y:S01]  /*33f60*/  LDL.LU R29, [R1+0xa8] ;  /* 0x0000a800011d7983 */ /* 0x001ea20000300800 */
[----:B------:R-:W-:-:S02]  /*33f70*/  IADD3 R2, R0, c[0x0][0x198], RZ ;  /* 0x0000660000027a10 */ /* 0x000fc40007ffe0ff */
[C---:B------:R-:W-:Y:S02]  /*33f80*/  IADD3 R13, R28.reuse, 0xc6, RZ ;  /* 0x000000c61c0d7810 */ /* 0x040fe40007ffe0ff */
[----:B------:R-:W-:Y:S02]  /*33f90*/  IADD3 R9, R28, 0xc9, RZ ;  /* 0x000000c91c097810 */ /* 0x000fe40007ffe0ff */
[C---:B------:R-:W-:Y:S02]  /*33fa0*/  LEA R8, P6, R2.reuse, R20, 0x1 ;  /* 0x0000001402087211 */ /* 0x040fe400078c08ff */
[----:B------:R-:W-:Y:S02]  /*33fb0*/  ISETP.LT.AND P2, PT, R13, c[0x0][0x17c], !P0 ;  /* 0x00005f000d007a0c */ /* 0x000fe40004741270 */
[----:B------:R-:W-:Y:S02]  /*33fc0*/  IADD3 R0, R2, c[0x0][0x198], RZ ;  /* 0x0000660002007a10 */ /* 0x000fe40007ffe0ff */
[----:B------:R-:W-:-:S02]  /*33fd0*/  ISETP.LT.AND P4, PT, R9, c[0x0][0x17c], !P0 ;  /* 0x00005f0009007a0c */ /* 0x000fc40004781270 */
[-C--:B------:R-:W-:Y:S02]  /*33fe0*/  LEA.HI.X.SX32 R9, R2, R3.reuse, 0x1, P6 ;  /* 0x0000000302097211 */ /* 0x080fe400030f0eff */
[CC--:B------:R-:W-:Y:S02]  /*33ff0*/  LEA R4, P6, R0.reuse, R20.reuse, 0x1 ;  /* 0x0000001400047211 */ /* 0x0c0fe400078c08ff */
[C---:B------:R-:W-:Y:S01]  /*34000*/  IADD3 R2, R0.reuse, c[0x0][0x198], RZ ;  /* 0x0000660000027a10 */ /* 0x040fe20007ffe0ff */
[----:B------:R0:W-:Y:S01]  /*34010*/  @P3 STG.E.U16 [R8.64], R12 ;  /* 0x0000000c08003986 */ /* 0x0001e2000c101506 */
[----:B------:R-:W-:Y:S02]  /*34020*/  LEA.HI.X.SX32 R5, R0, R3, 0x1, P6 ;  /* 0x0000000300057211 */ /* 0x000fe400030f0eff */
[C---:B------:R-:W-:Y:S02]  /*34030*/  IADD3 R0, R2.reuse, c[0x0][0x198], RZ ;  /* 0x0000660002007a10 */ /* 0x040fe40007ffe0ff */
[----:B0-----:R-:W-:-:S04]  /*34040*/  LEA R8, P6, R2, R20, 0x1 ;  /* 0x0000001402087211 */ /* 0x001fc800078c08ff */
[----:B------:R-:W-:Y:S02]  /*34050*/  LEA.HI.X.SX32 R9, R2, R3, 0x1, P6 ;  /* 0x0000000302097211 */ /* 0x000fe400030f0eff */
[C---:B------:R-:W-:Y:S02]  /*34060*/  IADD3 R12, R28.reuse, 0xcc, RZ ;  /* 0x000000cc1c0c7810 */ /* 0x040fe40007ffe0ff */
[----:B------:R-:W-:-:S04]  /*34070*/  IADD3 R13, R28, 0xca, RZ ;  /* 0x000000ca1c0d7810 */ /* 0x000fc80007ffe0ff */
[----:B------:R-:W-:Y:S01]  /*34080*/  ISETP.LT.AND P3, PT, R13, c[0x0][0x17c], !P0 ;  /* 0x00005f000d007a0c */ /* 0x000fe20004761270 */
[----:B----4-:R0:W-:Y:S01]  /*34090*/  @P2 STG.E.U16 [R4.64], R16 ;  /* 0x0000001004002986 */ /* 0x0101e2000c101506 */
[----:B------:R-:W-:Y:S02]  /*340a0*/  PRMT R2, R16, 0x7632, R2 ;  /* 0x0000763210027816 */ /* 0x000fe40000000002 */
[----:B0-----:R-:W-:Y:S01]  /*340b0*/  IADD3 R4, R28, 0xcb, RZ ;  /* 0x000000cb1c047810 */ /* 0x001fe20007ffe0ff */
[----:B------:R-:W4:Y:S03]  /*340c0*/  LDL.LU R16, [R1+0x98] ;  /* 0x0000980001107983 */ /* 0x000f260000300800 */
[----:B------:R-:W-:Y:S02]  /*340d0*/  ISETP.LT.AND P2, PT, R4, c[0x0][0x17c], !P0 ;  /* 0x00005f0004007a0c */ /* 0x000fe40004741270 */
[C---:B------:R-:W-:Y:S01]  /*340e0*/  LEA R4, P6, R0.reuse, R20, 0x1 ;  /* 0x0000001400047211 */ /* 0x040fe200078c08ff */
[----:B------:R0:W-:Y:S03]  /*340f0*/  @P1 STG.E.U16 [R8.64], R2 ;  /* 0x0000000208001986 */ /* 0x0001e6000c101506 */
[----:B------:R-:W-:-:S02]  /*34100*/  LEA.HI.X.SX32 R5, R0, R3, 0x1, P6 ;  /* 0x0000000300057211 */ /* 0x000fc400030f0eff */
[----:B------:R-:W-:Y:S02]  /*34110*/  ISETP.LT.AND P1, PT, R12, c[0x0][0x17c], !P0 ;  /* 0x00005f000c007a0c */ /* 0x000fe40004721270 */
[----:B0-----:R-:W-:Y:S02]  /*34120*/  IADD3 R2, R0, c[0x0][0x198], RZ ;  /* 0x0000660000027a10 */ /* 0x001fe40007ffe0ff */
[----:B------:R-:W-:Y:S02]  /*34130*/  IADD3 R9, R28, 0xcd, RZ ;  /* 0x000000cd1c097810 */ /* 0x000fe40007ffe0ff */
[C---:B------:R-:W-:Y:S02]  /*34140*/  LEA R8, P6, R2.reuse, R20, 0x1 ;  /* 0x0000001402087211 */ /* 0x040fe400078c08ff */
[----:B------:R-:W-:Y:S01]  /*34150*/  IADD3 R0, R2, c[0x0][0x198], RZ ;  /* 0x0000660002007a10 */ /* 0x000fe20007ffe0ff */
[----:B---3--:R0:W-:Y:S01]  /*34160*/  @P5 STG.E.U16 [R4.64], R21 ;  /* 0x0000001504005986 */ /* 0x0081e2000c101506 */
[----:B------:R-:W-:-:S02]  /*34170*/  PRMT R12, R21, 0x7632, R12 ;  /* 0x00007632150c7816 */ /* 0x000fc4000000000c */
[----:B------:R-:W-:Y:S02]  /*34180*/  ISETP.LT.AND P5, PT, R9, c[0x0][0x17c], !P0 ;  /* 0x00005f0009007a0c */ /* 0x000fe400047a1270 */
[----:B------:R-:W-:Y:S02]  /*34190*/  LEA.HI.X.SX32 R9, R2, R3, 0x1, P6 ;  /* 0x0000000302097211 */ /* 0x000fe400030f0eff */
[C---:B------:R-:W-:Y:S01]  /*341a0*/  IADD3 R2, R0.reuse, c[0x0][0x198], RZ ;  /* 0x0000660000027a10 */ /* 0x040fe20007ffe0ff */
[----:B0-----:R-:W3:Y:S01]  /*341b0*/  LDL.LU R21, [R1+0x18] ;  /* 0x0000180001157983 */ /* 0x001ee20000300800 */
[----:B------:R-:W-:-:S03]  /*341c0*/  LEA R4, P6, R0, R20, 0x1 ;  /* 0x0000001400047211 */ /* 0x000fc600078c08ff */
[----:B------:R0:W-:Y:S01]  /*341d0*/  @P4 STG.E.U16 [R8.64], R12 ;  /* 0x0000000c08004986 */ /* 0x0001e2000c101506 */
[-C--:B------:R-:W-:Y:S02]  /*341e0*/  LEA.HI.X.SX32 R5, R0, R3.reuse, 0x1, P6 ;  /* 0x0000000300057211 */ /* 0x080fe400030f0eff */
[C---:B------:R-:W-:Y:S02]  /*341f0*/  IADD3 R0, R2.reuse, c[0x0][0x198], RZ ;  /* 0x0000660002007a10 */ /* 0x040fe40007ffe0ff */
[C---:B0-----:R-:W-:Y:S01]  /*34200*/  LEA R8, P6, R2.reuse, R20, 0x1 ;  /* 0x0000001402087211 */ /* 0x041fe200078c08ff */
[----:B--2---:R0:W-:Y:S03]  /*34210*/  @P3 STG.E.U16 [R4.64], R29 ;  /* 0x0000001d04003986 */ /* 0x0041e6000c101506 */
[----:B------:R-:W-:Y:S02]  /*34220*/  LEA.HI.X.SX32 R9, R2, R3, 0x1, P6 ;  /* 0x0000000302097211 */ /* 0x000fe400030f0eff */
[----:B------:R-:W-:-:S02]  /*34230*/  PRMT R2, R29, 0x7632, R2 ;  /* 0x000076321d027816 */ /* 0x000fc40000000002 */
[----:B0-----:R-:W2:Y:S01]  /*34240*/  LDL.LU R29, [R1+0x78] ;  /* 0x00007800011d7983 */ /* 0x001ea20000300800 */
[----:B------:R-:W-:-:S04]  /*34250*/  IADD3 R4, R28, 0xcf, RZ ;  /* 0x000000cf1c047810 */ /* 0x000fc80007ffe0ff */
[----:B------:R-:W-:Y:S02]  /*34260*/  ISETP.LT.AND P3, PT, R4, c[0x0][0x17c], !P0 ;  /* 0x00005f0004007a0c */ /* 0x000fe40004761270 */
[----:B------:R-:W-:Y:S01]  /*34270*/  LEA R4, P6, R0, R20, 0x1 ;  /* 0x0000001400047211 */ /* 0x000fe200078c08ff */
[----:B------:R0:W-:Y:S01]  /*34280*/  @P2 STG.E.U16 [R8.64], R2 ;  /* 0x0000000208002986 */ /* 0x0001e2000c101506 */
[----:B------:R-:W-:Y:S02]  /*34290*/  IADD3 R12, R28, 0xd0, RZ ;  /* 0x000000d01c0c7810 */ /* 0x000fe40007ffe0ff */
[----:B------:R-:W-:Y:S02]  /*342a0*/  LEA.HI.X.SX32 R5, R0, R3, 0x1, P6 ;  /* 0x0000000300057211 */ /* 0x000fe400030f0eff */
[----:B------:R-:W-:Y:S02]  /*342b0*/  IADD3 R13, R28, 0xce, RZ ;  /* 0x000000ce1c0d7810 */ /* 0x000fe40007ffe0ff */
[----:B------:R-:W-:-:S02]  /*342c0*/  ISETP.LT.AND P2, PT, R12, c[0x0][0x17c], !P0 ;  /* 0x00005f000c007a0c */ /* 0x000fc40004741270 */
[----:B0-----:R-:W-:Y:S02]  /*342d0*/  IADD3 R2, R0, c[0x0][0x198], RZ ;  /* 0x0000660000027a10 */ /* 0x001fe40007ffe0ff */
[----:B------:R-:W-:Y:S02]  /*342e0*/  IADD3 R9, R28, 0xd1, RZ ;  /* 0x000000d11c097810 */ /* 0x000fe40007ffe0ff */
[C---:B------:R-:W-:Y:S02]  /*342f0*/  LEA R8, P6, R2.reuse, R20, 0x1 ;  /* 0x0000001402087211 */ /* 0x040fe400078c08ff */
[----:B------:R-:W-:Y:S02]  /*34300*/  ISETP.LT.AND P4, PT, R13, c[0x0][0x17c], !P0 ;  /* 0x00005f000d007a0c */ /* 0x000fe40004781270 */
[----:B------:R-:W-:Y:S01]  /*34310*/  IADD3 R0, R2, c[0x0][0x198], RZ ;  /* 0x0000660002007a10 */ /* 0x000fe20007ffe0ff */
[----:B----4-:R0:W-:Y:S01]  /*34320*/  @P1 STG.E.U16 [R4.64], R16 ;  /* 0x0000001004001986 */ /* 0x0101e2000c101506 */
[----:B------:R-:W-:-:S02]  /*34330*/  PRMT R12, R16, 0x7632, R12 ;  /* 0x00007632100c7816 */ /* 0x000fc4000000000c */
[----:B------:R-:W-:Y:S02]  /*34340*/  ISETP.LT.AND P1, PT, R9, c[0x0][0x17c], !P0 ;  /* 0x00005f0009007a0c */ /* 0x000fe40004721270 */
[----:B------:R-:W-:Y:S02]  /*34350*/  LEA.HI.X.SX32 R9, R2, R3, 0x1, P6 ;  /* 0x0000000302097211 */ /* 0x000fe400030f0eff */
[C---:B------:R-:W-:Y:S01]  /*34360*/  IADD3 R2, R0.reuse, c[0x0][0x198], RZ ;  /* 0x0000660000027a10 */ /* 0x040fe20007ffe0ff */
[----:B0-----:R-:W4:Y:S01]  /*34370*/  LDL.LU R16, [R1+0x48] ;  /* 0x0000480001107983 */ /* 0x001f220000300800 */
[----:B------:R-:W-:-:S03]  /*34380*/  LEA R4, P6, R0, R20, 0x1 ;  /* 0x0000001400047211 */ /* 0x000fc600078c08ff */
[----:B------:R0:W-:Y:S01]  /*34390*/  @P5 STG.E.U16 [R8.64], R12 ;  /* 0x0000000c08005986 */ /* 0x0001e2000c101506 */
[----:B------:R-:W-:Y:S02]  /*343a0*/  LEA.HI.X.SX32 R5, R0, R3, 0x1, P6 ;  /* 0x0000000300057211 */ /* 0x000fe400030f0eff */
        /* <DEDUP_REMOVED lines=12> */
[----:B------:R-:W-:-:S03]  /*34470*/  ISETP.LT.AND P3, PT, R12, c[0x0][0x17c], !P0 ;  /* 0x00005f000c007a0c */ /* 0x000fc60004761270 */
[----:B--2---:R0:W-:Y:S01]  /*34480*/  @P2 STG.E.U16 [R4.64], R29 ;  /* 0x0000001d04002986 */ /* 0x0041e2000c101506 */
[----:B------:R-:W-:-:S03]  /*34490*/  PRMT R12, R29, 0x7632, R12 ;  /* 0x000076321d0c7816 */ /* 0x000fc6000000000c */
[----:B0-----:R-:W2:Y:S01]  /*344a0*/  LDL.LU R29, [R1+0x8] ;  /* 0x00000800011d7983 */ /* 0x001ea20000300800 */
[----:B------:R-:W-:Y:S02]  /*344b0*/  IADD3 R2, R0, c[0x0][0x198], RZ ;  /* 0x0000660000027a10 */ /* 0x000fe40007ffe0ff */
[C---:B------:R-:W-:Y:S02]  /*344c0*/  IADD3 R13, R28.reuse, 0xd2, RZ ;  /* 0x000000d21c0d7810 */ /* 0x040fe40007ffe0ff */
[----:B------:R-:W-:Y:S02]  /*344d0*/  IADD3 R9, R28, 0xd5, RZ ;  /* 0x000000d51c097810 */ /* 0x000fe40007ffe0ff */
[C---:B------:R-:W-:Y:S02]  /*344e0*/  LEA R8, P6, R2.reuse, R20, 0x1 ;  /* 0x0000001402087211 */ /* 0x040fe400078c08ff */
[----:B------:R-:W-:Y:S02]  /*344f0*/  ISETP.LT.AND P5, PT, R13, c[0x0][0x17c], !P0 ;  /* 0x00005f000d007a0c */ /* 0x000fe400047a1270 */
[----:B------:R-:W-:-:S02]  /*34500*/  IADD3 R0, R2, c[0x0][0x198], RZ ;  /* 0x0000660002007a10 */ /* 0x000fc40007ffe0ff */
[----:B------:R-:W-:Y:S02]  /*34510*/  ISETP.LT.AND P2, PT, R9, c[0x0][0x17c], !P0 ;  /* 0x00005f0009007a0c */ /* 0x000fe40004741270 */
[-C--:B------:R-:W-:Y:S02]  /*34520*/  LEA.HI.X.SX32 R9, R2, R3.reuse, 0x1, P6 ;  /* 0x0000000302097211 */ /* 0x080fe400030f0eff */
[C---:B------:R-:W-:Y:S02]  /*34530*/  LEA R4, P6, R0.reuse, R20, 0x1 ;  /* 0x0000001400047211 */ /* 0x040fe400078c08ff */
[C---:B------:R-:W-:Y:S02]  /*34540*/  IADD3 R2, R0.reuse, c[0x0][0x198], RZ ;  /* 0x0000660000027a10 */ /* 0x040fe40007ffe0ff */
[----:B------:R-:W-:Y:S01]  /*34550*/  LEA.HI.X.SX32 R5, R0, R3, 0x1, P6 ;  /* 0x0000000300057211 */ /* 0x000fe200030f0eff */
[----:B------:R0:W-:Y:S01]  /*34560*/  @P1 STG.E.U16 [R8.64], R12 ;  /* 0x0000000c08001986 */ /* 0x0001e2000c101506 */
[----:B------:R-:W-:-:S02]  /*34570*/  IADD3 R0, R2, c[0x0][0x198], RZ ;  /* 0x0000660002007a10 */ /* 0x000fc40007ffe0ff */
[----:B0-----:R-:W-:-:S04]  /*34580*/  LEA R8, P6, R2, R20, 0x1 ;  /* 0x0000001402087211 */ /* 0x001fc800078c08ff */
[----:B------:R-:W-:Y:S02]  /*34590*/  LEA.HI.X.SX32 R9, R2, R3, 0x1, P6 ;  /* 0x0000000302097211 */ /* 0x000fe400030f0eff */
[C---:B------:R-:W-:Y:S02]  /*345a0*/  IADD3 R13, R28.reuse, 0xd6, RZ ;  /* 0x000000d61c0d7810 */ /* 0x040fe40007ffe0ff */
[----:B------:R-:W-:Y:S02]  /*345b0*/  IADD3 R12, R28, 0xd8, RZ ;  /* 0x000000d81c0c7810 */ /* 0x000fe40007ffe0ff */
[----:B------:R-:W-:Y:S01]  /*345c0*/  ISETP.LT.AND P1, PT, R13, c[0x0][0x17c], !P0 ;  /* 0x00005f000d007a0c */ /* 0x000fe20004721270 */
[----:B----4-:R0:W-:Y:S01]  /*345d0*/  @P5 STG.E.U16 [R4.64], R16 ;  /* 0x0000001004005986 */ /* 0x0101e2000c101506 */
[----:B------:R-:W-:Y:S02]  /*345e0*/  PRMT R2, R16, 0x7632, R2 ;  /* 0x0000763210027816 */ /* 0x000fe40000000002 */
[----:B0-----:R-:W-:-:S03]  /*345f0*/  IADD3 R4, R28, 0xd7, RZ ;  /* 0x000000d71c047810 */ /* 0x001fc60007ffe0ff */
[----:B------:R0:W-:Y:S01]  /*34600*/  @P4 STG.E.U16 [R8.64], R2 ;  /* 0x0000000208004986 */ /* 0x0001e2000c101506 */
[----:B------:R-:W-:Y:S02]  /*34610*/  ISETP.LT.AND P5, PT, R4, c[0x0][0x17c], !P0 ;  /* 0x00005f0004007a0c */ /* 0x000fe400047a1270 */
[----:B------:R-:W-:-:S04]  /*34620*/  LEA R4, P6, R0, R20, 0x1 ;  /* 0x0000001400047211 */ /* 0x000fc800078c08ff */
[C---:B------:R-:W-:Y:S02]  /*34630*/  LEA.HI.X.SX32 R5, R0.reuse, R3, 0x1, P6 ;  /* 0x0000000300057211 */ /* 0x040fe400030f0eff */
[----:B0-----:R-:W-:Y:S02]  /*34640*/  IADD3 R2, R0, c[0x0][0x198], RZ ;  /* 0x0000660000027a10 */ /* 0x001fe40007ffe0ff */
[----:B------:R-:W-:Y:S02]  /*34650*/  IADD3 R9, R28, 0xd9, RZ ;  /* 0x000000d91c097810 */ /* 0x000fe40007ffe0ff */
[C---:B------:R-:W-:Y:S02]  /*34660*/  LEA R8, P6, R2.reuse, R20, 0x1 ;  /* 0x0000001402087211 */ /* 0x040fe400078c08ff */
[----:B------:R-:W-:Y:S02]  /*34670*/  IADD3 R0, R2, c[0x0][0x198], RZ ;  /* 0x0000660002007a10 */ /* 0x000fe40007ffe0ff */
[----:B------:R-:W-:Y:S01]  /*34680*/  ISETP.LT.AND P4, PT, R12, c[0x0][0x17c], !P0 ;  /* 0x00005f000c007a0c */ /* 0x000fe20004781270 */
[----:B---3--:R0:W-:Y:S01]  /*34690*/  @P3 STG.E.U16 [R4.64], R21 ;  /* 0x0000001504003986 */ /* 0x0081e2000c101506 */
[----:B------:R-:W-:-:S02]  /*346a0*/  ISETP.LT.AND P3, PT, R9, c[0x0][0x17c], !P0 ;  /* 0x00005f0009007a0c */ /* 0x000fc40004761270 */
[-C--:B------:R-:W-:Y:S02]  /*346b0*/  LEA.HI.X.SX32 R9, R2, R3.reuse, 0x1, P6 ;  /* 0x0000000302097211 */ /* 0x080fe400030f0eff */
[----:B------:R-:W-:Y:S02]  /*346c0*/  PRMT R12, R21, 0x7632, R12 ;  /* 0x00007632150c7816 */ /* 0x000fe4000000000c */
[C---:B------:R-:W-:Y:S02]  /*346d0*/  IADD3 R2, R0.reuse, c[0x0][0x198], RZ ;  /* 0x0000660000027a10 */ /* 0x040fe40007ffe0ff */
[C---:B0-----:R-:W-:Y:S01]  /*346e0*/  LEA R4, P6, R0.reuse, R20, 0x1 ;  /* 0x0000001400047211 */ /* 0x041fe200078c08ff */
[----:B------:R0:W-:Y:S03]  /*346f0*/  @P2 STG.E.U16 [R8.64], R12 ;  /* 0x0000000c08002986 */ /* 0x0001e6000c101506 */
[----:B------:R-:W-:-:S02]  /*34700*/  LEA.HI.X.SX32 R5, R0, R3, 0x1, P6 ;  /* 0x0000000300057211 */ /* 0x000fc400030f0eff */
[C---:B------:R-:W-:Y:S02]  /*34710*/  IADD3 R0, R2.reuse, c[0x0][0x198], RZ ;  /* 0x0000660002007a10 */ /* 0x040fe40007ffe0ff */
[C---:B0-----:R-:W-:Y:S01]  /*34720*/  LEA R8, P6, R2.reuse, R20, 0x1 ;  /* 0x0000001402087211 */ /* 0x041fe200078c08ff */
[----:B--2---:R0:W-:Y:S03]  /*34730*/  @P1 STG.E.U16 [R4.64], R29 ;  /* 0x0000001d04001986 */ /* 0x0041e6000c101506 */
[----:B------:R-:W-:Y:S02]  /*34740*/  LEA.HI.X.SX32 R9, R2, R3, 0x1, P6 ;  /* 0x0000000302097211 */ /* 0x000fe400030f0eff */
[----:B------:R-:W-:Y:S02]  /*34750*/  PRMT R2, R29, 0x7632, R2 ;  /* 0x000076321d027816 */ /* 0x000fe40000000002 */
[----:B0-----:R-:W2:Y:S01]  /*34760*/  LDL.LU R29, [R1+0x5c] ;  /* 0x00005c00011d7983 */ /* 0x001ea20000300800 */
[----:B------:R-:W-:-:S03]  /*34770*/  IADD3 R4, R28, 0xdb, RZ ;  /* 0x000000db1c047810 */ /* 0x000fc60007ffe0ff */
[----:B------:R0:W-:Y:S01]  /*34780*/  @P5 STG.E.U16 [R8.64], R2 ;  /* 0x0000000208005986 */ /* 0x0001e2000c101506 */
[----:B------:R-:W-:Y:S02]  /*34790*/  ISETP.LT.AND P1, PT, R4, c[0x0][0x17c], !P0 ;  /* 0x00005f0004007a0c */ /* 0x000fe40004721270 */
[----:B------:R-:W-:Y:S01]  /*347a0*/  LEA R4, P6, R0, R20, 0x1 ;  /* 0x0000001400047211 */ /* 0x000fe200078c08ff */
[----:B------:R-:W3:Y:S01]  /*347b0*/  LDL.LU R16, [R1+0x6c] ;  /* 0x00006c0001107983 */ /* 0x000ee20000300800 */
[----:B------:R-:W-:Y:S02]  /*347c0*/  IADD3 R13, R28, 0xda, RZ ;  /* 0x000000da1c0d7810 */ /* 0x000fe40007ffe0ff */
[C---:B------:R-:W-:Y:S01]  /*347d0*/  LEA.HI.X.SX32 R5, R0.reuse, R3, 0x1, P6 ;  /* 0x0000000300057211 */ /* 0x040fe200030f0eff */
[----:B------:R-:W4:Y:S01]  /*347e0*/  LDL.LU R21, [R1+0x3c] ;  /* 0x00003c0001157983 */ /* 0x000f220000300800 */
[----:B0-----:R-:W-:Y:S02]  /*347f0*/  IADD3 R2, R0, c[0x0][0x198], RZ ;  /* 0x0000660000027a10 */ /* 0x001fe40007ffe0ff */
[----:B------:R-:W-:-:S02]  /*34800*/  IADD3 R9, R28, 0xdd, RZ ;  /* 0x000000dd1c097810 */ /* 0x000fc40007ffe0ff */
[C---:B------:R-:W-:Y:S01]  /*34810*/  LEA R8, P6, R2.reuse, R20, 0x1 ;  /* 0x0000001402087211 */ /* 0x040fe200078c08ff */
[----:B------:R0:W-:Y:S01]  /*34820*/  @P4 STG.E.U16 [R4.64], R6 ;  /* 0x0000000604004986 */ /* 0x0001e2000c101506 */
[----:B------:R-:W-:Y:S02]  /*34830*/  ISETP.LT.AND P2, PT, R13, c[0x0][0x17c], !P0 ;  /* 0x00005f000d007a0c */ /* 0x000fe40004741270 */
[C---:B------:R-:W-:Y:S02]  /*34840*/  IADD3 R0, R2.reuse, c[0x0][0x198], RZ ;  /* 0x0000660002007a10 */ /* 0x040fe40007ffe0ff */
[----:B------:R-:W-:Y:S02]  /*34850*/  ISETP.LT.AND P4, PT, R9, c[0x0][0x17c], !P0 ;  /* 0x00005f0009007a0c */ /* 0x000fe40004781270 */
[----:B------:R-:W-:Y:S02]  /*34860*/  LEA.HI.X.SX32 R9, R2, R3, 0x1, P6 ;  /* 0x0000000302097211 */ /* 0x000fe400030f0eff */
[----:B------:R-:W-:-:S02]  /*34870*/  IADD3 R2, R0, c[0x0][0x198], RZ ;  /* 0x0000660000027a10 */ /* 0x000fc40007ffe0ff */
[-C--:B0-----:R-:W-:Y:S02]  /*34880*/  LEA R4, P6, R0, R20.reuse, 0x1 ;  /* 0x0000001400047211 */ /* 0x081fe400078c08ff */
[----:B------:R-:W-:Y:S02]  /*34890*/  PRMT R6, R6, 0x7632, R6 ;  /* 0x0000763206067816 */ /* 0x000fe40000000006 */
[----:B------:R-:W-:Y:S02]  /*348a0*/  IADD3 R12, R28, 0xdc, RZ ;  /* 0x000000dc1c0c7810 */ /* 0x000fe40007ffe0ff */
[----:B------:R-:W-:Y:S01]  /*348b0*/  LEA.HI.X.SX32 R5, R0, R3, 0x1, P6 ;  /* 0x0000000300057211 */ /* 0x000fe200030f0eff */
[----:B------:R0:W-:Y:S01]  /*348c0*/  @P3 STG.E.U16 [R8.64], R6 ;  /* 0x0000000608003986 */ /* 0x0001e2000c101506 */
[----:B------:R-:W-:Y:S02]  /*348d0*/  ISETP.LT.AND P5, PT, R12, c[0x0][0x17c], !P0 ;  /* 0x00005f000c007a0c */ /* 0x000fe400047a1270 */
[C---:B------:R-:W-:Y:S01]  /*348e0*/  IADD3 R0, R2.reuse, c[0x0][0x198], RZ ;  /* 0x0000660002007a10 */ /* 0x040fe20007ffe0ff */
[----:B------:R1:W-:Y:S01]  /*348f0*/  @P2 STG.E.U16 [R4.64], R10 ;  /* 0x0000000a04002986 */ /* 0x0003e2000c101506 */
[----:B0-----:R-:W-:-:S04]  /*34900*/  LEA R8, P6, R2, R20, 0x1 ;  /* 0x0000001402087211 */ /* 0x001fc800078c08ff */
[----:B------:R-:W-:Y:S02]  /*34910*/  LEA.HI.X.SX32 R9, R2, R3, 0x1, P6 ;  /* 0x0000000302097211 */ /* 0x000fe400030f0eff */
[----:B-1----:R-:W-:Y:S02]  /*34920*/  PRMT R5, R10, 0x7632, R5 ;  /* 0x000076320a057816 */ /* 0x002fe40000000005 */
[C---:B------:R-:W-:Y:S02]  /*34930*/  LEA R4, P6, R0.reuse, R20, 0x1 ;  /* 0x0000001400047211 */ /* 0x040fe400078c08ff */
[----:B------:R-:W-:Y:S01]  /*34940*/  IADD3 R2, R0, c[0x0][0x198], RZ ;  /* 0x0000660000027a10 */ /* 0x000fe20007ffe0ff */
[----:B------:R0:W-:Y:S01]  /*34950*/  @P1 STG.E.U16 [R8.64], R5 ;  /* 0x0000000508001986 */ /* 0x0001e2000c101506 */
[----:B------:R-:W-:-:S04]  /*34960*/  IADD3 R12, R28, 0xde, RZ ;  /* 0x000000de1c0c7810 */ /* 0x000fc80007ffe0ff */
[----:B------:R-:W-:Y:S02]  /*34970*/  ISETP.LT.AND P3, PT, R12, c[0x0][0x17c], !P0 ;  /* 0x00005f000c007a0c */ /* 0x000fe40004761270 */
[----:B------:R-:W-:Y:S02]  /*34980*/  IADD3 R12, R28, 0xdf, RZ ;  /* 0x000000df1c0c7810 */ /* 0x000fe40007ffe0ff */
[-C--:B0-----:R-:W-:Y:S02]  /*34990*/  LEA.HI.X.SX32 R5, R0, R3.reuse, 0x1, P6 ;  /* 0x0000000300057211 */ /* 0x081fe400030f0eff */
[C---:B------:R-:W-:Y:S02]  /*349a0*/  LEA R8, P6, R2.reuse, R20, 0x1 ;  /* 0x0000001402087211 */ /* 0x040fe400078c08ff */
[C---:B------:R-:W-:Y:S01]  /*349b0*/  IADD3 R0, R2.reuse, c[0x0][0x198], RZ ;  /* 0x0000660002007a10 */ /* 0x040fe20007ffe0ff */
[----:B------:R0:W-:Y:S01]  /*349c0*/  @P5 STG.E.U16 [R4.64], R14 ;  /* 0x0000000e04005986 */ /* 0x0001e2000c101506 */
[----:B------:R-:W-:-:S02]  /*349d0*/  LEA.HI.X.SX32 R9, R2, R3, 0x1, P6 ;  /* 0x0000000302097211 */ /* 0x000fc400030f0eff */
[----:B------:R-:W-:Y:S02]  /*349e0*/  PRMT R10, R14, 0x7632, R10 ;  /* 0x000076320e0a7816 */ /* 0x000fe4000000000a */
[----:B------:R-:W-:Y:S02]  /*349f0*/  ISETP.LT.AND P2, PT, R12, c[0x0][0x17c], !P0 ;  /* 0x00005f000c007a0c */ /* 0x000fe40004741270 */
[C---:B------:R-:W-:Y:S02]  /*34a00*/  IADD3 R2, R0.reuse, c[0x0][0x198], RZ ;  /* 0x0000660000027a10 */ /* 0x040fe40007ffe0ff */
[----:B0-----:R-:W-:Y:S01]  /*34a10*/  LEA R4, P6, R0, R20, 0x1 ;  /* 0x0000001400047211 */ /* 0x001fe200078c08ff */
[----:B------:R0:W-:Y:S01]  /*34a20*/  @P4 STG.E.U16 [R8.64], R10 ;  /* 0x0000000a08004986 */ /* 0x0001e2000c101506 */
[----:B------:R-:W-:Y:S02]  /*34a30*/  IADD3 R12, R28, 0xe0, RZ ;  /* 0x000000e01c0c7810 */ /* 0x000fe40007ffe0ff */
[----:B------:R-:W-:-:S02]  /*34a40*/  LEA.HI.X.SX32 R5, R0, R3, 0x1, P6 ;  /* 0x0000000300057211 */ /* 0x000fc400030f0eff */
[----:B------:R-:W-:Y:S02]  /*34a50*/  ISETP.LT.AND P1, PT, R12, c[0x0][0x17c], !P0 ;  /* 0x00005f000c007a0c */ /* 0x000fe40004721270 */
[C---:B------:R-:W-:Y:S01]  /*34a60*/  IADD3 R0, R2.reuse, c[0x0][0x198], RZ ;  /* 0x0000660002007a10 */ /* 0x040fe20007ffe0ff */
[----:B------:R1:W-:Y:S01]  /*34a70*/  @P3 STG.E.U16 [R4.64], R18 ;  /* 0x0000001204003986 */ /* 0x0003e2000c101506 */
[----:B0-----:R-:W-:-:S04]  /*34a80*/  LEA R8, P6, R2, R20, 0x1 ;  /* 0x0000001402087211 */ /* 0x001fc800078c08ff */
[----:B------:R-:W-:Y:S02]  /*34a90*/  LEA.HI.X.SX32 R9, R2, R3, 0x1, P6 ;  /* 0x0000000302097211 */ /* 0x000fe400030f0eff */
[----:B-1----:R-:W-:Y:S02]  /*34aa0*/  PRMT R5, R18, 0x7632, R5 ;  /* 0x0000763212057816 */ /* 0x002fe40000000005 */
[----:B------:R-:W-:-:S03]  /*34ab0*/  LEA R4, P6, R0, R20, 0x1 ;  /* 0x0000001400047211 */ /* 0x000fc600078c08ff */
[----:B------:R0:W-:Y:S01]  /*34ac0*/  @P2 STG.E.U16 [R8.64], R5 ;  /* 0x0000000508002986 */ /* 0x0001e2000c101506 */
[C---:B------:R-:W-:Y:S02]  /*34ad0*/  IADD3 R10, R0.reuse, c[0x0][0x198], RZ ;  /* 0x00006600000a7a10 */ /* 0x040fe40007ffe0ff */
[----:B0-----:R-:W-:Y:S02]  /*34ae0*/  LEA.HI.X.SX32 R5, R0, R3, 0x1, P6 ;  /* 0x0000000300057211 */ /* 0x001fe400030f0eff */
[----:B--2---:R-:W-:-:S03]  /*34af0*/  PRMT R0, R29, 0x7632, R0 ;  /* 0x000076321d007816 */ /* 0x004fc60000000000 */
[----:B------:R0:W-:Y:S04]  /*34b00*/  @P1 STG.E.U16 [R4.64], R29 ;  /* 0x0000001d04001986 */ /* 0x0001e8000c101506 */
[----:B0-----:R-:W2:Y:S01]  /*34b10*/  LDL.LU R29, [R1+0x8c] ;  /* 0x00008c00011d7983 */ /* 0x001ea20000300800 */
[----:B------:R-:W-:-:S04]  /*34b20*/  IADD3 R6, R28, 0xe1, RZ ;  /* 0x000000e11c067810 */ /* 0x000fc80007ffe0ff */
[----:B------:R-:W-:Y:S02]  /*34b30*/  ISETP.LT.AND P5, PT, R6, c[0x0][0x17c], !P0 ;  /* 0x00005f0006007a0c */ /* 0x000fe400047a1270 */
[C---:B------:R-:W-:Y:S02]  /*34b40*/  IADD3 R6, R28.reuse, 0xe2, RZ ;  /* 0x000000e21c067810 */ /* 0x040fe40007ffe0ff */
[----:B------:R-:W-:Y:S02]  /*34b50*/  IADD3 R2, R28, 0xe4, RZ ;  /* 0x000000e41c027810 */ /* 0x000fe40007ffe0ff */
[----:B------:R-:W-:Y:S02]  /*34b60*/  ISETP.LT.AND P4, PT, R6, c[0x0][0x17c], !P0 ;  /* 0x00005f0006007a0c */ /* 0x000fe40004781270 */
[----:B------:R-:W-:Y:S02]  /*34b70*/  IADD3 R6, R28, 0xe3, RZ ;  /* 0x000000e31c067810 */ /* 0x000fe40007ffe0ff */
[----:B------:R-:W-:-:S02]  /*34b80*/  ISETP.LT.AND P2, PT, R2, c[0x0][0x17c], !P0 ;  /* 0x00005f0002007a0c */ /* 0x000fc40004741270 */
[----:B------:R-:W-:Y:S02]  /*34b90*/  ISETP.LT.AND P3, PT, R6, c[0x0][0x17c], !P0 ;  /* 0x00005f0006007a0c */ /* 0x000fe40004761270 */
[----:B------:R-:W-:Y:S02]  /*34ba0*/  LEA R8, P6, R10, R20, 0x1 ;  /* 0x000000140a087211 */ /* 0x000fe400078c08ff */
[----:B------:R-:W-:Y:S02]  /*34bb0*/  IADD3 R6, R28, 0xe5, RZ ;  /* 0x000000e51c067810 */ /* 0x000fe40007ffe0ff */
        /* <DEDUP_REMOVED lines=11> */
[----:B---3--:R1:W-:Y:S01]  /*34c70*/  @P4 STG.E.U16 [R4.64], R16 ;  /* 0x0000001004004986 */ /* 0x0083e2000c101506 */
[-C--:B0-----:R-:W-:Y:S02]  /*34c80*/  LEA R8, P6, R10, R20.reuse, 0x1 ;  /* 0x000000140a087211 */ /* 0x081fe400078c08ff */
[----:B------:R-:W-:Y:S02]  /*34c90*/  PRMT R12, R16, 0x7632, R12 ;  /* 0x00007632100c7816 */ /* 0x000fe4000000000c */
[----:B------:R-:W-:Y:S02]  /*34ca0*/  LEA.HI.X.SX32 R9, R10, R3, 0x1, P6 ;  /* 0x000000030a097211 */ /* 0x000fe400030f0eff */
[----:B------:R-:W-:Y:S01]  /*34cb0*/  ISETP.LT.AND P4, PT, R6, c[0x0][0x17c], !P0 ;  /* 0x00005f0006007a0c */ /* 0x000fe20004781270 */
[----:B-1----:R-:W3:Y:S01]  /*34cc0*/  LDL.LU R16, [R1+0xbc] ;  /* 0x0000bc0001107983 */ /* 0x002ee20000300800 */
[----:B------:R-:W-:-:S02]  /*34cd0*/  LEA R4, P6, R2, R20, 0x1 ;  /* 0x0000001402047211 */ /* 0x000fc400078c08ff */
[C---:B------:R-:W-:Y:S01]  /*34ce0*/  IADD3 R6, R2.reuse, c[0x0][0x198], RZ ;  /* 0x0000660002067a10 */ /* 0x040fe20007ffe0ff */
[----:B------:R0:W-:Y:S01]  /*34cf0*/  @P3 STG.E.U16 [R8.64], R12 ;  /* 0x0000000c08003986 */ /* 0x0001e2000c101506 */
[----:B------:R-:W-:Y:S02]  /*34d00*/  LEA.HI.X.SX32 R5, R2, R3, 0x1, P6 ;  /* 0x0000000302057211 */ /* 0x000fe400030f0eff */
[C---:B------:R-:W-:Y:S02]  /*34d10*/  IADD3 R2, R6.reuse, c[0x0][0x198], RZ ;  /* 0x0000660006027a10 */ /* 0x040fe40007ffe0ff */
[----:B----4-:R-:W-:Y:S01]  /*34d20*/  PRMT R10, R21, 0x7632, R10 ;  /* 0x00007632150a7816 */ /* 0x010fe2000000000a */
[----:B------:R1:W-:Y:S01]  /*34d30*/  @P2 STG.E.U16 [R4.64], R21 ;  /* 0x0000001504002986 */ /* 0x0003e2000c101506 */
[----:B0-----:R-:W-:-:S04]  /*34d40*/  LEA R8, P6, R6, R20, 0x1 ;  /* 0x0000001406087211 */ /* 0x001fc800078c08ff */
[----:B------:R-:W-:Y:S01]  /*34d50*/  LEA.HI.X.SX32 R9, R6, R3, 0x1, P6 ;  /* 0x0000000306097211 */ /* 0x000fe200030f0eff */
[----:B-1----:R-:W4:Y:S01]  /*34d60*/  LDL.LU R21, [R1+0xac] ;  /* 0x0000ac0001157983 */ /* 0x002f220000300800 */
[----:B------:R-:W-:-:S04]  /*34d70*/  LEA R4, P6, R2, R20, 0x1 ;  /* 0x0000001402047211 */ /* 0x000fc800078c08ff */
[----:B------:R-:W-:Y:S01]  /*34d80*/  LEA.HI.X.SX32 R5, R2, R3, 0x1, P6 ;  /* 0x0000000302057211 */ /* 0x000fe200030f0eff */
[----:B------:R-:W-:Y:S01]  /*34d90*/  @P1 STG.E.U16 [R8.64], R10 ;  /* 0x0000000a08001986 */ /* 0x000fe2000c101506 */
[----:B--2---:R-:W-:-:S03]  /*34da0*/  PRMT R12, R29, 0x7632, R12 ;  /* 0x000076321d0c7816 */ /* 0x004fc6000000000c */
[----:B------:R0:W-:Y:S04]  /*34db0*/  @P5 STG.E.U16 [R4.64], R29 ;  /* 0x0000001d04005986 */ /* 0x0001e8000c101506 */
[----:B0-----:R-:W2:Y:S01]  /*34dc0*/  LDL.LU R29, [R1+0x9c] ;  /* 0x00009c00011d7983 */ /* 0x001ea20000300800 */
[----:B------:R-:W-:Y:S02]  /*34dd0*/  IADD3 R6, R2, c[0x0][0x198], RZ ;  /* 0x0000660002067a10 */ /* 0x000fe40007ffe0ff */
[----:B------:R-:W-:Y:S01]  /*34de0*/  IADD3 R0, R28, 0xe8, RZ ;  /* 0x000000e81c007810 */ /* 0x000fe20007ffe0ff */
[----:B------:R-:W2:Y:S01]  /*34df0*/  LDL.LU R25, [R1+0x1c] ;  /* 0x00001c0001197983 */ /* 0x000ea20000300800 */
[----:B------:R-:W-:Y:S02]  /*34e00*/  LEA R8, P6, R6, R20, 0x1 ;  /* 0x0000001406087211 */ /* 0x000fe400078c08ff */
[----:B------:R-:W-:-:S02]  /*34e10*/  ISETP.LT.AND P3, PT, R0, c[0x0][0x17c], !P0 ;  /* 0x00005f0000007a0c */ /* 0x000fc40004761270 */
[----:B------:R-:W-:Y:S02]  /*34e20*/  IADD3 R2, R6, c[0x0][0x198], RZ ;  /* 0x0000660006027a10 */ /* 0x000fe40007ffe0ff */
[----:B------:R-:W-:Y:S02]  /*34e30*/  IADD3 R0, R28, 0xe9, RZ ;  /* 0x000000e91c007810 */ /* 0x000fe40007ffe0ff */
[----:B------:R-:W-:Y:S02]  /*34e40*/  LEA.HI.X.SX32 R9, R6, R3, 0x1, P6 ;  /* 0x0000000306097211 */ /* 0x000fe400030f0eff */
[----:B------:R-:W-:Y:S02]  /*34e50*/  LEA R4, P6, R2, R20, 0x1 ;  /* 0x0000001402047211 */ /* 0x000fe400078c08ff */
[----:B------:R-:W-:Y:S02]  /*34e60*/  ISETP.LT.AND P2, PT, R0, c[0x0][0x17c], !P0 ;  /* 0x00005f0000007a0c */ /* 0x000fe40004741270 */
[----:B------:R-:W-:-:S02]  /*34e70*/  IADD3 R6, R2, c[0x0][0x198], RZ ;  /* 0x0000660002067a10 */ /* 0x000fc40007ffe0ff */
[----:B------:R-:W-:Y:S01]  /*34e80*/  IADD3 R0, R28, 0xea, RZ ;  /* 0x000000ea1c007810 */ /* 0x000fe20007ffe0ff */
[----:B------:R0:W-:Y:S01]  /*34e90*/  @P4 STG.E.U16 [R8.64], R12 ;  /* 0x0000000c08004986 */ /* 0x0001e2000c101506 */
[----:B------:R-:W-:Y:S02]  /*34ea0*/  LEA.HI.X.SX32 R5, R2, R3, 0x1, P6 ;  /* 0x0000000302057211 */ /* 0x000fe400030f0eff */
[----:B------:R-:W-:Y:S02]  /*34eb0*/  ISETP.LT.AND P1, PT, R0, c[0x0][0x17c], !P0 ;  /* 0x00005f0000007a0c */ /* 0x000fe40004721270 */
[----:B------:R-:W-:Y:S02]  /*34ec0*/  IADD3 R2, R6, c[0x0][0x198], RZ ;  /* 0x0000660006027a10 */ /* 0x000fe40007ffe0ff */
[----:B------:R-:W-:Y:S02]  /*34ed0*/  IADD3 R0, R28, 0xeb, RZ ;  /* 0x000000eb1c007810 */ /* 0x000fe40007ffe0ff */
[----:B0-----:R-:W-:-:S02]  /*34ee0*/  LEA R8, P6, R6, R20, 0x1 ;  /* 0x0000001406087211 */ /* 0x001fc400078c08ff */
[----:B------:R-:W-:Y:S02]  /*34ef0*/  ISETP.LT.AND P5, PT, R0, c[0x0][0x17c], !P0 ;  /* 0x00005f0000007a0c */ /* 0x000fe400047a1270 */
[----:B------:R-:W-:Y:S02]  /*34f00*/  LEA.HI.X.SX32 R9, R6, R3, 0x1, P6 ;  /* 0x0000000306097211 */ /* 0x000fe400030f0eff */
[----:B---3--:R-:W-:Y:S01]  /*34f10*/  PRMT R10, R16, 0x7632, R10 ;  /* 0x00007632100a7816 */ /* 0x008fe2000000000a */
[----:B------:R0:W-:Y:S01]  /*34f20*/  @P3 STG.E.U16 [R4.64], R16 ;  /* 0x0000001004003986 */ /* 0x0001e2000c101506 */
[----:B------:R-:W-:Y:S02]  /*34f30*/  IADD3 R6, R2, c[0x0][0x198], RZ ;  /* 0x0000660002067a10 */ /* 0x000fe40007ffe0ff */
[----:B------:R-:W-:Y:S01]  /*34f40*/  IADD3 R0, R28, 0xec, RZ ;  /* 0x000000ec1c007810 */ /* 0x000fe20007ffe0ff */
[----:B------:R1:W-:Y:S01]  /*34f50*/  @P2 STG.E.U16 [R8.64], R10 ;  /* 0x0000000a08002986 */ /* 0x0003e2000c101506 */
[----:B0-----:R-:W-:-:S02]  /*34f60*/  LEA R4, P6, R2, R20, 0x1 ;  /* 0x0000001402047211 */ /* 0x001fc400078c08ff */
[----:B------:R-:W-:Y:S02]  /*34f70*/  ISETP.LT.AND P4, PT, R0, c[0x0][0x17c], !P0 ;  /* 0x00005f0000007a0c */ /* 0x000fe40004781270 */
[-C--:B------:R-:W-:Y:S02]  /*34f80*/  LEA.HI.X.SX32 R5, R2, R3.reuse, 0x1, P6 ;  /* 0x0000000302057211 */ /* 0x080fe400030f0eff */
[C---:B-1----:R-:W-:Y:S02]  /*34f90*/  LEA R8, P6, R6.reuse, R20, 0x1 ;  /* 0x0000001406087211 */ /* 0x042fe400078c08ff */
[C---:B------:R-:W-:Y:S01]  /*34fa0*/  IADD3 R2, R6.reuse, c[0x0][0x198], RZ ;  /* 0x0000660006027a10 */ /* 0x040fe20007ffe0ff */
[----:B----4-:R0:W-:Y:S01]  /*34fb0*/  @P1 STG.E.U16 [R4.64], R21 ;  /* 0x0000001504001986 */ /* 0x0101e2000c101506 */
[----:B------:R-:W-:Y:S02]  /*34fc0*/  LEA.HI.X.SX32 R9, R6, R3, 0x1, P6 ;  /* 0x0000000306097211 */ /* 0x000fe400030f0eff */
[----:B------:R-:W-:-:S02]  /*34fd0*/  PRMT R12, R21, 0x7632, R12 ;  /* 0x00007632150c7816 */ /* 0x000fc4000000000c */
[C---:B0-----:R-:W-:Y:S01]  /*34fe0*/  LEA R4, P6, R2.reuse, R20, 0x1 ;  /* 0x0000001402047211 */ /* 0x041fe200078c08ff */
[----:B------:R-:W3:Y:S03]  /*34ff0*/  LDL.LU R21, [R1+0x7c] ;  /* 0x00007c0001157983 */ /* 0x000ee60000300800 */
        /* <DEDUP_REMOVED lines=9> */
[-C--:B------:R-:W-:Y:S02]  /*35090*/  LEA R8, P6, R6, R20.reuse, 0x1 ;  /* 0x0000001406087211 */ /* 0x080fe400078c08ff */
[----:B------:R-:W-:Y:S02]  /*350a0*/  ISETP.LT.AND P2, PT, R0, c[0x0][0x17c], !P0 ;  /* 0x00005f0000007a0c */ /* 0x000fe40004741270 */
[----:B------:R-:W-:Y:S02]  /*350b0*/  IADD3 R2, R6, c[0x0][0x198], RZ ;  /* 0x0000660006027a10 */ /* 0x000fe40007ffe0ff */
[----:B------:R-:W-:Y:S02]  /*350c0*/  IADD3 R0, R28, 0xef, RZ ;  /* 0x000000ef1c007810 */ /* 0x000fe40007ffe0ff */
[----:B------:R-:W-:Y:S02]  /*350d0*/  LEA.HI.X.SX32 R9, R6, R3, 0x1, P6 ;  /* 0x0000000306097211 */ /* 0x000fe400030f0eff */
[----:B------:R-:W-:-:S02]  /*350e0*/  LEA R12, P6, R2, R20, 0x1 ;  /* 0x00000014020c7211 */ /* 0x000fc400078c08ff */
[----:B------:R-:W-:Y:S02]  /*350f0*/  ISETP.LT.AND P1, PT, R0, c[0x0][0x17c], !P0 ;  /* 0x00005f0000007a0c */ /* 0x000fe40004721270 */
[----:B------:R-:W-:Y:S02]  /*35100*/  IADD3 R6, R2, c[0x0][0x198], RZ ;  /* 0x0000660002067a10 */ /* 0x000fe40007ffe0ff */
[----:B------:R-:W-:Y:S02]  /*35110*/  IADD3 R0, R28, 0xf0, RZ ;  /* 0x000000f01c007810 */ /* 0x000fe40007ffe0ff */
[----:B------:R-:W-:Y:S02]  /*35120*/  LEA.HI.X.SX32 R13, R2, R3, 0x1, P6 ;  /* 0x00000003020d7211 */ /* 0x000fe400030f0eff */
        /* <DEDUP_REMOVED lines=11> */
[----:B------:R-:W-:Y:S02]  /*351e0*/  PRMT R5, R25, 0x7632, R5 ;  /* 0x0000763219057816 */ /* 0x000fe40000000005 */
[----:B------:R-:W-:Y:S02]  /*351f0*/  ISETP.LT.AND P3, PT, R0, c[0x0][0x17c], !P0 ;  /* 0x00005f0000007a0c */ /* 0x000fe40004761270 */
[----:B------:R-:W-:Y:S02]  /*35200*/  IADD3 R2, R4, c[0x0][0x198], RZ ;  /* 0x0000660004027a10 */ /* 0x000fe40007ffe0ff */
[----:B------:R-:W-:-:S02]  /*35210*/  IADD3 R0, R28, 0xf3, RZ ;  /* 0x000000f31c007810 */ /* 0x000fc40007ffe0ff */
[-C--:B0-----:R-:W-:Y:S01]  /*35220*/  LEA R8, P6, R4, R20.reuse, 0x1 ;  /* 0x0000001404087211 */ /* 0x081fe200078c08ff */
[----:B------:R0:W-:Y:S01]  /*35230*/  @P2 STG.E.U16 [R12.64], R25 ;  /* 0x000000190c002986 */ /* 0x0001e2000c101506 */
[----:B------:R-:W-:Y:S02]  /*35240*/  ISETP.LT.AND P2, PT, R0, c[0x0][0x17c], !P0 ;  /* 0x00005f0000007a0c */ /* 0x000fe40004741270 */
[----:B------:R-:W-:Y:S01]  /*35250*/  LEA.HI.X.SX32 R9, R4, R3, 0x1, P6 ;  /* 0x0000000304097211 */ /* 0x000fe200030f0eff */
[----:B------:R1:W-:Y:S01]  /*35260*/  @P1 STG.E.U16 [R16.64], R5 ;  /* 0x0000000510001986 */ /* 0x0003e2000c101506 */
[----:B------:R-:W-:Y:S02]  /*35270*/  IADD3 R0, R28, 0xf4, RZ ;  /* 0x000000f41c007810 */ /* 0x000fe40007ffe0ff */
[----:B---3--:R-:W-:Y:S02]  /*35280*/  PRMT R6, R21, 0x7632, R6 ;  /* 0x0000763215067816 */ /* 0x008fe40000000006 */
[----:B0-----:R-:W-:-:S02]  /*35290*/  LEA R12, P6, R2, R20, 0x1 ;  /* 0x00000014020c7211 */ /* 0x001fc400078c08ff */
[C---:B-1----:R-:W-:Y:S02]  /*352a0*/  IADD3 R5, R2.reuse, c[0x0][0x198], RZ ;  /* 0x0000660002057a10 */ /* 0x042fe40007ffe0ff */
[----:B------:R-:W-:Y:S02]  /*352b0*/  LEA.HI.X.SX32 R13, R2, R3, 0x1, P6 ;  /* 0x00000003020d7211 */ /* 0x000fe400030f0eff */
[C---:B------:R-:W-:Y:S01]  /*352c0*/  LEA R4, P6, R5.reuse, R20, 0x1 ;  /* 0x0000001405047211 */ /* 0x040fe200078c08ff */
[----:B------:R-:W-:Y:S01]  /*352d0*/  @P5 STG.E.U16 [R22.64], R21 ;  /* 0x0000001516005986 */ /* 0x000fe2000c101506 */
[----:B------:R-:W-:Y:S02]  /*352e0*/  ISETP.LT.AND P1, PT, R0, c[0x0][0x17c], !P0 ;  /* 0x00005f0000007a0c */ /* 0x000fe40004721270 */
[----:B------:R-:W-:Y:S01]  /*352f0*/  IADD3 R2, R5, c[0x0][0x198], RZ ;  /* 0x0000660005027a10 */ /* 0x000fe20007ffe0ff */
[----:B------:R0:W-:Y:S01]  /*35300*/  @P4 STG.E.U16 [R8.64], R6 ;  /* 0x0000000608004986 */ /* 0x0001e2000c101506 */
[----:B------:R-:W-:-:S02]  /*35310*/  IADD3 R0, R28, 0xf5, RZ ;  /* 0x000000f51c007810 */ /* 0x000fc40007ffe0ff */
[----:B------:R-:W-:Y:S02]  /*35320*/  LEA.HI.X.SX32 R5, R5, R3, 0x1, P6 ;  /* 0x0000000305057211 */ /* 0x000fe400030f0eff */
[----:B------:R-:W-:Y:S02]  /*35330*/  ISETP.LT.AND P5, PT, R0, c[0x0][0x17c], !P0 ;  /* 0x00005f0000007a0c */ /* 0x000fe400047a1270 */
[----:B------:R-:W-:Y:S02]  /*35340*/  IADD3 R0, R28, 0xf6, RZ ;  /* 0x000000f61c007810 */ /* 0x000fe40007ffe0ff */
[C---:B0-----:R-:W-:Y:S02]  /*35350*/  LEA R8, P6, R2.reuse, R20, 0x1 ;  /* 0x0000001402087211 */ /* 0x041fe400078c08ff */
[----:B------:R-:W-:Y:S02]  /*35360*/  IADD3 R6, R2, c[0x0][0x198], RZ ;  /* 0x0000660002067a10 */ /* 0x000fe40007ffe0ff */
[----:B------:R-:W-:-:S02]  /*35370*/  ISETP.LT.AND P4, PT, R0, c[0x0][0x17c], !P0 ;  /* 0x00005f0000007a0c */ /* 0x000fc40004781270 */
[----:B------:R-:W-:Y:S02]  /*35380*/  IADD3 R0, R28, 0xf7, RZ ;  /* 0x000000f71c007810 */ /* 0x000fe40007ffe0ff */
[----:B--2---:R-:W-:Y:S01]  /*35390*/  PRMT R9, R29, 0x7632, R9 ;  /* 0x000076321d097816 */ /* 0x004fe20000000009 */
[----:B------:R-:W-:Y:S04]  /*353a0*/  @P3 STG.E.U16 [R12.64], R29 ;  /* 0x0000001d0c003986 */ /* 0x000fe8000c101506 */
[----:B------:R0:W-:Y:S01]  /*353b0*/  @P2 STG.E.U16 [R4.64], R9 ;  /* 0x0000000904002986 */ /* 0x0001e2000c101506 */
[----:B------:R-:W-:Y:S02]  /*353c0*/  ISETP.LT.AND P3, PT, R0, c[0x0][0x17c], !P0 ;  /* 0x00005f0000007a0c */ /* 0x000fe40004761270 */
[----:B0-----:R-:W-:-:S02]  /*353d0*/  LEA.HI.X.SX32 R9, R2, R3, 0x1, P6 ;  /* 0x0000000302097211 */ /* 0x001fc400030f0eff */
[CC--:B------:R-:W-:Y:S02]  /*353e0*/  LEA R16, P6, R6.reuse, R20.reuse, 0x1 ;  /* 0x0000001406107211 */ /* 0x0c0fe400078c08ff */
[C---:B------:R-:W-:Y:S02]  /*353f0*/  IADD3 R2, R6.reuse, c[0x0][0x198], RZ ;  /* 0x0000660006027a10 */ /* 0x040fe40007ffe0ff */
[----:B------:R-:W-:Y:S02]  /*35400*/  PRMT R5, R27, 0x7632, R5 ;  /* 0x000076321b057816 */ /* 0x000fe40000000005 */
[----:B------:R-:W-:Y:S02]  /*35410*/  LEA.HI.X.SX32 R17, R6, R3, 0x1, P6 ;  /* 0x0000000306117211 */ /* 0x000fe400030f0eff */
[C---:B------:R-:W-:Y:S01]  /*35420*/  LEA R4, P6, R2.reuse, R20, 0x1 ;  /* 0x0000001402047211 */ /* 0x040fe200078c08ff */
[----:B------:R-:W-:Y:S01]  /*35430*/  @P1 STG.E.U16 [R8.64], R27 ;  /* 0x0000001b08001986 */ /* 0x000fe2000c101506 */
[----:B------:R-:W-:-:S03]  /*35440*/  IADD3 R6, R2, c[0x0][0x198], RZ ;  /* 0x0000660002067a10 */ /* 0x000fc60007ffe0ff */
[----:B------:R0:W-:Y:S01]  /*35450*/  @P5 STG.E.U16 [R16.64], R5 ;  /* 0x0000000510005986 */ /* 0x0001e2000c101506 */
[----:B------:R-:W-:-:S04]  /*35460*/  IADD3 R0, R28, 0xf8, RZ ;  /* 0x000000f81c007810 */ /* 0x000fc80007ffe0ff */
[----:B------:R-:W-:Y:S02]  /*35470*/  ISETP.LT.AND P2, PT, R0, c[0x0][0x17c], !P0 ;  /* 0x00005f0000007a0c */ /* 0x000fe40004741270 */
[-C--:B0-----:R-:W-:Y:S02]  /*35480*/  LEA.HI.X.SX32 R5, R2, R3.reuse, 0x1, P6 ;  /* 0x0000000302057211 */ /* 0x081fe400030f0eff */
[C---:B------:R-:W-:Y:S02]  /*35490*/  LEA R12, P6, R6.reuse, R20, 0x1 ;  /* 0x00000014060c7211 */ /* 0x040fe400078c08ff */
[----:B------:R-:W-:Y:S02]  /*354a0*/  IADD3 R2, R6, c[0x0][0x198], RZ ;  /* 0x0000660006027a10 */ /* 0x000fe40007ffe0ff */
[----:B------:R-:W-:Y:S02]  /*354b0*/  PRMT R9, R26, 0x7632, R9 ;  /* 0x000076321a097816 */ /* 0x000fe40000000009 */
[----:B------:R-:W-:-:S02]  /*354c0*/  LEA.HI.X.SX32 R13, R6, R3, 0x1, P6 ;  /* 0x00000003060d7211 */ /* 0x000fc400030f0eff */
[----:B------:R-:W-:Y:S02]  /*354d0*/  IADD3 R0, R28, 0xf9, RZ ;  /* 0x000000f91c007810 */ /* 0x000fe40007ffe0ff */
[C---:B------:R-:W-:Y:S01]  /*354e0*/  LEA R8, P6, R2.reuse, R20, 0x1 ;  /* 0x0000001402087211 */ /* 0x040fe200078c08ff */
[----:B------:R-:W-:Y:S01]  /*354f0*/  @P4 STG.E.U16 [R4.64], R26 ;  /* 0x0000001a04004986 */ /* 0x000fe2000c101506 */
[----:B------:R-:W-:Y:S02]  /*35500*/  IADD3 R6, R2, c[0x0][0x198], RZ ;  /* 0x0000660002067a10 */ /* 0x000fe40007ffe0ff */
[----:B------:R-:W-:Y:S01]  /*35510*/  ISETP.LT.AND P1, PT, R0, c[0x0][0x17c], !P0 ;  /* 0x00005f0000007a0c */ /* 0x000fe20004721270 */
[----:B------:R0:W-:Y:S01]  /*35520*/  @P3 STG.E.U16 [R12.64], R9 ;  /* 0x000000090c003986 */ /* 0x0001e2000c101506 */
[----:B------:R-:W-:-:S04]  /*35530*/  IADD3 R0, R28, 0xfa, RZ ;  /* 0x000000fa1c007810 */ /* 0x000fc80007ffe0ff */
[----:B------:R-:W-:Y:S02]  /*35540*/  ISETP.LT.AND P5, PT, R0, c[0x0][0x17c], !P0 ;  /* 0x00005f0000007a0c */ /* 0x000fe400047a1270 */
[-C--:B0-----:R-:W-:Y:S02]  /*35550*/  LEA.HI.X.SX32 R9, R2, R3.reuse, 0x1, P6 ;  /* 0x0000000302097211 */ /* 0x081fe400030f0eff */
[C---:B------:R-:W-:Y:S02]  /*35560*/  LEA R22, P6, R6.reuse, R20, 0x1 ;  /* 0x0000001406167211 */ /* 0x040fe400078c08ff */
[C---:B------:R-:W-:Y:S02]  /*35570*/  IADD3 R2, R6.reuse, c[0x0][0x198], RZ ;  /* 0x0000660006027a10 */ /* 0x040fe40007ffe0ff */
[----:B------:R-:W-:Y:S02]  /*35580*/  LEA.HI.X.SX32 R23, R6, R3, 0x1, P6 ;  /* 0x0000000306177211 */ /* 0x000fe400030f0eff */
[----:B------:R-:W-:-:S02]  /*35590*/  IADD3 R6, R2, c[0x0][0x198], RZ ;  /* 0x0000660002067a10 */ /* 0x000fc40007ffe0ff */
[----:B------:R-:W-:Y:S02]  /*355a0*/  PRMT R5, R7, 0x7632, R5 ;  /* 0x0000763207057816 */ /* 0x000fe40000000005 */
[----:B------:R-:W-:Y:S02]  /*355b0*/  IADD3 R0, R28, 0xfb, RZ ;  /* 0x000000fb1c007810 */ /* 0x000fe40007ffe0ff */
[----:B------:R-:W-:Y:S01]  /*355c0*/  LEA R4, P6, R2, R20, 0x1 ;  /* 0x0000001402047211 */ /* 0x000fe200078c08ff */
[----:B------:R-:W-:Y:S01]  /*355d0*/  @P2 STG.E.U16 [R8.64], R7 ;  /* 0x0000000708002986 */ /* 0x000fe2000c101506 */
[----:B------:R-:W-:Y:S02]  /*355e0*/  IADD3 R10, R6, c[0x0][0x198], RZ ;  /* 0x00006600060a7a10 */ /* 0x000fe40007ffe0ff */
[----:B------:R-:W-:Y:S01]  /*355f0*/  ISETP.LT.AND P4, PT, R0, c[0x0][0x17c], !P0 ;  /* 0x00005f0000007a0c */ /* 0x000fe20004781270 */
[----:B------:R0:W-:Y:S01]  /*35600*/  @P1 STG.E.U16 [R22.64], R5 ;  /* 0x0000000516001986 */ /* 0x0001e2000c101506 */
[----:B------:R-:W-:-:S02]  /*35610*/  IADD3 R0, R28, 0xfc, RZ ;  /* 0x000000fc1c007810 */ /* 0x000fc40007ffe0ff */
[-C--:B------:R-:W-:Y:S02]  /*35620*/  LEA R12, P1, R6, R20.reuse, 0x1 ;  /* 0x00000014060c7211 */ /* 0x080fe400078208ff */
[----:B------:R-:W-:Y:S02]  /*35630*/  ISETP.LT.AND P3, PT, R0, c[0x0][0x17c], !P0 ;  /* 0x00005f0000007a0c */ /* 0x000fe40004761270 */
[----:B------:R-:W-:Y:S02]  /*35640*/  IADD3 R0, R28, 0xfd, RZ ;  /* 0x000000fd1c007810 */ /* 0x000fe40007ffe0ff */
[----:B0-----:R-:W-:Y:S02]  /*35650*/  LEA.HI.X.SX32 R5, R2, R3, 0x1, P6 ;  /* 0x0000000302057211 */ /* 0x001fe400030f0eff */
[C---:B------:R-:W-:Y:S02]  /*35660*/  IADD3 R2, R10.reuse, c[0x0][0x198], RZ ;  /* 0x000066000a027a10 */ /* 0x040fe40007ffe0ff */
[----:B------:R-:W-:-:S02]  /*35670*/  LEA R16, P6, R10, R20, 0x1 ;  /* 0x000000140a107211 */ /* 0x000fc400078c08ff */
[----:B------:R-:W-:Y:S02]  /*35680*/  IADD3 R14, R2, c[0x0][0x198], RZ ;  /* 0x00006600020e7a10 */ /* 0x000fe40007ffe0ff */
[-C--:B------:R-:W-:Y:S02]  /*35690*/  LEA.HI.X.SX32 R13, R6, R3.reuse, 0x1, P1 ;  /* 0x00000003060d7211 */ /* 0x080fe400008f0eff */
[----:B------:R-:W-:Y:S02]  /*356a0*/  ISETP.LT.AND P2, PT, R0, c[0x0][0x17c], !P0 ;  /* 0x00005f0000007a0c */ /* 0x000fe40004741270 */
[----:B------:R-:W-:Y:S02]  /*356b0*/  LEA R8, P1, R14, R20, 0x1 ;  /* 0x000000140e087211 */ /* 0x000fe400078208ff */
[----:B------:R-:W-:Y:S02]  /*356c0*/  IADD3 R0, R28, 0xfe, RZ ;  /* 0x000000fe1c007810 */ /* 0x000fe40007ffe0ff */
[----:B------:R-:W-:-:S02]  /*356d0*/  LEA.HI.X.SX32 R17, R10, R3, 0x1, P6 ;  /* 0x000000030a117211 */ /* 0x000fc400030f0eff */
[----:B------:R-:W-:Y:S02]  /*356e0*/  LEA R6, P6, R2, R20, 0x1 ;  /* 0x0000001402067211 */ /* 0x000fe400078c08ff */
[----:B------:R-:W-:Y:S02]  /*356f0*/  IADD3 R28, R28, 0xff, RZ ;  /* 0x000000ff1c1c7810 */ /* 0x000fe40007ffe0ff */
[C---:B------:R-:W-:Y:S02]  /*35700*/  IADD3 R10, R14.reuse, c[0x0][0x198], RZ ;  /* 0x000066000e0a7a10 */ /* 0x040fe40007ffe0ff */
[-C--:B------:R-:W-:Y:S02]  /*35710*/  LEA.HI.X.SX32 R9, R14, R3.reuse, 0x1, P1 ;  /* 0x000000030e097211 */ /* 0x080fe400008f0eff */
[----:B------:R-:W-:Y:S02]  /*35720*/  ISETP.LT.AND P1, PT, R0, c[0x0][0x17c], !P0 ;  /* 0x00005f0000007a0c */ /* 0x000fe40004721270 */
[----:B------:R-:W-:-:S02]  /*35730*/  LEA.HI.X.SX32 R7, R2, R3, 0x1, P6 ;  /* 0x0000000302077211 */ /* 0x000fc400030f0eff */
[----:B------:R-:W-:Y:S02]  /*35740*/  ISETP.LT.AND P0, PT, R28, c[0x0][0x17c], !P0 ;  /* 0x00005f001c007a0c */ /* 0x000fe40004701270 */
[C---:B------:R-:W-:Y:S02]  /*35750*/  LEA R20, P6, R10.reuse, R20, 0x1 ;  /* 0x000000140a147211 */ /* 0x040fe400078c08ff */
[----:B------:R-:W-:Y:S02]  /*35760*/  PRMT R0, R11, 0x7632, R0 ;  /* 0x000076320b007816 */ /* 0x000fe40000000000 */
[----:B------:R-:W-:Y:S02]  /*35770*/  LEA.HI.X.SX32 R21, R10, R3, 0x1, P6 ;  /* 0x000000030a157211 */ /* 0x000fe400030f0eff */
[----:B------:R-:W-:Y:S01]  /*35780*/  PRMT R3, R15, 0x7632, R3 ;  /* 0x000076320f037816 */ /* 0x000fe20000000003 */
[----:B------:R0:W-:Y:S04]  /*35790*/  @P5 STG.E.U16 [R4.64], R11 ;  /* 0x0000000b04005986 */ /* 0x0001e8000c101506 */
[----:B------:R0:W-:Y:S04]  /*357a0*/  @P4 STG.E.U16 [R12.64], R0 ;  /* 0x000000000c004986 */ /* 0x0001e8000c101506 */
[----:B------:R0:W-:Y:S04]  /*357b0*/  @P3 STG.E.U16 [R16.64], R15 ;  /* 0x0000000f10003986 */ /* 0x0001e8000c101506 */
[----:B------:R0:W-:Y:S04]  /*357c0*/  @P2 STG.E.U16 [R6.64], R3 ;  /* 0x0000000306002986 */ /* 0x0001e8000c101506 */
[----:B------:R0:W-:Y:S01]  /*357d0*/  @P1 STG.E.U16 [R8.64], R19 ;  /* 0x0000001308001986 */ /* 0x0001e2000c101506 */
[----:B------:R-:W-:Y:S05]  /*357e0*/  @!P0 EXIT ;  /* 0x000000000000894d */ /* 0x000fea0003800000 */
[----:B------:R-:W-:-:S05]  /*357f0*/  PRMT R10, R19, 0x7632, R10 ;  /* 0x00007632130a7816 */ /* 0x000fca000000000a */
[----:B------:R-:W-:Y:S01]  /*35800*/  STG.E.U16 [R20.64], R10 ;  /* 0x0000000a14007986 */ /* 0x000fe2000c101506 */
[----:B------:R-:W-:Y:S05]  /*35810*/  EXIT ;  /* 0x000000000000794d */ /* 0x000fea0003800000 */
.L_x_4:
[----:B------:R-:W-:-:S00]  /*35820*/  BRA `(.L_x_4) ;  /* 0xfffffff000007947 */ /* 0x000fc0000383ffff */
[----:B------:R-:W-:-:S00]  /*35830*/  NOP ;  /* 0x0000000000007918 */ /* 0x000fc00000000000 */
        /* <DEDUP_REMOVED lines=12> */
.L_x_5:


//--------------------- .nv.shared.matmul_kernel  --------------------------
	.section	.nv.shared.matmul_kernel,"aw",@nobits
	.sectionflags	@""
	.align	16
